	.target	sm_80

	.elftype	@"ET_EXEC"


//--------------------- .note.nv.tkinfo           --------------------------
	.section	.note.nv.tkinfo,"",@"SHT_NOTE"
	.sectionflags	@"SHF_NOTE_NV_TKINFO"
	.tkinfo
        /*0018*/ 	.word	0x00000002
        /*0030*/ 	.string	""
        /*0030*/ 	.string	"ptxas"
        /*0030*/ 	.string	"Cuda compilation tools, release 13.0, V13.0.88"
        /*0030*/ 	.string	"Build cuda_13.0.r13.0/compiler.36424714_0"
        /*0030*/ 	.string	"-v  -suppress-debug-info  -lineinfo  -arch sm_80 "



//--------------------- .note.nv.cuinfo           --------------------------
	.section	.note.nv.cuinfo,"",@"SHT_NOTE"
	.sectionflags	@"SHF_NOTE_NV_CUINFO"
        /*0018*/ 	.short	0x0002
        /*001a*/ 	.short	0x0050
        /*001c*/ 	.short	0x0082
	.zero		2


//--------------------- .nv.info                  --------------------------
	.section	.nv.info,"",@"SHT_CUDA_INFO"
	.align	4


	//----- nvinfo : EIATTR_REGCOUNT
	.align		4
        /*0000*/ 	.byte	0x04, 0x2f
        /*0002*/ 	.short	(.L_1 - .L_0)
	.align		4
.L_0:
        /*0004*/ 	.word	index@(matmul_kernel)
        /*0008*/ 	.word	0x000000ff


	//----- nvinfo : EIATTR_FRAME_SIZE
	.align		4
.L_1:
        /*000c*/ 	.byte	0x04, 0x11
        /*000e*/ 	.short	(.L_3 - .L_2)
	.align		4
.L_2:
        /*0010*/ 	.word	index@(matmul_kernel)
        /*0014*/ 	.word	0x00000eb8


	//----- nvinfo : EIATTR_MIN_STACK_SIZE
	.align		4
.L_3:
        /*0018*/ 	.byte	0x04, 0x12
        /*001a*/ 	.short	(.L_5 - .L_4)
	.align		4
.L_4:
        /*001c*/ 	.word	index@(matmul_kernel)
        /*0020*/ 	.word	0x00000eb8
.L_5:


//--------------------- .nv.info.matmul_kernel    --------------------------
	.section	.nv.info.matmul_kernel,"",@"SHT_CUDA_INFO"
	.sectionflags	@""
	.align	4


	//----- nvinfo : EIATTR_CUDA_API_VERSION
	.align		4
        /*0000*/ 	.byte	0x04, 0x37
        /*0002*/ 	.short	(.L_7 - .L_6)
.L_6:
        /*0004*/ 	.word	0x00000082


	//----- nvinfo : EIATTR_SW2861232_WAR
	.align		4
.L_7:
        /*0008*/ 	.byte	0x01, 0x35
	.zero		2


	//----- nvinfo : EIATTR_PARAM_CBANK
	.align		4
        /*000c*/ 	.byte	0x04, 0x0a
        /*000e*/ 	.short	(.L_9 - .L_8)
	.align		4
.L_8:
        /*0010*/ 	.word	index@(.nv.constant0.matmul_kernel)
        /*0014*/ 	.short	0x0160
        /*0016*/ 	.short	0x0050


	//----- nvinfo : EIATTR_CBANK_PARAM_SIZE
	.align		4
.L_9:
        /*0018*/ 	.byte	0x03, 0x19
        /*001a*/ 	.short	0x0050


	//----- nvinfo : EIATTR_KPARAM_INFO
	.align		4
        /*001c*/ 	.byte	0x04, 0x17
        /*001e*/ 	.short	(.L_11 - .L_10)
.L_10:
        /*0020*/ 	.word	0x00000000
        /*0024*/ 	.short	0x000d
        /*0026*/ 	.short	0x0048
        /*0028*/ 	.byte	0x00, 0xf4, 0x21, 0x00


	//----- nvinfo : EIATTR_KPARAM_INFO
	.align		4
.L_11:
        /*002c*/ 	.byte	0x04, 0x17
        /*002e*/ 	.short	(.L_13 - .L_12)
.L_12:
        /*0030*/ 	.word	0x00000000
        /*0034*/ 	.short	0x000c
        /*0036*/ 	.short	0x0040
        /*0038*/ 	.byte	0x00, 0xf4, 0x21, 0x00


	//----- nvinfo : EIATTR_KPARAM_INFO
	.align		4
.L_13:
        /*003c*/ 	.byte	0x04, 0x17
        /*003e*/ 	.short	(.L_15 - .L_14)
.L_14:
        /*0040*/ 	.word	0x00000000
        /*0044*/ 	.short	0x000b
        /*0046*/ 	.short	0x0038
        /*0048*/ 	.byte	0x00, 0xf0, 0x11, 0x00


	//----- nvinfo : EIATTR_KPARAM_INFO
	.align		4
.L_15:
        /*004c*/ 	.byte	0x04, 0x17
        /*004e*/ 	.short	(.L_17 - .L_16)
.L_16:
        /*0050*/ 	.word	0x00000000
        /*0054*/ 	.short	0x000a
        /*0056*/ 	.short	0x0034
        /*0058*/ 	.byte	0x00, 0xf0, 0x11, 0x00


	//----- nvinfo : EIATTR_KPARAM_INFO
	.align		4
.L_17:
        /*005c*/ 	.byte	0x04, 0x17
        /*005e*/ 	.short	(.L_19 - .L_18)
.L_18:
        /*0060*/ 	.word	0x00000000
        /*0064*/ 	.short	0x0009
        /*0066*/ 	.short	0x0030
        /*0068*/ 	.byte	0x00, 0xf0, 0x11, 0x00


	//----- nvinfo : EIATTR_KPARAM_INFO
	.align		4
.L_19:
        /*006c*/ 	.byte	0x04, 0x17
        /*006e*/ 	.short	(.L_21 - .L_20)
.L_20:
        /*0070*/ 	.word	0x00000000
        /*0074*/ 	.short	0x0008
        /*0076*/ 	.short	0x002c
        /*0078*/ 	.byte	0x00, 0xf0, 0x11, 0x00


	//----- nvinfo : EIATTR_KPARAM_INFO
	.align		4
.L_21:
        /*007c*/ 	.byte	0x04, 0x17
        /*007e*/ 	.short	(.L_23 - .L_22)
.L_22:
        /*0080*/ 	.word	0x00000000
        /*0084*/ 	.short	0x0007
        /*0086*/ 	.short	0x0028
        /*0088*/ 	.byte	0x00, 0xf0, 0x11, 0x00


	//----- nvinfo : EIATTR_KPARAM_INFO
	.align		4
.L_23:
        /*008c*/ 	.byte	0x04, 0x17
        /*008e*/ 	.short	(.L_25 - .L_24)
.L_24:
        /*0090*/ 	.word	0x00000000
        /*0094*/ 	.short	0x0006
        /*0096*/ 	.short	0x0024
        /*0098*/ 	.byte	0x00, 0xf0, 0x11, 0x00


	//----- nvinfo : EIATTR_KPARAM_INFO
	.align		4
.L_25:
        /*009c*/ 	.byte	0x04, 0x17
        /*009e*/ 	.short	(.L_27 - .L_26)
.L_26:
        /*00a0*/ 	.word	0x00000000
        /*00a4*/ 	.short	0x0005
        /*00a6*/ 	.short	0x0020
        /*00a8*/ 	.byte	0x00, 0xf0, 0x11, 0x00


	//----- nvinfo : EIATTR_KPARAM_INFO
	.align		4
.L_27:
        /*00ac*/ 	.byte	0x04, 0x17
        /*00ae*/ 	.short	(.L_29 - .L_28)
.L_28:
        /*00b0*/ 	.word	0x00000000
        /*00b4*/ 	.short	0x0004
        /*00b6*/ 	.short	0x001c
        /*00b8*/ 	.byte	0x00, 0xf0, 0x11, 0x00


	//----- nvinfo : EIATTR_KPARAM_INFO
	.align		4
.L_29:
        /*00bc*/ 	.byte	0x04, 0x17
        /*00be*/ 	.short	(.L_31 - .L_30)
.L_30:
        /*00c0*/ 	.word	0x00000000
        /*00c4*/ 	.short	0x0003
        /*00c6*/ 	.short	0x0018
        /*00c8*/ 	.byte	0x00, 0xf0, 0x11, 0x00


	//----- nvinfo : EIATTR_KPARAM_INFO
	.align		4
.L_31:
        /*00cc*/ 	.byte	0x04, 0x17
        /*00ce*/ 	.short	(.L_33 - .L_32)
.L_32:
        /*00d0*/ 	.word	0x00000000
        /*00d4*/ 	.short	0x0002
        /*00d6*/ 	.short	0x0010
        /*00d8*/ 	.byte	0x00, 0xf4, 0x21, 0x00


	//----- nvinfo : EIATTR_KPARAM_INFO
	.align		4
.L_33:
        /*00dc*/ 	.byte	0x04, 0x17
        /*00de*/ 	.short	(.L_35 - .L_34)
.L_34:
        /*00e0*/ 	.word	0x00000000
        /*00e4*/ 	.short	0x0001
        /*00e6*/ 	.short	0x0008
        /*00e8*/ 	.byte	0x00, 0xf4, 0x21, 0x00


	//----- nvinfo : EIATTR_KPARAM_INFO
	.align		4
.L_35:
        /*00ec*/ 	.byte	0x04, 0x17
        /*00ee*/ 	.short	(.L_37 - .L_36)
.L_36:
        /*00f0*/ 	.word	0x00000000
        /*00f4*/ 	.short	0x0000
        /*00f6*/ 	.short	0x0000
        /*00f8*/ 	.byte	0x00, 0xf4, 0x21, 0x00


	//----- nvinfo : EIATTR_MAXREG_COUNT
	.align		4
.L_37:
        /*00fc*/ 	.byte	0x03, 0x1b
        /*00fe*/ 	.short	0x00ff


	//----- nvinfo : EIATTR_NUM_BARRIERS
	.align		4
        /*0100*/ 	.byte	0x02, 0x4c
        /*0102*/ 	.byte	0x01
	.zero		1


	//----- nvinfo : EIATTR_ANNOTATIONS
	.align		4
        /*0104*/ 	.byte	0x04, 0x55
        /*0106*/ 	.short	(.L_39 - .L_38)


	//   ....[0]....
.L_38:
        /*0108*/ 	.word	0x00000001
        /*010c*/ 	.byte	0xd0, 0x0c, 0x00, 0x00, 0x01, 0x00, 0x00, 0x00, 0x10, 0x0d, 0x00, 0x00, 0x01, 0x00, 0x00, 0x00
        /* <DEDUP_REMOVED lines=1221> */
        /*4d6c*/ 	.byte	0x50, 0x1d, 0x02, 0x00, 0x01, 0x00, 0x00, 0x00, 0x60, 0x1d, 0x02, 0x00


	//----- nvinfo : EIATTR_MERCURY_ISA_VERSION
	.align		4
.L_39:
        /*4d78*/ 	.byte	0x03, 0x5f
        /*4d7a*/ 	.short	0x0000


	//----- nvinfo : EIATTR_EXIT_INSTR_OFFSETS
	.align		4
        /*4d7c*/ 	.byte	0x04, 0x1c
        /*4d7e*/ 	.short	(.L_41 - .L_40)


	//   ....[0]....
.L_40:
        /*4d80*/ 	.word	0x00022060


	//   ....[1]....
        /*4d84*/ 	.word	0x00022080


	//----- nvinfo : EIATTR_REQNTID
	.align		4
.L_41:
        /*4d88*/ 	.byte	0x04, 0x10
        /*4d8a*/ 	.short	(.L_43 - .L_42)
.L_42:
        /*4d8c*/ 	.word	0x00000040
        /*4d90*/ 	.word	0x00000001
        /*4d94*/ 	.word	0x00000001
.L_43:


//--------------------- .nv.callgraph             --------------------------
	.section	.nv.callgraph,"",@"SHT_CUDA_CALLGRAPH"
	.align	4
	.sectionentsize	8
	.align		4
        /*0000*/ 	.word	0x00000000
	.align		4
        /*0004*/ 	.word	0xffffffff
	.align		4
        /*0008*/ 	.word	0x00000000
	.align		4
        /*000c*/ 	.word	0xfffffffe
	.align		4
        /*0010*/ 	.word	0x00000000
	.align		4
        /*0014*/ 	.word	0xfffffffd
	.align		4
        /*0018*/ 	.word	0x00000000
	.align		4
        /*001c*/ 	.word	0xfffffffc


//--------------------- .nv.rel.action            --------------------------
	.section	.nv.rel.action,"",@"SHT_CUDA_RELOCINFO"
	.align	8
	.sectionentsize	8
        /*0000*/ 	.byte	0x73, 0x00, 0x00, 0x00, 0x00, 0x00, 0x00, 0x00, 0x00, 0x00, 0x00, 0x11, 0x25, 0x00, 0x05, 0x36


//--------------------- .nv.constant0.matmul_kernel --------------------------
	.section	.nv.constant0.matmul_kernel,"a",@progbits
	.sectionflags	@""
	.align	4
.nv.constant0.matmul_kernel:
	.zero		432


//--------------------- .text.matmul_kernel       --------------------------
	.section	.text.matmul_kernel,"ax",@progbits
	.sectioninfo	@"SHI_REGISTERS=255"
	.align	128
        .global         matmul_kernel
        .type           matmul_kernel,@function
        .size           matmul_kernel,(.L_x_3 - matmul_kernel)
        .other          matmul_kernel,@"STO_CUDA_ENTRY STV_DEFAULT"
matmul_kernel:
.text.matmul_kernel:
[----:B------:R-:W-:-:S03]  /*0000*/  IMAD.MOV.U32 R1, RZ, RZ, c[0x0][0x28] ;  /* 0x00000a00ff017624 */ /* 0x000fc600078e00ff */
[----:B------:R-:W-:Y:S01]  /*0010*/  IMAD.MOV.U32 R5, RZ, RZ, 0x3f ;  /* 0x0000003fff057424 */ /* 0x000fe200078e00ff */
[----:B------:R-:W1:Y:S01]  /*0020*/  S2R R7, SR_CTAID.X ;  /* 0x0000000000077919 */ /* 0x000e620000002500 */
[----:B------:R-:W-:Y:S01]  /*0030*/  IADD3 R1, R1, -0xeb8, RZ ;  /* 0xfffff14801017810 */ /* 0x000fe20007ffe0ff */
[----:B------:R-:W-:Y:S02]  /*0040*/  IMAD.MOV.U32 R252, RZ, RZ, c[0x0][0x188] ;  /* 0x00006200fffc7624 */ /* 0x000fe400078e00ff */
[----:B------:R-:W-:Y:S02]  /*0050*/  IADD3 R0, R5, c[0x0][0x17c], RZ ;  /* 0x00005f0005007a10 */ /* 0x000fe40007ffe0ff */
[C---:B------:R-:W-:Y:S02]  /*0060*/  IMAD R139, R252.reuse, 0x44, RZ ;  /* 0x00000044fc8b7824 */ /* 0x040fe400078e02ff */
[----:B------:R-:W-:Y:S01]  /*0070*/  SHF.R.S32.HI R3, RZ, 0x1f, R0 ;  /* 0x0000001fff037819 */ /* 0x000fe20000011400 */
[----:B------:R-:W-:-:S02]  /*0080*/  IMAD R155, R252, 0x4c, RZ ;  /* 0x0000004cfc9b7824 */ /* 0x000fc400078e02ff */
[C---:B------:R-:W-:Y:S01]  /*0090*/  IMAD R171, R252.reuse, 0x54, RZ ;  /* 0x00000054fcab7824 */ /* 0x040fe200078e02ff */
[----:B------:R-:W-:Y:S01]  /*00a0*/  LEA.HI R3, R3, R0, RZ, 0x6 ;  /* 0x0000000003037211 */ /* 0x000fe200078f30ff */
[C---:B------:R-:W-:Y:S02]  /*00b0*/  IMAD R187, R252.reuse, 0x5c, RZ ;  /* 0x0000005cfcbb7824 */ /* 0x040fe400078e02ff */
[C---:B------:R-:W-:Y:S01]  /*00c0*/  IMAD R203, R252.reuse, 0x64, RZ ;  /* 0x00000064fccb7824 */ /* 0x040fe200078e02ff */
[----:B------:R-:W-:Y:S01]  /*00d0*/  SHF.R.S32.HI R3, RZ, 0x6, R3 ;  /* 0x00000006ff037819 */ /* 0x000fe20000011403 */
[C---:B------:R-:W-:Y:S02]  /*00e0*/  IMAD R217, R252.reuse, 0x6c, RZ ;  /* 0x0000006cfcd97824 */ /* 0x040fe400078e02ff */
[----:B------:R-:W-:Y:S02]  /*00f0*/  IMAD R229, R252, 0x74, RZ ;  /* 0x00000074fce57824 */ /* 0x000fe400078e02ff */
[----:B------:R-:W-:-:S02]  /*0100*/  IMAD.SHL.U32 R4, R3, 0x8, RZ ;  /* 0x0000000803047824 */ /* 0x000fc400078e00ff */
[C---:B------:R-:W-:Y:S01]  /*0110*/  IMAD R241, R252.reuse, 0x7c, RZ ;  /* 0x0000007cfcf17824 */ /* 0x040fe200078e02ff */
[----:B-1----:R-:W-:Y:S01]  /*0120*/  IABS R8, R7 ;  /* 0x0000000700087213 */ /* 0x002fe20000000000 */
[C---:B------:R-:W-:Y:S01]  /*0130*/  IMAD R136, R252.reuse, 0x10c, RZ ;  /* 0x0000010cfc887824 */ /* 0x040fe200078e02ff */
[-C--:B------:R-:W-:Y:S01]  /*0140*/  IABS R9, R4.reuse ;  /* 0x0000000400097213 */ /* 0x080fe20000000000 */
[C---:B------:R-:W-:Y:S01]  /*0150*/  IMAD R137, R252.reuse, 0x43, RZ ;  /* 0x00000043fc897824 */ /* 0x040fe200078e02ff */
[----:B------:R-:W-:Y:S01]  /*0160*/  IABS R10, R4 ;  /* 0x00000004000a7213 */ /* 0x000fe20000000000 */
[C---:B------:R-:W-:Y:S01]  /*0170*/  IMAD R147, R252.reuse, 0x48, RZ ;  /* 0x00000048fc937824 */ /* 0x040fe200078e02ff */
[----:B------:R-:W1:Y:S01]  /*0180*/  I2F.RP R0, R9 ;  /* 0x0000000900007306 */ /* 0x000e620000209400 */
[C---:B------:R-:W-:Y:S02]  /*0190*/  IMAD R140, R252.reuse, 0x114, RZ ;  /* 0x00000114fc8c7824 */ /* 0x040fe400078e02ff */
[----:B------:R-:W-:-:S02]  /*01a0*/  IMAD R141, R252, 0x45, RZ ;  /* 0x00000045fc8d7824 */ /* 0x000fc400078e02ff */
[C---:B------:R-:W-:Y:S02]  /*01b0*/  IMAD R163, R252.reuse, 0x50, RZ ;  /* 0x00000050fca37824 */ /* 0x040fe400078e02ff */
[C---:B------:R-:W-:Y:S02]  /*01c0*/  IMAD R144, R252.reuse, 0x11c, RZ ;  /* 0x0000011cfc907824 */ /* 0x040fe400078e02ff */
[C---:B------:R-:W-:Y:S02]  /*01d0*/  IMAD R145, R252.reuse, 0x47, RZ ;  /* 0x00000047fc917824 */ /* 0x040fe400078e02ff */
[C---:B------:R-:W-:Y:S02]  /*01e0*/  IMAD R179, R252.reuse, 0x58, RZ ;  /* 0x00000058fcb37824 */ /* 0x040fe400078e02ff */
[C---:B------:R-:W-:Y:S02]  /*01f0*/  IMAD R148, R252.reuse, 0x124, RZ ;  /* 0x00000124fc947824 */ /* 0x040fe400078e02ff */
[C---:B------:R-:W-:Y:S01]  /*0200*/  IMAD R149, R252.reuse, 0x49, RZ ;  /* 0x00000049fc957824 */ /* 0x040fe200078e02ff */
[----:B-1----:R-:W1:Y:S01]  /*0210*/  MUFU.RCP R0, R0 ;  /* 0x0000000000007308 */ /* 0x002e620000001000 */
[----:B------:R-:W-:-:S02]  /*0220*/  IMAD R195, R252, 0x60, RZ ;  /* 0x00000060fcc37824 */ /* 0x000fc400078e02ff */
[C---:B------:R-:W-:Y:S02]  /*0230*/  IMAD R152, R252.reuse, 0x12c, RZ ;  /* 0x0000012cfc987824 */ /* 0x040fe400078e02ff */
[C---:B------:R-:W-:Y:S02]  /*0240*/  IMAD R153, R252.reuse, 0x4b, RZ ;  /* 0x0000004bfc997824 */ /* 0x040fe400078e02ff */
[C---:B------:R-:W-:Y:S02]  /*0250*/  IMAD R211, R252.reuse, 0x68, RZ ;  /* 0x00000068fcd37824 */ /* 0x040fe400078e02ff */
[C---:B------:R-:W-:Y:S02]  /*0260*/  IMAD R156, R252.reuse, 0x134, RZ ;  /* 0x00000134fc9c7824 */ /* 0x040fe400078e02ff */
[C---:B------:R-:W-:Y:S02]  /*0270*/  IMAD R157, R252.reuse, 0x4d, RZ ;  /* 0x0000004dfc9d7824 */ /* 0x040fe400078e02ff */
[----:B------:R-:W-:-:S02]  /*0280*/  IMAD R223, R252, 0x70, RZ ;  /* 0x00000070fcdf7824 */ /* 0x000fc400078e02ff */
[----:B------:R-:W-:Y:S01]  /*0290*/  IMAD R160, R252, 0x13c, RZ ;  /* 0x0000013cfca07824 */ /* 0x000fe200078e02ff */
[----:B-1----:R-:W-:Y:S01]  /*02a0*/  IADD3 R2, R0, 0xffffffe, RZ ;  /* 0x0ffffffe00027810 */ /* 0x002fe20007ffe0ff */
[----:B------:R-:W-:Y:S02]  /*02b0*/  IMAD.MOV R0, RZ, RZ, -R10 ;  /* 0x000000ffff007224 */ /* 0x000fe400078e0a0a */
[C---:B------:R-:W-:Y:S01]  /*02c0*/  IMAD R161, R252.reuse, 0x4f, RZ ;  /* 0x0000004ffca17824 */ /* 0x040fe200078e02ff */
[----:B------:R1:W2:Y:S01]  /*02d0*/  F2I.FTZ.U32.TRUNC.NTZ R3, R2 ;  /* 0x0000000200037305 */ /* 0x0002a2000021f000 */
[C---:B------:R-:W-:Y:S02]  /*02e0*/  IMAD R235, R252.reuse, 0x78, RZ ;  /* 0x00000078fceb7824 */ /* 0x040fe400078e02ff */
[C---:B------:R-:W-:Y:S02]  /*02f0*/  IMAD R164, R252.reuse, 0x144, RZ ;  /* 0x00000144fca47824 */ /* 0x040fe400078e02ff */
[----:B------:R-:W-:-:S02]  /*0300*/  IMAD R165, R252, 0x51, RZ ;  /* 0x00000051fca57824 */ /* 0x000fc400078e02ff */
[C---:B------:R-:W-:Y:S02]  /*0310*/  IMAD R168, R252.reuse, 0x14c, RZ ;  /* 0x0000014cfca87824 */ /* 0x040fe400078e02ff */
[----:B-1----:R-:W-:Y:S02]  /*0320*/  IMAD.MOV.U32 R2, RZ, RZ, RZ ;  /* 0x000000ffff027224 */ /* 0x002fe400078e00ff */
[C---:B------:R-:W-:Y:S02]  /*0330*/  IMAD R169, R252.reuse, 0x53, RZ ;  /* 0x00000053fca97824 */ /* 0x040fe400078e02ff */
[C---:B------:R-:W-:Y:S02]  /*0340*/  IMAD R172, R252.reuse, 0x154, RZ ;  /* 0x00000154fcac7824 */ /* 0x040fe400078e02ff */
[----:B------:R-:W-:Y:S02]  /*0350*/  IMAD R173, R252, 0x55, RZ ;  /* 0x00000055fcad7824 */ /* 0x000fe400078e02ff */
[----:B--2---:R-:W-:-:S02]  /*0360*/  IMAD.MOV R6, RZ, RZ, -R3 ;  /* 0x000000ffff067224 */ /* 0x004fc400078e0a03 */
[----:B------:R-:W-:Y:S02]  /*0370*/  IMAD R176, R252, 0x15c, RZ ;  /* 0x0000015cfcb07824 */ /* 0x000fe400078e02ff */
[----:B------:R-:W-:Y:S02]  /*0380*/  IMAD R11, R6, R9, RZ ;  /* 0x00000009060b7224 */ /* 0x000fe400078e02ff */
[----:B------:R-:W-:Y:S01]  /*0390*/  IMAD.MOV.U32 R6, RZ, RZ, R8 ;  /* 0x000000ffff067224 */ /* 0x000fe200078e0008 */
[----:B------:R-:W-:Y:S01]  /*03a0*/  IABS R8, c[0x0][0x17c] ;  /* 0x00005f0000087a13 */ /* 0x000fe20000000000 */
[----:B------:R-:W-:-:S04]  /*03b0*/  IMAD.HI.U32 R3, R3, R11, R2 ;  /* 0x0000000b03037227 */ /* 0x000fc800078e0002 */
[----:B------:R-:W-:Y:S02]  /*03c0*/  IMAD R177, R252, 0x57, RZ ;  /* 0x00000057fcb17824 */ /* 0x000fe400078e02ff */
[----:B------:R-:W-:-:S04]  /*03d0*/  IMAD.HI.U32 R3, R3, R6, RZ ;  /* 0x0000000603037227 */ /* 0x000fc800078e00ff */
[----:B------:R-:W-:Y:S02]  /*03e0*/  IMAD R0, R3, R0, R6 ;  /* 0x0000000003007224 */ /* 0x000fe400078e0206 */
[C---:B------:R-:W-:Y:S02]  /*03f0*/  IMAD R180, R252.reuse, 0x164, RZ ;  /* 0x00000164fcb47824 */ /* 0x040fe400078e02ff */
[C---:B------:R-:W-:Y:S01]  /*0400*/  IMAD R181, R252.reuse, 0x59, RZ ;  /* 0x00000059fcb57824 */ /* 0x040fe200078e02ff */
[----:B------:R-:W-:Y:S01]  /*0410*/  ISETP.GT.U32.AND P1, PT, R9, R0, PT ;  /* 0x000000000900720c */ /* 0x000fe20003f24070 */
[C---:B------:R-:W-:Y:S02]  /*0420*/  IMAD R184, R252.reuse, 0x16c, RZ ;  /* 0x0000016cfcb87824 */ /* 0x040fe400078e02ff */
[C---:B------:R-:W-:Y:S02]  /*0430*/  IMAD R185, R252.reuse, 0x5b, RZ ;  /* 0x0000005bfcb97824 */ /* 0x040fe400078e02ff */
[----:B------:R-:W-:-:S02]  /*0440*/  IMAD R188, R252, 0x174, RZ ;  /* 0x00000174fcbc7824 */ /* 0x000fc400078e02ff */
[C---:B------:R-:W-:Y:S02]  /*0450*/  IMAD R189, R252.reuse, 0x5d, RZ ;  /* 0x0000005dfcbd7824 */ /* 0x040fe400078e02ff */
[C---:B------:R-:W-:Y:S02]  /*0460*/  IMAD R192, R252.reuse, 0x17c, RZ ;  /* 0x0000017cfcc07824 */ /* 0x040fe400078e02ff */
[----:B------:R-:W-:Y:S02]  /*0470*/  IMAD R193, R252, 0x5f, RZ ;  /* 0x0000005ffcc17824 */ /* 0x000fe400078e02ff */
[----:B------:R-:W-:Y:S01]  /*0480*/  @!P1 IMAD.IADD R0, R0, 0x1, -R9 ;  /* 0x0000000100009824 */ /* 0x000fe200078e0a09 */
[----:B------:R-:W-:Y:S01]  /*0490*/  @!P1 IADD3 R3, R3, 0x1, RZ ;  /* 0x0000000103039810 */ /* 0x000fe20007ffe0ff */
[----:B------:R-:W-:Y:S01]  /*04a0*/  IMAD R196, R252, 0x184, RZ ;  /* 0x00000184fcc47824 */ /* 0x000fe200078e02ff */
[----:B------:R-:W-:Y:S01]  /*04b0*/  ISETP.NE.AND P1, PT, R4, RZ, PT ;  /* 0x000000ff0400720c */ /* 0x000fe20003f25270 */
[----:B------:R-:W-:Y:S01]  /*04c0*/  IMAD R197, R252, 0x61, RZ ;  /* 0x00000061fcc57824 */ /* 0x000fe200078e02ff */
[----:B------:R-:W-:Y:S01]  /*04d0*/  ISETP.GE.U32.AND P0, PT, R0, R9, PT ;  /* 0x000000090000720c */ /* 0x000fe20003f06070 */
[C---:B------:R-:W-:Y:S01]  /*04e0*/  IMAD R200, R252.reuse, 0x18c, RZ ;  /* 0x0000018cfcc87824 */ /* 0x040fe200078e02ff */
[----:B------:R-:W-:Y:S01]  /*04f0*/  LOP3.LUT R0, R7, R4, RZ, 0x3c, !PT ;  /* 0x0000000407007212 */ /* 0x000fe200078e3cff */
[----:B------:R-:W-:-:S02]  /*0500*/  IMAD R201, R252, 0x63, RZ ;  /* 0x00000063fcc97824 */ /* 0x000fc400078e02ff */
[----:B------:R-:W-:Y:S01]  /*0510*/  IMAD R204, R252, 0x194, RZ ;  /* 0x00000194fccc7824 */ /* 0x000fe200078e02ff */
[----:B------:R-:W-:Y:S01]  /*0520*/  ISETP.GE.AND P2, PT, R0, RZ, PT ;  /* 0x000000ff0000720c */ /* 0x000fe20003f46270 */
[C---:B------:R-:W-:Y:S01]  /*0530*/  IMAD R205, R252.reuse, 0x65, RZ ;  /* 0x00000065fccd7824 */ /* 0x040fe200078e02ff */
[----:B------:R-:W-:Y:S01]  /*0540*/  IADD3 R0, R5, c[0x0][0x178], RZ ;  /* 0x00005e0005007a10 */ /* 0x000fe20007ffe0ff */
[C---:B------:R-:W-:Y:S02]  /*0550*/  IMAD R208, R252.reuse, 0x19c, RZ ;  /* 0x0000019cfcd07824 */ /* 0x040fe400078e02ff */
[C---:B------:R-:W-:Y:S02]  /*0560*/  IMAD R209, R252.reuse, 0x67, RZ ;  /* 0x00000067fcd17824 */ /* 0x040fe400078e02ff */
[----:B------:R-:W-:Y:S01]  /*0570*/  @P0 IADD3 R3, R3, 0x1, RZ ;  /* 0x0000000103030810 */ /* 0x000fe20007ffe0ff */
[C---:B------:R-:W-:Y:S02]  /*0580*/  IMAD R212, R252.reuse, 0x1a4, RZ ;  /* 0x000001a4fcd47824 */ /* 0x040fe400078e02ff */
[----:B------:R-:W-:-:S02]  /*0590*/  IMAD R213, R252, 0x69, RZ ;  /* 0x00000069fcd57824 */ /* 0x000fc400078e02ff */
[----:B------:R-:W-:Y:S01]  /*05a0*/  IMAD.MOV.U32 R2, RZ, RZ, R3 ;  /* 0x000000ffff027224 */ /* 0x000fe200078e0003 */
[----:B------:R-:W-:Y:S01]  /*05b0*/  SHF.R.S32.HI R3, RZ, 0x1f, R0 ;  /* 0x0000001fff037819 */ /* 0x000fe20000011400 */
[C---:B------:R-:W-:Y:S02]  /*05c0*/  IMAD R215, R252.reuse, 0x1ac, RZ ;  /* 0x000001acfcd77824 */ /* 0x040fe400078e02ff */
[----:B------:R-:W-:Y:S01]  /*05d0*/  @!P2 IMAD.MOV R2, RZ, RZ, -R2 ;  /* 0x000000ffff02a224 */ /* 0x000fe200078e0a02 */
[----:B------:R-:W-:Y:S01]  /*05e0*/  @!P1 LOP3.LUT R2, RZ, R4, RZ, 0x33, !PT ;  /* 0x00000004ff029212 */ /* 0x000fe200078e33ff */
[C---:B------:R-:W-:Y:S01]  /*05f0*/  IMAD R245, R252.reuse, 0x6b, RZ ;  /* 0x0000006bfcf57824 */ /* 0x040fe200078e02ff */
[----:B------:R-:W-:Y:S01]  /*0600*/  LEA.HI R3, R3, R0, RZ, 0x6 ;  /* 0x0000000003037211 */ /* 0x000fe200078f30ff */
[----:B------:R-:W-:Y:S02]  /*0610*/  IMAD R218, R252, 0x1b4, RZ ;  /* 0x000001b4fcda7824 */ /* 0x000fe400078e02ff */
[----:B------:R-:W-:-:S02]  /*0620*/  IMAD.SHL.U32 R10, R2, 0x8, RZ ;  /* 0x00000008020a7824 */ /* 0x000fc400078e00ff */
[C---:B------:R-:W-:Y:S02]  /*0630*/  IMAD R219, R252.reuse, 0x6d, RZ ;  /* 0x0000006dfcdb7824 */ /* 0x040fe400078e02ff */
[C---:B------:R-:W-:Y:S01]  /*0640*/  IMAD R221, R252.reuse, 0x1bc, RZ ;  /* 0x000001bcfcdd7824 */ /* 0x040fe200078e02ff */
[----:B------:R-:W-:Y:S01]  /*0650*/  LEA.HI.SX32 R3, R3, -R10, 0x1a ;  /* 0x8000000a03037211 */ /* 0x000fe200078fd2ff */
[C---:B------:R-:W-:Y:S02]  /*0660*/  IMAD R244, R252.reuse, 0x6f, RZ ;  /* 0x0000006ffcf47824 */ /* 0x040fe400078e02ff */
[----:B------:R-:W-:Y:S01]  /*0670*/  IMAD R224, R252, 0x1c4, RZ ;  /* 0x000001c4fce07824 */ /* 0x000fe200078e02ff */
[----:B------:R-:W-:Y:S01]  /*0680*/  IMNMX R12, R3, 0x8, PT ;  /* 0x00000008030c7817 */ /* 0x000fe20003800200 */
[----:B------:R-:W-:Y:S02]  /*0690*/  IMAD.MOV R3, RZ, RZ, -R2 ;  /* 0x000000ffff037224 */ /* 0x000fe400078e0a02 */
[----:B------:R-:W-:Y:S01]  /*06a0*/  IMAD.MOV.U32 R2, RZ, RZ, R8 ;  /* 0x000000ffff027224 */ /* 0x000fe200078e0008 */
[----:B------:R-:W-:Y:S01]  /*06b0*/  IABS R11, R12 ;  /* 0x0000000c000b7213 */ /* 0x000fe20000000000 */
[----:B------:R-:W-:Y:S01]  /*06c0*/  IMAD R13, R4, R3, R7 ;  /* 0x00000003040d7224 */ /* 0x000fe200078e0207 */
[----:B------:R-:W-:Y:S01]  /*06d0*/  IABS R7, c[0x0][0x178] ;  /* 0x00005e0000077a13 */ /* 0x000fe20000000000 */
[----:B------:R-:W-:Y:S01]  /*06e0*/  IMAD.MOV.U32 R4, RZ, RZ, RZ ;  /* 0x000000ffff047224 */ /* 0x000fe200078e00ff */
[----:B------:R-:W1:Y:S01]  /*06f0*/  I2F.RP R0, R11 ;  /* 0x0000000b00007306 */ /* 0x000e620000209400 */
[----:B------:R-:W-:-:S02]  /*0700*/  IMAD R225, R252, 0x71, RZ ;  /* 0x00000071fce17824 */ /* 0x000fc400078e02ff */
[C---:B------:R-:W-:Y:S02]  /*0710*/  IMAD R231, R252.reuse, 0x73, RZ ;  /* 0x00000073fce77824 */ /* 0x040fe400078e02ff */
[C---:B------:R-:W-:Y:S02]  /*0720*/  IMAD R230, R252.reuse, 0x1d4, RZ ;  /* 0x000001d4fce67824 */ /* 0x040fe400078e02ff */
[C---:B------:R-:W-:Y:S01]  /*0730*/  IMAD R236, R252.reuse, 0x75, RZ ;  /* 0x00000075fcec7824 */ /* 0x040fe200078e02ff */
[----:B------:R-:W2:Y:S01]  /*0740*/  I2F.RP R9, R2 ;  /* 0x0000000200097306 */ /* 0x000ea20000209400 */
[C---:B------:R-:W-:Y:S02]  /*0750*/  IMAD R233, R252.reuse, 0x1dc, RZ ;  /* 0x000001dcfce97824 */ /* 0x040fe400078e02ff */
[C---:B------:R-:W-:Y:S02]  /*0760*/  IMAD R240, R252.reuse, 0x77, RZ ;  /* 0x00000077fcf07824 */ /* 0x040fe400078e02ff */
[----:B------:R-:W-:-:S02]  /*0770*/  IMAD R138, R252, 0x110, RZ ;  /* 0x00000110fc8a7824 */ /* 0x000fc400078e02ff */
[C---:B------:R-:W-:Y:S01]  /*0780*/  IMAD R142, R252.reuse, 0x118, RZ ;  /* 0x00000118fc8e7824 */ /* 0x040fe200078e02ff */
[----:B-1----:R-:W1:Y:S01]  /*0790*/  MUFU.RCP R0, R0 ;  /* 0x0000000000007308 */ /* 0x002e620000001000 */
[C---:B------:R-:W-:Y:S02]  /*07a0*/  IMAD R143, R252.reuse, 0x46, RZ ;  /* 0x00000046fc8f7824 */ /* 0x040fe400078e02ff */
[C---:B------:R-:W-:Y:S02]  /*07b0*/  IMAD R146, R252.reuse, 0x120, RZ ;  /* 0x00000120fc927824 */ /* 0x040fe400078e02ff */
[C---:B------:R-:W-:Y:S02]  /*07c0*/  IMAD R150, R252.reuse, 0x128, RZ ;  /* 0x00000128fc967824 */ /* 0x040fe400078e02ff */
[C---:B------:R-:W-:Y:S01]  /*07d0*/  IMAD R151, R252.reuse, 0x4a, RZ ;  /* 0x0000004afc977824 */ /* 0x040fe200078e02ff */
[----:B--2---:R-:W-:Y:S01]  /*07e0*/  MUFU.RCP R9, R9 ;  /* 0x0000000900097308 */ /* 0x004fe20000001000 */
[----:B------:R-:W-:-:S02]  /*07f0*/  IMAD R154, R252, 0x130, RZ ;  /* 0x00000130fc9a7824 */ /* 0x000fc400078e02ff */
[C---:B------:R-:W-:Y:S02]  /*0800*/  IMAD R158, R252.reuse, 0x138, RZ ;  /* 0x00000138fc9e7824 */ /* 0x040fe400078e02ff */
[C---:B------:R-:W-:Y:S02]  /*0810*/  IMAD R159, R252.reuse, 0x4e, RZ ;  /* 0x0000004efc9f7824 */ /* 0x040fe400078e02ff */
[----:B------:R-:W-:Y:S01]  /*0820*/  IMAD R162, R252, 0x140, RZ ;  /* 0x00000140fca27824 */ /* 0x000fe200078e02ff */
[----:B-1----:R-:W-:Y:S01]  /*0830*/  IADD3 R5, R0, 0xffffffe, RZ ;  /* 0x0ffffffe00057810 */ /* 0x002fe20007ffe0ff */
[C---:B------:R-:W-:Y:S01]  /*0840*/  IMAD R166, R252.reuse, 0x148, RZ ;  /* 0x00000148fca67824 */ /* 0x040fe200078e02ff */
[----:B------:R-:W-:Y:S01]  /*0850*/  IABS R0, R13 ;  /* 0x0000000d00007213 */ /* 0x000fe20000000000 */
[C---:B------:R-:W-:Y:S02]  /*0860*/  IMAD R167, R252.reuse, 0x52, RZ ;  /* 0x00000052fca77824 */ /* 0x040fe400078e02ff */
[C---:B------:R-:W-:Y:S01]  /*0870*/  IMAD R170, R252.reuse, 0x150, RZ ;  /* 0x00000150fcaa7824 */ /* 0x040fe200078e02ff */
[----:B------:R-:W1:Y:S01]  /*0880*/  F2I.FTZ.U32.TRUNC.NTZ R5, R5 ;  /* 0x0000000500057305 */ /* 0x000e62000021f000 */
[----:B------:R-:W-:-:S02]  /*0890*/  IMAD R174, R252, 0x158, RZ ;  /* 0x00000158fcae7824 */ /* 0x000fc400078e02ff */
[C---:B------:R-:W-:Y:S02]  /*08a0*/  IMAD R175, R252.reuse, 0x56, RZ ;  /* 0x00000056fcaf7824 */ /* 0x040fe400078e02ff */
[C---:B------:R-:W-:Y:S02]  /*08b0*/  IMAD R178, R252.reuse, 0x160, RZ ;  /* 0x00000160fcb27824 */ /* 0x040fe400078e02ff */
[C---:B------:R-:W-:Y:S02]  /*08c0*/  IMAD R182, R252.reuse, 0x168, RZ ;  /* 0x00000168fcb67824 */ /* 0x040fe400078e02ff */
[C---:B------:R-:W-:Y:S02]  /*08d0*/  IMAD R183, R252.reuse, 0x5a, RZ ;  /* 0x0000005afcb77824 */ /* 0x040fe400078e02ff */
[C---:B------:R-:W-:Y:S02]  /*08e0*/  IMAD R186, R252.reuse, 0x170, RZ ;  /* 0x00000170fcba7824 */ /* 0x040fe400078e02ff */
[----:B------:R-:W-:-:S02]  /*08f0*/  IMAD R190, R252, 0x178, RZ ;  /* 0x00000178fcbe7824 */ /* 0x000fc400078e02ff */
[C---:B------:R-:W-:Y:S02]  /*0900*/  IMAD R191, R252.reuse, 0x5e, RZ ;  /* 0x0000005efcbf7824 */ /* 0x040fe400078e02ff */
[--C-:B-1----:R-:W-:Y:S02]  /*0910*/  IMAD.MOV R6, RZ, RZ, -R5.reuse ;  /* 0x000000ffff067224 */ /* 0x102fe400078e0a05 */
[----:B------:R-:W-:Y:S02]  /*0920*/  IMAD R194, R252, 0x180, RZ ;  /* 0x00000180fcc27824 */ /* 0x000fe400078e02ff */
[----:B------:R-:W-:Y:S01]  /*0930*/  IMAD R3, R6, R11, RZ ;  /* 0x0000000b06037224 */ /* 0x000fe200078e02ff */
[----:B------:R-:W-:Y:S01]  /*0940*/  IABS R6, R12 ;  /* 0x0000000c00067213 */ /* 0x000fe20000000000 */
[----:B------:R-:W-:Y:S02]  /*0950*/  IMAD R198, R252, 0x188, RZ ;  /* 0x00000188fcc67824 */ /* 0x000fe400078e02ff */
[----:B------:R-:W-:-:S04]  /*0960*/  IMAD.HI.U32 R5, R5, R3, R4 ;  /* 0x0000000305057227 */ /* 0x000fc800078e0004 */
[----:B------:R-:W-:Y:S02]  /*0970*/  IMAD.MOV R6, RZ, RZ, -R6 ;  /* 0x000000ffff067224 */ /* 0x000fe400078e0a06 */
[----:B------:R-:W-:-:S04]  /*0980*/  IMAD.HI.U32 R5, R5, R0, RZ ;  /* 0x0000000005057227 */ /* 0x000fc800078e00ff */
[----:B------:R-:W-:Y:S02]  /*0990*/  IMAD.MOV.U32 R4, RZ, RZ, R7 ;  /* 0x000000ffff047224 */ /* 0x000fe400078e0007 */
[----:B------:R-:W-:Y:S01]  /*09a0*/  IMAD R0, R5, R6, R0 ;  /* 0x0000000605007224 */ /* 0x000fe200078e0200 */
[----:B------:R-:W-:Y:S01]  /*09b0*/  IADD3 R6, R9, 0xffffffe, RZ ;  /* 0x0ffffffe09067810 */ /* 0x000fe20007ffe0ff */
[----:B------:R-:W1:Y:S01]  /*09c0*/  I2F.RP R3, R4 ;  /* 0x0000000400037306 */ /* 0x000e620000209400 */
[C---:B------:R-:W-:Y:S02]  /*09d0*/  IMAD R199, R252.reuse, 0x62, RZ ;  /* 0x00000062fcc77824 */ /* 0x040fe400078e02ff */
[----:B------:R-:W-:Y:S01]  /*09e0*/  ISETP.GT.U32.AND P1, PT, R11, R0, PT ;  /* 0x000000000b00720c */ /* 0x000fe20003f24070 */
[C---:B------:R-:W-:Y:S02]  /*09f0*/  IMAD R202, R252.reuse, 0x190, RZ ;  /* 0x00000190fcca7824 */ /* 0x040fe400078e02ff */
[----:B------:R-:W-:-:S02]  /*0a00*/  IMAD R206, R252, 0x198, RZ ;  /* 0x00000198fcce7824 */ /* 0x000fc400078e02ff */
[----:B------:R2:W-:Y:S01]  /*0a10*/  F2I.FTZ.U32.TRUNC.NTZ R7, R6 ;  /* 0x0000000600077305 */ /* 0x0005e2000021f000 */
[C---:B------:R-:W-:Y:S02]  /*0a20*/  IMAD R207, R252.reuse, 0x66, RZ ;  /* 0x00000066fccf7824 */ /* 0x040fe400078e02ff */
[C---:B------:R-:W-:Y:S02]  /*0a30*/  IMAD R210, R252.reuse, 0x1a0, RZ ;  /* 0x000001a0fcd27824 */ /* 0x040fe400078e02ff */
[C---:B------:R-:W-:Y:S02]  /*0a40*/  IMAD R214, R252.reuse, 0x1a8, RZ ;  /* 0x000001a8fcd67824 */ /* 0x040fe400078e02ff */
[----:B------:R-:W-:Y:S01]  /*0a50*/  IMAD R246, R252, 0x6a, RZ ;  /* 0x0000006afcf67824 */ /* 0x000fe200078e02ff */
[----:B-1----:R-:W1:Y:S01]  /*0a60*/  MUFU.RCP R3, R3 ;  /* 0x0000000300037308 */ /* 0x002e620000001000 */
[----:B------:R-:W-:Y:S01]  /*0a70*/  @!P1 IMAD.IADD R0, R0, 0x1, -R11 ;  /* 0x0000000100009824 */ /* 0x000fe200078e0a0b */
[----:B------:R-:W-:Y:S01]  /*0a80*/  @!P1 IADD3 R5, R5, 0x1, RZ ;  /* 0x0000000105059810 */ /* 0x000fe20007ffe0ff */
[----:B--2---:R-:W-:Y:S01]  /*0a90*/  IMAD.MOV.U32 R6, RZ, RZ, RZ ;  /* 0x000000ffff067224 */ /* 0x004fe200078e00ff */
        /* <DEDUP_REMOVED lines=8> */
[C---:B------:R-:W-:Y:S02]  /*0b20*/  IMAD R226, R252.reuse, 0x1c8, RZ ;  /* 0x000001c8fce27824 */ /* 0x040fe400078e02ff */
[----:B------:R-:W-:Y:S01]  /*0b30*/  IMAD R227, R252, 0x72, RZ ;  /* 0x00000072fce37824 */ /* 0x000fe200078e02ff */
[----:B-1----:R-:W-:Y:S01]  /*0b40*/  IADD3 R8, R3, 0xffffffe, RZ ;  /* 0x0ffffffe03087810 */ /* 0x002fe20007ffe0ff */
[----:B------:R-:W-:Y:S02]  /*0b50*/  IMAD.MOV R3, RZ, RZ, -R7 ;  /* 0x000000ffff037224 */ /* 0x000fe400078e0a07 */
[----:B------:R-:W-:Y:S01]  /*0b60*/  @P0 IADD3 R5, R5, 0x1, RZ ;  /* 0x0000000105050810 */ /* 0x000fe20007ffe0ff */
[----:B------:R1:W2:Y:S01]  /*0b70*/  F2I.FTZ.U32.TRUNC.NTZ R9, R8 ;  /* 0x0000000800097305 */ /* 0x0002a2000021f000 */
[----:B------:R-:W-:-:S02]  /*0b80*/  IMAD R3, R3, R2, RZ ;  /* 0x0000000203037224 */ /* 0x000fc400078e02ff */
[----:B------:R-:W-:Y:S02]  /*0b90*/  IMAD R228, R252, 0x1d0, RZ ;  /* 0x000001d0fce47824 */ /* 0x000fe400078e02ff */
[----:B------:R-:W-:Y:S02]  /*0ba0*/  IMAD.MOV.U32 R0, RZ, RZ, R5 ;  /* 0x000000ffff007224 */ /* 0x000fe400078e0005 */
[----:B------:R-:W-:-:S04]  /*0bb0*/  IMAD.HI.U32 R6, R7, R3, R6 ;  /* 0x0000000307067227 */ /* 0x000fc800078e0006 */
[----:B------:R-:W-:Y:S01]  /*0bc0*/  @!P2 IMAD.MOV R0, RZ, RZ, -R0 ;  /* 0x000000ffff00a224 */ /* 0x000fe200078e0a00 */
[----:B------:R-:W-:Y:S01]  /*0bd0*/  @!P1 LOP3.LUT R0, RZ, R12, RZ, 0x33, !PT ;  /* 0x0000000cff009212 */ /* 0x000fe200078e33ff */
[----:B-1----:R-:W-:Y:S02]  /*0be0*/  IMAD.MOV.U32 R8, RZ, RZ, RZ ;  /* 0x000000ffff087224 */ /* 0x002fe400078e00ff */
[----:B------:R-:W-:Y:S02]  /*0bf0*/  IMAD R232, R252, 0x1d8, RZ ;  /* 0x000001d8fce87824 */ /* 0x000fe400078e02ff */
[----:B------:R-:W-:Y:S02]  /*0c00*/  IMAD.MOV R5, RZ, RZ, -R0 ;  /* 0x000000ffff057224 */ /* 0x000fe400078e0a00 */
[----:B------:R-:W-:Y:S02]  /*0c10*/  IMAD.SHL.U32 R0, R0, 0x40, RZ ;  /* 0x0000004000007824 */ /* 0x000fe400078e00ff */
[----:B--2---:R-:W-:-:S02]  /*0c20*/  IMAD.MOV R11, RZ, RZ, -R9 ;  /* 0x000000ffff0b7224 */ /* 0x004fc400078e0a09 */
[----:B------:R-:W-:Y:S01]  /*0c30*/  IMAD R5, R12, R5, R13 ;  /* 0x000000050c057224 */ /* 0x000fe200078e020d */
[----:B------:R-:W-:Y:S01]  /*0c40*/  IADD3 R134, R0, 0x2, RZ ;  /* 0x0000000200867810 */ /* 0x000fe20007ffe0ff */
[----:B------:R-:W-:Y:S01]  /*0c50*/  IMAD.MOV.U32 R3, RZ, RZ, R11 ;  /* 0x000000ffff037224 */ /* 0x000fe200078e000b */
[----:B------:R-:W-:Y:S01]  /*0c60*/  IABS R11, R0 ;  /* 0x00000000000b7213 */ /* 0x000fe20000000000 */
[----:B------:R-:W-:Y:S01]  /*0c70*/  IMAD.IADD R5, R10, 0x1, R5 ;  /* 0x000000010a057824 */ /* 0x000fe200078e0205 */
[----:B------:R-:W-:Y:S01]  /*0c80*/  IADD3 R135, R0, 0x1, RZ ;  /* 0x0000000100877810 */ /* 0x000fe20007ffe0ff */
[----:B------:R-:W-:Y:S01]  /*0c90*/  IMAD R3, R3, R4, RZ ;  /* 0x0000000403037224 */ /* 0x000fe200078e02ff */
[----:B------:R-:W-:Y:S01]  /*0ca0*/  IABS R15, R134 ;  /* 0x00000086000f7213 */ /* 0x000fe20000000000 */
[----:B------:R-:W-:Y:S01]  /*0cb0*/  IMAD.HI.U32 R7, R6, R11, RZ ;  /* 0x0000000b06077227 */ /* 0x000fe200078e00ff */
[----:B------:R-:W-:Y:S01]  /*0cc0*/  IABS R13, R135 ;  /* 0x00000087000d7213 */ /* 0x000fe20000000000 */
[----:B------:R-:W-:Y:S01]  /*0cd0*/  STL [R1+0x7d4], R135 ;  /* 0x0007d48701007387 */ /* 0x000fe20000100800 */
[C---:B------:R-:W-:Y:S01]  /*0ce0*/  IADD3 R131, R0.reuse, 0x4, RZ ;  /* 0x0000000400837810 */ /* 0x040fe20007ffe0ff */
[----:B------:R-:W-:Y:S01]  /*0cf0*/  IMAD.HI.U32 R3, R9, R3, R8 ;  /* 0x0000000309037227 */ /* 0x000fe200078e0008 */
[----:B------:R-:W-:Y:S01]  /*0d00*/  IADD3 R132, R0, 0x3, RZ ;  /* 0x0000000300847810 */ /* 0x000fe20007ffe0ff */
[----:B------:R-:W-:Y:S01]  /*0d10*/  STL [R1+0x7d0], R134 ;  /* 0x0007d08601007387 */ /* 0x000fe20000100800 */
[----:B------:R-:W-:Y:S01]  /*0d20*/  IABS R12, R131 ;  /* 0x00000083000c7213 */ /* 0x000fe20000000000 */
[----:B------:R-:W-:Y:S01]  /*0d30*/  IMAD.HI.U32 R9, R6, R15, RZ ;  /* 0x0000000f06097227 */ /* 0x000fe200078e00ff */
[----:B------:R-:W-:Y:S01]  /*0d40*/  IABS R17, R132 ;  /* 0x0000008400117213 */ /* 0x000fe20000000000 */
[----:B------:R-:W-:Y:S01]  /*0d50*/  STL [R1+0x7cc], R132 ;  /* 0x0007cc8401007387 */ /* 0x000fe20000100800 */
[----:B------:R-:W-:Y:S01]  /*0d60*/  IADD3 R130, R0, 0x5, RZ ;  /* 0x0000000500827810 */ /* 0x000fe20007ffe0ff */
[----:B------:R-:W-:Y:S01]  /*0d70*/  IMAD.HI.U32 R8, R6, R13, RZ ;  /* 0x0000000d06087227 */ /* 0x000fe200078e00ff */
[C---:B------:R-:W-:Y:S01]  /*0d80*/  IADD3 R128, R0.reuse, 0x6, RZ ;  /* 0x0000000600807810 */ /* 0x040fe20007ffe0ff */
[----:B------:R1:W-:Y:S01]  /*0d90*/  STL [R1+0x818], R131 ;  /* 0x0008188301007387 */ /* 0x0003e20000100800 */
[----:B------:R-:W-:Y:S01]  /*0da0*/  IABS R19, R130 ;  /* 0x0000008200137213 */ /* 0x000fe20000000000 */
[----:B------:R-:W-:Y:S01]  /*0db0*/  IMAD.MOV R7, RZ, RZ, -R7 ;  /* 0x000000ffff077224 */ /* 0x000fe200078e0a07 */
[----:B------:R-:W-:Y:S01]  /*0dc0*/  IABS R21, R128 ;  /* 0x0000008000157213 */ /* 0x000fe20000000000 */
[----:B------:R-:W-:Y:S01]  /*0dd0*/  IMAD.MOV R10, RZ, RZ, -R9 ;  /* 0x000000ffff0a7224 */ /* 0x000fe200078e0a09 */
[C---:B------:R-:W-:Y:S01]  /*0de0*/  IADD3 R126, R0.reuse, 0x7, RZ ;  /* 0x00000007007e7810 */ /* 0x040fe20007ffe0ff */
[----:B------:R-:W-:Y:S01]  /*0df0*/  IMAD.MOV R8, RZ, RZ, -R8 ;  /* 0x000000ffff087224 */ /* 0x000fe200078e0a08 */
[----:B------:R-:W-:Y:S01]  /*0e00*/  IADD3 R124, R0, 0x8, RZ ;  /* 0x00000008007c7810 */ /* 0x000fe20007ffe0ff */
[----:B------:R-:W-:Y:S01]  /*0e10*/  IMAD R7, R2, R7, R11 ;  /* 0x0000000702077224 */ /* 0x000fe200078e020b */
[----:B------:R-:W-:Y:S01]  /*0e20*/  IADD3 R122, R0, 0x9, RZ ;  /* 0x00000009007a7810 */ /* 0x000fe20007ffe0ff */
[C---:B------:R-:W-:Y:S01]  /*0e30*/  IMAD R11, R2.reuse, R10, R15 ;  /* 0x0000000a020b7224 */ /* 0x040fe200078e020f */
[----:B------:R-:W-:Y:S01]  /*0e40*/  IABS R23, R126 ;  /* 0x0000007e00177213 */ /* 0x000fe20000000000 */
[----:B------:R-:W-:Y:S01]  /*0e50*/  IMAD.MOV.U32 R15, RZ, RZ, R12 ;  /* 0x000000ffff0f7224 */ /* 0x000fe200078e000c */
[----:B------:R-:W-:Y:S01]  /*0e60*/  IABS R25, R124 ;  /* 0x0000007c00197213 */ /* 0x000fe20000000000 */
[----:B------:R-:W-:Y:S01]  /*0e70*/  IMAD R9, R2, R8, R13 ;  /* 0x0000000802097224 */ /* 0x000fe200078e020d */
[----:B------:R-:W-:Y:S01]  /*0e80*/  IABS R27, R122 ;  /* 0x0000007a001b7213 */ /* 0x000fe20000000000 */
[----:B------:R-:W-:Y:S01]  /*0e90*/  IMAD.HI.U32 R8, R6, R17, RZ ;  /* 0x0000001106087227 */ /* 0x000fe200078e00ff */
[C---:B------:R-:W-:Y:S01]  /*0ea0*/  IADD3 R120, R0.reuse, 0xa, RZ ;  /* 0x0000000a00787810 */ /* 0x040fe20007ffe0ff */
[----:B------:R-:W-:Y:S01]  /*0eb0*/  STL [R1+0x814], R130 ;  /* 0x0008148201007387 */ /* 0x000fe20000100800 */
[----:B------:R-:W-:Y:S01]  /*0ec0*/  IADD3 R118, R0, 0xb, RZ ;  /* 0x0000000b00767810 */ /* 0x000fe20007ffe0ff */
[----:B------:R-:W-:Y:S01]  /*0ed0*/  IMAD.HI.U32 R10, R6, R15, RZ ;  /* 0x0000000f060a7227 */ /* 0x000fe200078e00ff */
[----:B------:R-:W-:Y:S01]  /*0ee0*/  IABS R29, R120 ;  /* 0x00000078001d7213 */ /* 0x000fe20000000000 */
[----:B------:R-:W-:Y:S01]  /*0ef0*/  STL [R1+0x810], R128 ;  /* 0x0008108001007387 */ /* 0x000fe20000100800 */
[----:B------:R-:W-:Y:S01]  /*0f00*/  IABS R31, R118 ;  /* 0x00000076001f7213 */ /* 0x000fe20000000000 */
[----:B------:R-:W-:Y:S01]  /*0f10*/  IMAD.MOV R8, RZ, RZ, -R8 ;  /* 0x000000ffff087224 */ /* 0x000fe200078e0a08 */
[C---:B------:R-:W-:Y:S01]  /*0f20*/  IADD3 R116, R0.reuse, 0xc, RZ ;  /* 0x0000000c00747810 */ /* 0x040fe20007ffe0ff */
[----:B------:R-:W-:Y:S01]  /*0f30*/  IMAD.MOV R10, RZ, RZ, -R10 ;  /* 0x000000ffff0a7224 */ /* 0x000fe200078e0a0a */
[----:B------:R-:W-:Y:S01]  /*0f40*/  IADD3 R114, R0, 0xd, RZ ;  /* 0x0000000d00727810 */ /* 0x000fe20007ffe0ff */
[----:B------:R-:W-:Y:S01]  /*0f50*/  IMAD R13, R2, R8, R17 ;  /* 0x00000008020d7224 */ /* 0x000fe200078e0211 */
[----:B------:R-:W-:Y:S01]  /*0f60*/  IADD3 R112, R0, 0xe, RZ ;  /* 0x0000000e00707810 */ /* 0x000fe20007ffe0ff */
[----:B------:R-:W-:Y:S01]  /*0f70*/  IMAD.HI.U32 R8, R6, R19, RZ ;  /* 0x0000001306087227 */ /* 0x000fe200078e00ff */
[----:B------:R-:W-:Y:S01]  /*0f80*/  IABS R33, R116 ;  /* 0x0000007400217213 */ /* 0x000fe20000000000 */
[----:B------:R-:W-:Y:S01]  /*0f90*/  STL [R1+0x80c], R126 ;  /* 0x00080c7e01007387 */ /* 0x000fe20000100800 */
[----:B------:R-:W-:Y:S01]  /*0fa0*/  IABS R35, R114 ;  /* 0x0000007200237213 */ /* 0x000fe20000000000 */
[----:B------:R-:W-:Y:S01]  /*0fb0*/  IMAD R15, R2, R10, R15 ;  /* 0x0000000a020f7224 */ /* 0x000fe200078e020f */
[----:B------:R-:W-:Y:S01]  /*0fc0*/  IABS R37, R112 ;  /* 0x0000007000257213 */ /* 0x000fe20000000000 */
[----:B------:R-:W-:Y:S01]  /*0fd0*/  IMAD.HI.U32 R10, R6, R21, RZ ;  /* 0x00000015060a7227 */ /* 0x000fe200078e00ff */
[C---:B------:R-:W-:Y:S01]  /*0fe0*/  IADD3 R110, R0.reuse, 0xf, RZ ;  /* 0x0000000f006e7810 */ /* 0x040fe20007ffe0ff */
[----:B------:R-:W-:Y:S01]  /*0ff0*/  STL [R1+0x808], R124 ;  /* 0x0008087c01007387 */ /* 0x000fe20000100800 */
[----:B------:R-:W-:Y:S01]  /*1000*/  IADD3 R108, R0, 0x10, RZ ;  /* 0x00000010006c7810 */ /* 0x000fe20007ffe0ff */
[----:B------:R-:W-:Y:S01]  /*1010*/  IMAD.MOV R8, RZ, RZ, -R8 ;  /* 0x000000ffff087224 */ /* 0x000fe200078e0a08 */
[----:B------:R-:W-:Y:S01]  /*1020*/  IABS R39, R110 ;  /* 0x0000006e00277213 */ /* 0x000fe20000000000 */
[----:B------:R-:W-:Y:S01]  /*1030*/  IMAD.MOV R10, RZ, RZ, -R10 ;  /* 0x000000ffff0a7224 */ /* 0x000fe200078e0a0a */
[----:B------:R-:W-:Y:S01]  /*1040*/  IABS R41, R108 ;  /* 0x0000006c00297213 */ /* 0x000fe20000000000 */
[----:B------:R-:W-:Y:S01]  /*1050*/  IMAD.HI.U32 R12, R6, R23, RZ ;  /* 0x00000017060c7227 */ /* 0x000fe200078e00ff */
[C---:B------:R-:W-:Y:S01]  /*1060*/  IADD3 R106, R0.reuse, 0x11, RZ ;  /* 0x00000011006a7810 */ /* 0x040fe20007ffe0ff */
[----:B------:R-:W-:Y:S01]  /*1070*/  STL [R1+0x804], R122 ;  /* 0x0008047a01007387 */ /* 0x000fe20000100800 */
[----:B------:R-:W-:Y:S01]  /*1080*/  IADD3 R104, R0, 0x12, RZ ;  /* 0x0000001200687810 */ /* 0x000fe20007ffe0ff */
[----:B------:R-:W-:Y:S01]  /*1090*/  IMAD R17, R2, R8, R19 ;  /* 0x0000000802117224 */ /* 0x000fe200078e0213 */
[----:B------:R-:W-:Y:S01]  /*10a0*/  IADD3 R102, R0, 0x13, RZ ;  /* 0x0000001300667810 */ /* 0x000fe20007ffe0ff */
[----:B------:R-:W-:Y:S01]  /*10b0*/  IMAD R19, R2, R10, R21 ;  /* 0x0000000a02137224 */ /* 0x000fe200078e0215 */
[----:B------:R-:W-:Y:S01]  /*10c0*/  IABS R43, R106 ;  /* 0x0000006a002b7213 */ /* 0x000fe20000000000 */
[C---:B------:R-:W-:Y:S01]  /*10d0*/  IMAD.HI.U32 R8, R6.reuse, R25, RZ ;  /* 0x0000001906087227 */ /* 0x040fe200078e00ff */
[----:B------:R-:W-:Y:S01]  /*10e0*/  IABS R45, R104 ;  /* 0x00000068002d7213 */ /* 0x000fe20000000000 */
[----:B------:R-:W-:Y:S01]  /*10f0*/  STL [R1+0x800], R120 ;  /* 0x0008007801007387 */ /* 0x000fe20000100800 */
[----:B------:R-:W-:Y:S01]  /*1100*/  IABS R47, R102 ;  /* 0x00000066002f7213 */ /* 0x000fe20000000000 */
[----:B------:R-:W-:Y:S01]  /*1110*/  IMAD.HI.U32 R10, R6, R27, RZ ;  /* 0x0000001b060a7227 */ /* 0x000fe200078e00ff */
[C---:B------:R-:W-:Y:S01]  /*1120*/  IADD3 R100, R0.reuse, 0x14, RZ ;  /* 0x0000001400647810 */ /* 0x040fe20007ffe0ff */
[----:B------:R-:W-:Y:S01]  /*1130*/  STL [R1+0x7fc], R118 ;  /* 0x0007fc7601007387 */ /* 0x000fe20000100800 */
[C---:B------:R-:W-:Y:S01]  /*1140*/  IADD3 R98, R0.reuse, 0x15, RZ ;  /* 0x0000001500627810 */ /* 0x040fe20007ffe0ff */
[----:B------:R-:W-:Y:S01]  /*1150*/  IMAD.MOV R12, RZ, RZ, -R12 ;  /* 0x000000ffff0c7224 */ /* 0x000fe200078e0a0c */
[----:B------:R-:W-:Y:S01]  /*1160*/  IADD3 R96, R0, 0x16, RZ ;  /* 0x0000001600607810 */ /* 0x000fe20007ffe0ff */
[----:B------:R-:W-:Y:S01]  /*1170*/  IMAD.MOV R8, RZ, RZ, -R8 ;  /* 0x000000ffff087224 */ /* 0x000fe200078e0a08 */
[----:B------:R-:W-:Y:S01]  /*1180*/  IABS R49, R100 ;  /* 0x0000006400317213 */ /* 0x000fe20000000000 */
[----:B------:R-:W-:Y:S01]  /*1190*/  IMAD.MOV R10, RZ, RZ, -R10 ;  /* 0x000000ffff0a7224 */ /* 0x000fe200078e0a0a */
[----:B------:R-:W-:Y:S01]  /*11a0*/  IABS R51, R98 ;  /* 0x0000006200337213 */ /* 0x000fe20000000000 */
[C---:B------:R-:W-:Y:S01]  /*11b0*/  IMAD R21, R2.reuse, R12, R23 ;  /* 0x0000000c02157224 */ /* 0x040fe200078e0217 */
[----:B------:R-:W-:Y:S01]  /*11c0*/  IABS R53, R96 ;  /* 0x0000006000357213 */ /* 0x000fe20000000000 */
[----:B------:R-:W-:Y:S01]  /*11d0*/  IMAD R23, R2, R8, R25 ;  /* 0x0000000802177224 */ /* 0x000fe200078e0219 */
[----:B------:R-:W-:Y:S01]  /*11e0*/  IADD3 R86, R0, 0x1b, RZ ;  /* 0x0000001b00567810 */ /* 0x000fe20007ffe0ff */
[----:B------:R-:W-:Y:S01]  /*11f0*/  IMAD.HI.U32 R8, R6, R29, RZ ;  /* 0x0000001d06087227 */ /* 0x000fe200078e00ff */
[----:B------:R-:W-:Y:S01]  /*1200*/  IADD3 R76, R0, 0x20, RZ ;  /* 0x00000020004c7810 */ /* 0x000fe20007ffe0ff */
        /* <DEDUP_REMOVED lines=16> */
[C---:B------:R-:W-:Y:S01]  /*1310*/  IMAD R27, R2.reuse, R8, R29 ;  /* 0x00000008021b7224 */ /* 0x040fe200078e021d */
[----:B------:R-:W-:Y:S01]  /*1320*/  IABS R101, R46 ;  /* 0x0000002e00657213 */ /* 0x000fe20000000000 */
[----:B------:R-:W-:Y:S01]  /*1330*/  IMAD R29, R2, R10, R31 ;  /* 0x0000000a021d7224 */ /* 0x000fe200078e021f */
[----:B------:R-:W-:Y:S01]  /*1340*/  IABS R111, R36 ;  /* 0x00000024006f7213 */ /* 0x000fe20000000000 */
[----:B------:R-:W-:Y:S01]  /*1350*/  IMAD.HI.U32 R8, R6, R35, RZ ;  /* 0x0000002306087227 */ /* 0x000fe200078e00ff */
[----:B------:R-:W-:Y:S01]  /*1360*/  IADD3 R16, R0, 0x3f, RZ ;  /* 0x0000003f00107810 */ /* 0x000fe20007ffe0ff */
[----:B------:R-:W-:Y:S01]  /*1370*/  STL [R1+0x7ec], R110 ;  /* 0x0007ec6e01007387 */ /* 0x000fe20000100800 */
[----:B------:R-:W-:Y:S01]  /*1380*/  ISETP.GT.U32.AND P0, PT, R2, R7, PT ;  /* 0x000000070200720c */ /* 0x000fe20003f04070 */
[----:B------:R-:W-:Y:S01]  /*1390*/  IMAD.HI.U32 R10, R6, R37, RZ ;  /* 0x00000025060a7227 */ /* 0x000fe200078e00ff */
[----:B------:R-:W-:Y:S01]  /*13a0*/  IABS R133, R16 ;  /* 0x0000001000857213 */ /* 0x000fe20000000000 */
[----:B------:R-:W-:Y:S01]  /*13b0*/  STL [R1+0x7e8], R108 ;  /* 0x0007e86c01007387 */ /* 0x000fe20000100800 */
[C---:B------:R-:W-:Y:S01]  /*13c0*/  ISETP.GT.U32.AND P2, PT, R2.reuse, R9, PT ;  /* 0x000000090200720c */ /* 0x040fe20003f44070 */
[----:B------:R-:W-:Y:S01]  /*13d0*/  IMAD.MOV R12, RZ, RZ, -R12 ;  /* 0x000000ffff0c7224 */ /* 0x000fe200078e0a0c */
[C---:B------:R-:W-:Y:S01]  /*13e0*/  ISETP.GT.U32.AND P6, PT, R2.reuse, R11, PT ;  /* 0x0000000b0200720c */ /* 0x040fe20003fc4070 */
[----:B------:R-:W-:Y:S01]  /*13f0*/  IMAD.MOV R8, RZ, RZ, -R8 ;  /* 0x000000ffff087224 */ /* 0x000fe200078e0a08 */
[C---:B------:R-:W-:Y:S01]  /*1400*/  ISETP.GT.U32.AND P4, PT, R2.reuse, R13, PT ;  /* 0x0000000d0200720c */ /* 0x040fe20003f84070 */
[----:B------:R-:W-:Y:S01]  /*1410*/  IMAD.MOV R10, RZ, RZ, -R10 ;  /* 0x000000ffff0a7224 */ /* 0x000fe200078e0a0a */
[C---:B------:R-:W-:Y:S01]  /*1420*/  ISETP.GT.U32.AND P5, PT, R2.reuse, R15, PT ;  /* 0x0000000f0200720c */ /* 0x040fe20003fa4070 */
[----:B------:R-:W-:Y:S01]  /*1430*/  IMAD R31, R2, R12, R33 ;  /* 0x0000000c021f7224 */ /* 0x000fe200078e0221 */
        /* <DEDUP_REMOVED lines=8> */
[----:B------:R-:W-:Y:S01]  /*14c0*/  IADD3 R90, R0, 0x19, RZ ;  /* 0x00000019005a7810 */ /* 0x000fe20007ffe0ff */
[----:B------:R-:W-:Y:S01]  /*14d0*/  IMAD.HI.U32 R10, R6, R41, RZ ;  /* 0x00000029060a7227 */ /* 0x000fe200078e00ff */
[C---:B------:R-:W-:Y:S01]  /*14e0*/  IADD3 R88, R0.reuse, 0x1a, RZ ;  /* 0x0000001a00587810 */ /* 0x040fe20007ffe0ff */
[----:B------:R-:W-:Y:S01]  /*14f0*/  STL [R1+0x7e0], R104 ;  /* 0x0007e06801007387 */ /* 0x000fe20000100800 */
[----:B------:R-:W-:Y:S01]  /*1500*/  IABS R59, R90 ;  /* 0x0000005a003b7213 */ /* 0x000fe20000000000 */
[----:B------:R-:W-:Y:S01]  /*1510*/  IMAD.MOV R8, RZ, RZ, -R8 ;  /* 0x000000ffff087224 */ /* 0x000fe200078e0a08 */
[----:B------:R-:W-:Y:S01]  /*1520*/  IABS R61, R88 ;  /* 0x00000058003d7213 */ /* 0x000fe20000000000 */
[----:B------:R-:W-:Y:S01]  /*1530*/  IMAD.MOV R10, RZ, RZ, -R10 ;  /* 0x000000ffff0a7224 */ /* 0x000fe200078e0a0a */
[----:B------:R-:W-:Y:S01]  /*1540*/  IADD3 R82, R0, 0x1d, RZ ;  /* 0x0000001d00527810 */ /* 0x000fe20007ffe0ff */
        /* <DEDUP_REMOVED lines=56> */
[----:B------:R-:W-:Y:S01]  /*18d0*/  IMAD.MOV R12, RZ, RZ, -R12 ;  /* 0x000000ffff0c7224 */ /* 0x000fe200078e0a0c */
[C---:B------:R-:W-:Y:S01]  /*18e0*/  IADD3 R48, R0.reuse, 0x2e, RZ ;  /* 0x0000002e00307810 */ /* 0x040fe20007ffe0ff */
[----:B------:R-:W-:Y:S01]  /*18f0*/  @!P0 IMAD.IADD R7, R7, 0x1, -R2 ;  /* 0x0000000107078824 */ /* 0x000fe200078e0a02 */
[----:B------:R-:W-:Y:S01]  /*1900*/  IADD3 R42, R0, 0x31, RZ ;  /* 0x00000031002a7810 */ /* 0x000fe20007ffe0ff */
[----:B------:R-:W-:Y:S01]  /*1910*/  IMAD R65, R2, R12, R65 ;  /* 0x0000000c02417224 */ /* 0x000fe200078e0241 */
[----:B------:R-:W-:Y:S01]  /*1920*/  IABS R99, R48 ;  /* 0x0000003000637213 */ /* 0x000fe20000000000 */
[----:B------:R-:W-:Y:S01]  /*1930*/  IMAD.HI.U32 R12, R6, R71, RZ ;  /* 0x00000047060c7227 */ /* 0x000fe200078e00ff */
[----:B------:R-:W-:Y:S01]  /*1940*/  ISETP.GT.U32.AND P0, PT, R2, R7, PT ;  /* 0x000000070200720c */ /* 0x000fe20003f04070 */
[----:B------:R-:W-:Y:S01]  /*1950*/  STL [R1+0x7b4], R88 ;  /* 0x0007b45801007387 */ /* 0x000fe20000100800 */
[----:B------:R-:W-:Y:S01]  /*1960*/  IADD3 R44, R0, 0x30, RZ ;  /* 0x00000030002c7810 */ /* 0x000fe20007ffe0ff */
[----:B------:R-:W-:Y:S01]  /*1970*/  IMAD.MOV R12, RZ, RZ, -R12 ;  /* 0x000000ffff0c7224 */ /* 0x000fe200078e0a0c */
[----:B------:R-:W-:Y:S01]  /*1980*/  IABS R105, R42 ;  /* 0x0000002a00697213 */ /* 0x000fe20000000000 */
[----:B------:R-:W-:Y:S01]  /*1990*/  @!P2 IMAD.IADD R9, R9, 0x1, -R2 ;  /* 0x000000010909a824 */ /* 0x000fe200078e0a02 */
[C---:B------:R-:W-:Y:S01]  /*19a0*/  ISETP.GT.U32.AND P2, PT, R2.reuse, R17, PT ;  /* 0x000000110200720c */ /* 0x040fe20003f44070 */
[----:B------:R-:W-:Y:S01]  /*19b0*/  IMAD R71, R2, R12, R71 ;  /* 0x0000000c02477224 */ /* 0x000fe200078e0247 */
[----:B------:R-:W-:Y:S01]  /*19c0*/  IABS R103, R44 ;  /* 0x0000002c00677213 */ /* 0x000fe20000000000 */
[----:B------:R-:W-:Y:S01]  /*19d0*/  IMAD.HI.U32 R12, R6, R81, RZ ;  /* 0x00000051060c7227 */ /* 0x000fe200078e00ff */
[----:B------:R-:W-:Y:S01]  /*19e0*/  ISETP.GT.U32.AND P3, PT, R2, R9, PT ;  /* 0x000000090200720c */ /* 0x000fe20003f64070 */
[----:B------:R-:W-:Y:S01]  /*19f0*/  STL [R1+0x7b0], R86 ;  /* 0x0007b05601007387 */ /* 0x000fe20000100800 */
[C---:B------:R-:W-:Y:S01]  /*1a00*/  IADD3 R38, R0.reuse, 0x33, RZ ;  /* 0x0000003300267810 */ /* 0x040fe20007ffe0ff */
[----:B------:R-:W-:Y:S01]  /*1a10*/  IMAD.MOV R12, RZ, RZ, -R12 ;  /* 0x000000ffff0c7224 */ /* 0x000fe200078e0a0c */
[----:B------:R-:W-:Y:S01]  /*1a20*/  IADD3 R40, R0, 0x32, RZ ;  /* 0x0000003200287810 */ /* 0x000fe20007ffe0ff */
[----:B------:R-:W-:Y:S01]  /*1a30*/  @!P0 IMAD.IADD R7, R7, 0x1, -R2 ;  /* 0x0000000107078824 */ /* 0x000fe200078e0a02 */
[C---:B------:R-:W-:Y:S01]  /*1a40*/  ISETP.GT.U32.AND P0, PT, R2.reuse, R21, PT ;  /* 0x000000150200720c */ /* 0x040fe20003f04070 */
[----:B------:R-:W-:Y:S01]  /*1a50*/  IMAD R81, R2, R12, R81 ;  /* 0x0000000c02517224 */ /* 0x000fe200078e0251 */
[----:B------:R-:W-:Y:S01]  /*1a60*/  IABS R109, R38 ;  /* 0x00000026006d7213 */ /* 0x000fe20000000000 */
[----:B------:R-:W-:Y:S01]  /*1a70*/  IMAD.HI.U32 R12, R6, R91, RZ ;  /* 0x0000005b060c7227 */ /* 0x000fe200078e00ff */
[----:B------:R-:W-:Y:S01]  /*1a80*/  IABS R107, R40 ;  /* 0x00000028006b7213 */ /* 0x000fe20000000000 */
        /* <DEDUP_REMOVED lines=9> */
[----:B------:R-:W-:Y:S01]  /*1b20*/  IADD3 R30, R0, 0x37, RZ ;  /* 0x00000037001e7810 */ /* 0x000fe20007ffe0ff */
[----:B------:R-:W-:Y:S01]  /*1b30*/  STL [R1+0x7a8], R82 ;  /* 0x0007a85201007387 */ /* 0x000fe20000100800 */
[----:B------:R-:W-:Y:S01]  /*1b40*/  IABS R115, R32 ;  /* 0x0000002000737213 */ /* 0x000fe20000000000 */
[----:B------:R-:W-:Y:S01]  /*1b50*/  IMAD.MOV R12, RZ, RZ, -R12 ;  /* 0x000000ffff0c7224 */ /* 0x000fe200078e0a0c */
[----:B------:R-:W-:Y:S01]  /*1b60*/  IABS R117, R30 ;  /* 0x0000001e00757213 */ /* 0x000fe20000000000 */
[----:B------:R-:W-:Y:S01]  /*1b70*/  @!P4 IMAD.IADD R13, R13, 0x1, -R2 ;  /* 0x000000010d0dc824 */ /* 0x000fe200078e0a02 */
[C---:B------:R-:W-:Y:S01]  /*1b80*/  ISETP.GT.U32.AND P4, PT, R2.reuse, R25, PT ;  /* 0x000000190200720c */ /* 0x040fe20003f84070 */
[----:B------:R-:W-:Y:S01]  /*1b90*/  IMAD R101, R2, R12, R101 ;  /* 0x0000000c02657224 */ /* 0x000fe200078e0265 */
[----:B------:R-:W-:Y:S01]  /*1ba0*/  STL [R1+0x7a4], R80 ;  /* 0x0007a45001007387 */ /* 0x000fe20000100800 */
[----:B------:R-:W-:Y:S01]  /*1bb0*/  IMAD.HI.U32 R12, R6, R111, RZ ;  /* 0x0000006f060c7227 */ /* 0x000fe200078e00ff */
[----:B------:R-:W-:-:S02]  /*1bc0*/  IADD3 R28, R0, 0x38, RZ ;  /* 0x00000038001c7810 */ /* 0x000fc40007ffe0ff */
[----:B------:R-:W-:Y:S01]  /*1bd0*/  STL [R1+0x7a0], R78 ;  /* 0x0007a04e01007387 */ /* 0x000fe20000100800 */
[----:B------:R-:W-:Y:S01]  /*1be0*/  IMAD.MOV R12, RZ, RZ, -R12 ;  /* 0x000000ffff0c7224 */ /* 0x000fe200078e0a0c */
[----:B------:R-:W-:Y:S01]  /*1bf0*/  IABS R119, R28 ;  /* 0x0000001c00777213 */ /* 0x000fe20000000000 */
[----:B------:R-:W-:Y:S01]  /*1c00*/  @!P5 IMAD.IADD R15, R15, 0x1, -R2 ;  /* 0x000000010f0fd824 */ /* 0x000fe200078e0a02 */
[C---:B------:R-:W-:Y:S01]  /*1c10*/  ISETP.GT.U32.AND P5, PT, R2.reuse, R11, PT ;  /* 0x0000000b0200720c */ /* 0x040fe20003fa4070 */
[----:B------:R-:W-:Y:S01]  /*1c20*/  IMAD R111, R2, R12, R111 ;  /* 0x0000000c026f7224 */ /* 0x000fe200078e026f */
[----:B------:R-:W-:Y:S01]  /*1c30*/  STL [R1+0x79c], R76 ;  /* 0x00079c4c01007387 */ /* 0x000fe20000100800 */
[----:B------:R-:W-:Y:S01]  /*1c40*/  IMAD.HI.U32 R12, R6, R133, RZ ;  /* 0x00000085060c7227 */ /* 0x000fe200078e00ff */
[----:B------:R-:W-:Y:S02]  /*1c50*/  IADD3 R26, R0, 0x39, RZ ;  /* 0x00000039001a7810 */ /* 0x000fe40007ffe0ff */
[----:B------:R-:W-:Y:S01]  /*1c60*/  STL [R1+0x798], R74 ;  /* 0x0007984a01007387 */ /* 0x000fe20000100800 */
[----:B------:R-:W-:Y:S01]  /*1c70*/  IMAD.MOV R12, RZ, RZ, -R12 ;  /* 0x000000ffff0c7224 */ /* 0x000fe200078e0a0c */
[----:B------:R-:W-:Y:S01]  /*1c80*/  IABS R121, R26 ;  /* 0x0000001a00797213 */ /* 0x000fe20000000000 */
[--C-:B------:R-:W-:Y:S01]  /*1c90*/  @!P3 IMAD.IADD R9, R9, 0x1, -R2.reuse ;  /* 0x000000010909b824 */ /* 0x100fe200078e0a02 */
[C---:B------:R-:W-:Y:S01]  /*1ca0*/  ISETP.GT.U32.AND P3, PT, R2.reuse, R13, PT ;  /* 0x0000000d0200720c */ /* 0x040fe20003f64070 */
[----:B------:R-:W-:Y:S01]  /*1cb0*/  IMAD R133, R2, R12, R133 ;  /* 0x0000000c02857224 */ /* 0x000fe200078e0285 */
[----:B------:R-:W-:Y:S01]  /*1cc0*/  STL [R1+0x794], R72 ;  /* 0x0007944801007387 */ /* 0x000fe20000100800 */
[--C-:B------:R-:W-:Y:S01]  /*1cd0*/  @!P2 IMAD.IADD R17, R17, 0x1, -R2.reuse ;  /* 0x000000011111a824 */ /* 0x100fe200078e0a02 */
[----:B------:R-:W-:Y:S01]  /*1ce0*/  ISETP.GE.AND P2, PT, R0, RZ, PT ;  /* 0x000000ff0000720c */ /* 0x000fe20003f46270 */
[--C-:B------:R-:W-:Y:S01]  /*1cf0*/  @!P0 IMAD.IADD R21, R21, 0x1, -R2.reuse ;  /* 0x0000000115158824 */ /* 0x100fe200078e0a02 */
[----:B------:R-:W-:Y:S01]  /*1d00*/  ISETP.GT.U32.AND P1, PT, R2, R133, PT ;  /* 0x000000850200720c */ /* 0x000fe20003f24070 */
[--C-:B------:R-:W-:Y:S01]  /*1d10*/  @!P4 IMAD.IADD R25, R25, 0x1, -R2.reuse ;  /* 0x000000011919c824 */ /* 0x100fe200078e0a02 */
[----:B------:R-:W-:Y:S01]  /*1d20*/  ISETP.GE.AND P0, PT, R134, RZ, PT ;  /* 0x000000ff8600720c */ /* 0x000fe20003f06270 */
[--C-:B------:R-:W-:Y:S01]  /*1d30*/  @!P5 IMAD.IADD R11, R11, 0x1, -R2.reuse ;  /* 0x000000010b0bd824 */ /* 0x100fe200078e0a02 */
[----:B------:R-:W-:Y:S01]  /*1d40*/  ISETP.GT.U32.AND P4, PT, R2, R17, PT ;  /* 0x000000110200720c */ /* 0x000fe20003f84070 */
[--C-:B------:R-:W-:Y:S01]  /*1d50*/  @!P6 IMAD.IADD R23, R23, 0x1, -R2.reuse ;  /* 0x000000011717e824 */ /* 0x100fe200078e0a02 */
[----:B------:R-:W-:Y:S01]  /*1d60*/  ISETP.GE.AND P6, PT, R132, RZ, PT ;  /* 0x000000ff8400720c */ /* 0x000fe20003fc6270 */
[----:B------:R-:W-:Y:S01]  /*1d70*/  @!P3 IMAD.IADD R13, R13, 0x1, -R2 ;  /* 0x000000010d0db824 */ /* 0x000fe200078e0a02 */
[----:B------:R-:W-:Y:S01]  /*1d80*/  ISETP.GT.U32.AND P5, PT, R2, R15, PT ;  /* 0x0000000f0200720c */ /* 0x000fe20003fa4070 */
[----:B------:R-:W-:Y:S01]  /*1d90*/  IMAD.HI.U32 R8, R6, R55, RZ ;  /* 0x0000003706087227 */ /* 0x000fe200078e00ff */
[----:B------:R-:W-:Y:S01]  /*1da0*/  STL [R1+0x790], R70 ;  /* 0x0007904601007387 */ /* 0x000fe20000100800 */
[----:B------:R-:W-:-:S02]  /*1db0*/  IADD3 R24, R0, 0x3a, RZ ;  /* 0x0000003a00187810 */ /* 0x000fc40007ffe0ff */
[--C-:B------:R-:W-:Y:S01]  /*1dc0*/  @!P1 IMAD.IADD R133, R133, 0x1, -R2.reuse ;  /* 0x0000000185859824 */ /* 0x100fe200078e0a02 */
[----:B------:R-:W-:Y:S01]  /*1dd0*/  STL [R1+0x78c], R68 ;  /* 0x00078c4401007387 */ /* 0x000fe20000100800 */
[----:B------:R-:W-:Y:S01]  /*1de0*/  @!P2 IMAD.MOV R7, RZ, RZ, -R7 ;  /* 0x000000ffff07a224 */ /* 0x000fe200078e0a07 */
[C---:B------:R-:W-:Y:S01]  /*1df0*/  ISETP.GT.U32.AND P2, PT, R2.reuse, R21, PT ;  /* 0x000000150200720c */ /* 0x040fe20003f44070 */
[----:B------:R-:W-:Y:S01]  /*1e00*/  @!P0 IMAD.MOV R11, RZ, RZ, -R11 ;  /* 0x000000ffff0b8224 */ /* 0x000fe200078e0a0b */
[C---:B------:R-:W-:Y:S01]  /*1e10*/  ISETP.GT.U32.AND P1, PT, R2.reuse, R133, PT ;  /* 0x000000850200720c */ /* 0x040fe20003f24070 */
[--C-:B------:R-:W-:Y:S01]  /*1e20*/  @!P4 IMAD.IADD R17, R17, 0x1, -R2.reuse ;  /* 0x000000011111c824 */ /* 0x100fe200078e0a02 */
[C---:B------:R-:W-:Y:S01]  /*1e30*/  ISETP.GT.U32.AND P0, PT, R2.reuse, R25, PT ;  /* 0x000000190200720c */ /* 0x040fe20003f04070 */
[----:B------:R-:W-:Y:S01]  /*1e40*/  @!P6 IMAD.MOV R13, RZ, RZ, -R13 ;  /* 0x000000ffff0de224 */ /* 0x000fe200078e0a0d */
[C---:B------:R-:W-:Y:S01]  /*1e50*/  ISETP.GT.U32.AND P4, PT, R2.reuse, R29, PT ;  /* 0x0000001d0200720c */ /* 0x040fe20003f84070 */
[--C-:B------:R-:W-:Y:S01]  /*1e60*/  @!P5 IMAD.IADD R15, R15, 0x1, -R2.reuse ;  /* 0x000000010f0fd824 */ /* 0x100fe200078e0a02 */
[----:B------:R-:W-:Y:S01]  /*1e70*/  ISETP.GT.U32.AND P6, PT, R2, R27, PT ;  /* 0x0000001b0200720c */ /* 0x000fe20003fc4070 */
[----:B------:R-:W-:Y:S01]  /*1e80*/  IMAD.HI.U32 R10, R6, R57, RZ ;  /* 0x00000039060a7227 */ /* 0x000fe200078e00ff */
[----:B------:R-:W-:Y:S01]  /*1e90*/  ISETP.GE.AND P5, PT, R131, RZ, PT ;  /* 0x000000ff8300720c */ /* 0x000fe20003fa6270 */
[----:B------:R-:W-:Y:S01]  /*1ea0*/  STL [R1+0x788], R66 ;  /* 0x0007884201007387 */ /* 0x000fe20000100800 */
[----:B------:R-:W-:Y:S01]  /*1eb0*/  IADD3 R22, R0, 0x3b, RZ ;  /* 0x0000003b00167810 */ /* 0x000fe20007ffe0ff */
[--C-:B------:R-:W-:Y:S01]  /*1ec0*/  @!P2 IMAD.IADD R21, R21, 0x1, -R2.reuse ;  /* 0x000000011515a824 */ /* 0x100fe200078e0a02 */
[C---:B------:R-:W-:Y:S01]  /*1ed0*/  ISETP.GT.U32.AND P2, PT, R2.reuse, R33, PT ;  /* 0x000000210200720c */ /* 0x040fe20003f44070 */
[--C-:B------:R-:W-:Y:S01]  /*1ee0*/  @!P1 IMAD.IADD R133, R133, 0x1, -R2.reuse ;  /* 0x0000000185859824 */ /* 0x100fe200078e0a02 */
[----:B------:R-:W-:Y:S01]  /*1ef0*/  ISETP.GT.U32.AND P1, PT, R2, R19, PT ;  /* 0x000000130200720c */ /* 0x000fe20003f24070 */
[--C-:B------:R-:W-:Y:S01]  /*1f00*/  @!P0 IMAD.IADD R25, R25, 0x1, -R2.reuse ;  /* 0x0000000119198824 */ /* 0x100fe200078e0a02 */
[----:B------:R-:W-:Y:S01]  /*1f10*/  ISETP.GE.AND P0, PT, R130, RZ, PT ;  /* 0x000000ff8200720c */ /* 0x000fe20003f06270 */
[--C-:B------:R-:W-:Y:S01]  /*1f20*/  @!P4 IMAD.IADD R29, R29, 0x1, -R2.reuse ;  /* 0x000000011d1dc824 */ /* 0x100fe200078e0a02 */
[----:B------:R-:W-:Y:S01]  /*1f30*/  ISETP.GE.AND P4, PT, R128, RZ, PT ;  /* 0x000000ff8000720c */ /* 0x000fe20003f86270 */
[----:B------:R-:W-:Y:S01]  /*1f40*/  @!P6 IMAD.IADD R27, R27, 0x1, -R2 ;  /* 0x000000011b1be824 */ /* 0x000fe200078e0a02 */
[C---:B------:R-:W-:Y:S01]  /*1f50*/  ISETP.GT.U32.AND P6, PT, R2.reuse, R39, PT ;  /* 0x000000270200720c */ /* 0x040fe20003fc4070 */
[----:B------:R-:W-:Y:S01]  /*1f60*/  @!P5 IMAD.MOV R15, RZ, RZ, -R15 ;  /* 0x000000ffff0fd224 */ /* 0x000fe200078e0a0f */
[----:B------:R-:W-:Y:S01]  /*1f70*/  STL [R1+0x784], R64 ;  /* 0x0007844001007387 */ /* 0x000fe20000100800 */
[----:B------:R-:W-:Y:S01]  /*1f80*/  IMAD.MOV R8, RZ, RZ, -R8 ;  /* 0x000000ffff087224 */ /* 0x000fe200078e0a08 */
[----:B------:R-:W-:Y:S01]  /*1f90*/  ISETP.GT.U32.AND P5, PT, R2, R27, PT ;  /* 0x0000001b0200720c */ /* 0x000fe20003fa4070 */
[--C-:B------:R-:W-:Y:S01]  /*1fa0*/  @!P2 IMAD.IADD R33, R33, 0x1, -R2.reuse ;  /* 0x000000012121a824 */ /* 0x100fe200078e0a02 */
[----:B------:R-:W-:Y:S01]  /*1fb0*/  ISETP.GE.AND P2, PT, R124, RZ, PT ;  /* 0x000000ff7c00720c */ /* 0x000fe20003f46270 */
[----:B------:R-:W-:Y:S01]  /*1fc0*/  @!P1 IMAD.IADD R19, R19, 0x1, -R2 ;  /* 0x0000000113139824 */ /* 0x000fe200078e0a02 */
[----:B------:R-:W-:Y:S01]  /*1fd0*/  ISETP.GE.AND P1, PT, R135, RZ, PT ;  /* 0x000000ff8700720c */ /* 0x000fe20003f26270 */
[----:B------:R-:W-:Y:S01]  /*1fe0*/  @!P0 IMAD.MOV R17, RZ, RZ, -R17 ;  /* 0x000000ffff118224 */ /* 0x000fe200078e0a11 */
[C---:B------:R-:W-:Y:S01]  /*1ff0*/  ISETP.GT.U32.AND P0, PT, R2.reuse, R29, PT ;  /* 0x0000001d0200720c */ /* 0x040fe20003f04070 */
[----:B------:R-:W-:Y:S01]  /*2000*/  IMAD.MOV R10, RZ, RZ, -R10 ;  /* 0x000000ffff0a7224 */ /* 0x000fe200078e0a0a */
[C---:B------:R-:W-:Y:S01]  /*2010*/  ISETP.GT.U32.AND P3, PT, R2.reuse, R19, PT ;  /* 0x000000130200720c */ /* 0x040fe20003f64070 */
[--C-:B------:R-:W-:Y:S01]  /*2020*/  @!P6 IMAD.IADD R39, R39, 0x1, -R2.reuse ;  /* 0x000000012727e824 */ /* 0x100fe200078e0a02 */
[----:B------:R-:W-:Y:S01]  /*2030*/  STL [R1+0x780], R62 ;  /* 0x0007803e01007387 */ /* 0x000fe20000100800 */
[----:B------:R-:W-:Y:S01]  /*2040*/  IMAD R53, R2, R8, R55 ;  /* 0x0000000802357224 */ /* 0x000fe200078e0237 */
[----:B------:R-:W-:Y:S01]  /*2050*/  IADD3 R20, R0, 0x3c, RZ ;  /* 0x0000003c00147810 */ /* 0x000fe20007ffe0ff */
[--C-:B------:R-:W-:Y:S01]  /*2060*/  @!P5 IMAD.IADD R27, R27, 0x1, -R2.reuse ;  /* 0x000000011b1bd824 */ /* 0x100fe200078e0a02 */
[----:B------:R-:W-:Y:S01]  /*2070*/  ISETP.GT.U32.AND P5, PT, R2, R41, PT ;  /* 0x000000290200720c */ /* 0x000fe20003fa4070 */
[----:B------:R-:W-:Y:S01]  /*2080*/  IMAD.HI.U32 R8, R6, R59, RZ ;  /* 0x0000003b06087227 */ /* 0x000fe200078e00ff */
[----:B------:R-:W-:Y:S01]  /*2090*/  ISETP.GT.U32.AND P6, PT, R2, R39, PT ;  /* 0x000000270200720c */ /* 0x000fe20003fc4070 */
[----:B------:R-:W-:Y:S01]  /*20a0*/  STL [R1+0x77c], R60 ;  /* 0x00077c3c01007387 */ /* 0x000fe20000100800 */
[----:B------:R-:W-:Y:S01]  /*20b0*/  IADD3 R18, R0, 0x3d, RZ ;  /* 0x0000003d00127810 */ /* 0x000fe20007ffe0ff */
[----:B------:R-:W-:Y:S01]  /*20c0*/  @!P1 IMAD.MOV R9, RZ, RZ, -R9 ;  /* 0x000000ffff099224 */ /* 0x000fe200078e0a09 */
[C---:B------:R-:W-:Y:S01]  /*20d0*/  ISETP.GT.U32.AND P1, PT, R2.reuse, R23, PT ;  /* 0x000000170200720c */ /* 0x040fe20003f24070 */
[--C-:B------:R-:W-:Y:S01]  /*20e0*/  @!P3 IMAD.IADD R19, R19, 0x1, -R2.reuse ;  /* 0x000000011313b824 */ /* 0x100fe200078e0a02 */
[C---:B------:R-:W-:Y:S01]  /*20f0*/  ISETP.GT.U32.AND P3, PT, R2.reuse, R31, PT ;  /* 0x0000001f0200720c */ /* 0x040fe20003f64070 */
[--C-:B------:R-:W-:Y:S01]  /*2100*/  @!P0 IMAD.IADD R29, R29, 0x1, -R2.reuse ;  /* 0x000000011d1d8824 */ /* 0x100fe200078e0a02 */
[----:B------:R-:W-:Y:S01]  /*2110*/  ISETP.GT.U32.AND P0, PT, R2, R43, PT ;  /* 0x0000002b0200720c */ /* 0x000fe20003f04070 */
[----:B------:R-:W-:Y:S01]  /*2120*/  @!P4 IMAD.MOV R19, RZ, RZ, -R19 ;  /* 0x000000ffff13c224 */ /* 0x000fe200078e0a13 */
[----:B------:R-:W-:Y:S01]  /*2130*/  STL [R1+0x778], R58 ;  /* 0x0007783a01007387 */ /* 0x000fe20000100800 */
[----:B------:R-:W-:Y:S01]  /*2140*/  @!P5 IMAD.IADD R41, R41, 0x1, -R2 ;  /* 0x000000012929d824 */ /* 0x000fe200078e0a02 */
[----:B------:R-:W-:Y:S01]  /*2150*/  ISETP.GE.AND P5, PT, R116, RZ, PT ;  /* 0x000000ff7400720c */ /* 0x000fe20003fa6270 */
[----:B------:R-:W-:Y:S01]  /*2160*/  IMAD R55, R2, R10, R57 ;  /* 0x0000000a02377224 */ /* 0x000fe200078e0239 */
[----:B------:R-:W-:Y:S01]  /*2170*/  STL [R1+0x774], R56 ;  /* 0x0007743801007387 */ /* 0x000fe20000100800 */
[----:B------:R-:W-:Y:S01]  /*2180*/  IMAD.HI.U32 R10, R6, R61, RZ ;  /* 0x0000003d060a7227 */ /* 0x000fe200078e00ff */
[----:B------:R-:W-:-:S02]  /*2190*/  IABS R125, R22 ;  /* 0x00000016007d7213 */ /* 0x000fc40000000000 */
[----:B------:R-:W-:Y:S01]  /*21a0*/  STL [R1+0x770], R54 ;  /* 0x0007703601007387 */ /* 0x000fe20000100800 */
[--C-:B------:R-:W-:Y:S01]  /*21b0*/  @!P1 IMAD.IADD R23, R23, 0x1, -R2.reuse ;  /* 0x0000000117179824 */ /* 0x100fe200078e0a02 */
[----:B------:R-:W-:Y:S01]  /*21c0*/  ISETP.GT.U32.AND P1, PT, R2, R35, PT ;  /* 0x000000230200720c */ /* 0x000fe20003f24070 */
[--C-:B------:R-:W-:Y:S01]  /*21d0*/  @!P3 IMAD.IADD R31, R31, 0x1, -R2.reuse ;  /* 0x000000011f1fb824 */ /* 0x100fe200078e0a02 */
[----:B------:R-:W-:Y:S01]  /*21e0*/  ISETP.GE.AND P3, PT, R126, RZ, PT ;  /* 0x000000ff7e00720c */ /* 0x000fe20003f66270 */
[----:B------:R-:W-:Y:S01]  /*21f0*/  @!P2 IMAD.MOV R23, RZ, RZ, -R23 ;  /* 0x000000ffff17a224 */ /* 0x000fe200078e0a17 */
[----:B------:R-:W-:Y:S01]  /*2200*/  STL [R1+0x76c], R52 ;  /* 0x00076c3401007387 */ /* 0x000fe20000100800 */
[----:B------:R-:W-:Y:S01]  /*2210*/  @!P0 IMAD.IADD R43, R43, 0x1, -R2 ;  /* 0x000000012b2b8824 */ /* 0x000fe200078e0a02 */
[----:B------:R-:W-:Y:S01]  /*2220*/  ISETP.GT.U32.AND P4, PT, R2, R31, PT ;  /* 0x0000001f0200720c */ /* 0x000fe20003f84070 */
[----:B------:R-:W-:Y:S01]  /*2230*/  IMAD.MOV R8, RZ, RZ, -R8 ;  /* 0x000000ffff087224 */ /* 0x000fe200078e0a08 */
[----:B------:R-:W-:Y:S01]  /*2240*/  ISETP.GE.AND P0, PT, R114, RZ, PT ;  /* 0x000000ff7200720c */ /* 0x000fe20003f06270 */
[----:B------:R-:W-:Y:S01]  /*2250*/  IMAD.MOV R10, RZ, RZ, -R10 ;  /* 0x000000ffff0a7224 */ /* 0x000fe200078e0a0a */
[----:B------:R-:W-:Y:S01]  /*2260*/  STL [R1+0x768], R50 ;  /* 0x0007683201007387 */ /* 0x000fe20000100800 */
[--C-:B------:R-:W-:Y:S01]  /*2270*/  @!P6 IMAD.IADD R39, R39, 0x1, -R2.reuse ;  /* 0x000000012727e824 */ /* 0x100fe200078e0a02 */
[----:B------:R-:W-:Y:S01]  /*2280*/  ISETP.GE.AND P6, PT, R120, RZ, PT ;  /* 0x000000ff7800720c */ /* 0x000fe20003fc6270 */
[--C-:B------:R-:W-:Y:S01]  /*2290*/  @!P1 IMAD.IADD R35, R35, 0x1, -R2.reuse ;  /* 0x0000000123239824 */ /* 0x100fe200078e0a02 */
[----:B------:R-:W-:Y:S01]  /*22a0*/  ISETP.GE.AND P1, PT, R122, RZ, PT ;  /* 0x000000ff7a00720c */ /* 0x000fe20003f26270 */
[----:B------:R-:W-:Y:S01]  /*22b0*/  @!P3 IMAD.MOV R21, RZ, RZ, -R21 ;  /* 0x000000ffff15b224 */ /* 0x000fe200078e0a15 */
[C---:B------:R-:W-:Y:S01]  /*22c0*/  ISETP.GT.U32.AND P3, PT, R2.reuse, R33, PT ;  /* 0x000000210200720c */ /* 0x040fe20003f64070 */
[C---:B------:R-:W-:Y:S01]  /*22d0*/  IMAD R57, R2.reuse, R8, R59 ;  /* 0x0000000802397224 */ /* 0x040fe200078e023b */
[C---:B------:R-:W-:Y:S01]  /*22e0*/  ISETP.GT.U32.AND P2, PT, R2.reuse, R35, PT ;  /* 0x000000230200720c */ /* 0x040fe20003f44070 */
[--C-:B------:R-:W-:Y:S01]  /*22f0*/  @!P4 IMAD.IADD R31, R31, 0x1, -R2.reuse ;  /* 0x000000011f1fc824 */ /* 0x100fe200078e0a02 */
[C---:B------:R-:W-:Y:S01]  /*2300*/  ISETP.GT.U32.AND P4, PT, R2.reuse, R45, PT ;  /* 0x0000002d0200720c */ /* 0x040fe20003f84070 */
[C---:B------:R-:W-:Y:S01]  /*2310*/  IMAD R59, R2.reuse, R10, R61 ;  /* 0x0000000a023b7224 */ /* 0x040fe200078e023d */
[----:B------:R-:W-:Y:S01]  /*2320*/  IABS R8, R82 ;  /* 0x0000005200087213 */ /* 0x000fe20000000000 */
[----:B------:R-:W-:Y:S01]  /*2330*/  @!P5 IMAD.MOV R31, RZ, RZ, -R31 ;  /* 0x000000ffff1fd224 */ /* 0x000fe200078e0a1f */
[C---:B------:R-:W-:Y:S01]  /*2340*/  ISETP.GT.U32.AND P5, PT, R2.reuse, R43, PT ;  /* 0x0000002b0200720c */ /* 0x040fe20003fa4070 */
[----:B------:R-:W-:Y:S01]  /*2350*/  @!P6 IMAD.MOV R27, RZ, RZ, -R27 ;  /* 0x000000ffff1be224 */ /* 0x000fe200078e0a1b */
[----:B------:R-:W-:Y:S01]  /*2360*/  STL [R1+0x764], R48 ;  /* 0x0007643001007387 */ /* 0x000fe20000100800 */
[----:B------:R-:W-:Y:S01]  /*2370*/  @!P1 IMAD.MOV R25, RZ, RZ, -R25 ;  /* 0x000000ffff199224 */ /* 0x000fe200078e0a19 */
[C---:B------:R-:W-:Y:S01]  /*2380*/  ISETP.GT.U32.AND P1, PT, R2.reuse, R37, PT ;  /* 0x000000250200720c */ /* 0x040fe20003f24070 */
[--C-:B------:R-:W-:Y:S01]  /*2390*/  @!P3 IMAD.IADD R33, R33, 0x1, -R2.reuse ;  /* 0x000000012121b824 */ /* 0x100fe200078e0a02 */
[C---:B------:R-:W-:Y:S01]  /*23a0*/  ISETP.GT.U32.AND P3, PT, R2.reuse, R47, PT ;  /* 0x0000002f0200720c */ /* 0x040fe20003f64070 */
[--C-:B------:R-:W-:Y:S01]  /*23b0*/  @!P2 IMAD.IADD R35, R35, 0x1, -R2.reuse ;  /* 0x000000012323a824 */ /* 0x100fe200078e0a02 */
[----:B------:R-:W-:Y:S01]  /*23c0*/  ISETP.GT.U32.AND P2, PT, R2, R49, PT ;  /* 0x000000310200720c */ /* 0x000fe20003f44070 */
[--C-:B------:R-:W-:Y:S01]  /*23d0*/  @!P4 IMAD.IADD R45, R45, 0x1, -R2.reuse ;  /* 0x000000012d2dc824 */ /* 0x100fe200078e0a02 */
[----:B------:R-:W-:Y:S01]  /*23e0*/  ISETP.GE.AND P4, PT, R112, RZ, PT ;  /* 0x000000ff7000720c */ /* 0x000fe20003f86270 */
[----:B------:R-:W-:Y:S01]  /*23f0*/  @!P0 IMAD.MOV R33, RZ, RZ, -R33 ;  /* 0x000000ffff218224 */ /* 0x000fe200078e0a21 */
[----:B------:R-:W-:Y:S01]  /*2400*/  STL [R1+0x760], R46 ;  /* 0x0007602e01007387 */ /* 0x000fe20000100800 */
[----:B------:R-:W-:Y:S01]  /*2410*/  @!P5 IMAD.IADD R43, R43, 0x1, -R2 ;  /* 0x000000012b2bd824 */ /* 0x000fe200078e0a02 */
[C---:B------:R-:W-:Y:S01]  /*2420*/  ISETP.GT.U32.AND P0, PT, R2.reuse, R45, PT ;  /* 0x0000002d0200720c */ /* 0x040fe20003f04070 */
[----:B------:R-:W-:Y:S01]  /*2430*/  IMAD.MOV.U32 R61, RZ, RZ, R8 ;  /* 0x000000ffff3d7224 */ /* 0x000fe200078e0008 */
[----:B------:R-:W-:Y:S01]  /*2440*/  ISETP.GT.U32.AND P5, PT, R2, R57, PT ;  /* 0x000000390200720c */ /* 0x000fe20003fa4070 */
[--C-:B------:R-:W-:Y:S01]  /*2450*/  @!P1 IMAD.IADD R37, R37, 0x1, -R2.reuse ;  /* 0x0000000125259824 */ /* 0x100fe200078e0a02 */
[----:B------:R-:W-:Y:S01]  /*2460*/  ISETP.GE.AND P1, PT, R118, RZ, PT ;  /* 0x000000ff7600720c */ /* 0x000fe20003f26270 */
[--C-:B------:R-:W-:Y:S01]  /*2470*/  @!P3 IMAD.IADD R47, R47, 0x1, -R2.reuse ;  /* 0x000000012f2fb824 */ /* 0x100fe200078e0a02 */
[----:B------:R-:W-:Y:S01]  /*2480*/  ISETP.GE.AND P3, PT, R110, RZ, PT ;  /* 0x000000ff6e00720c */ /* 0x000fe20003f66270 */
[--C-:B------:R-:W-:Y:S01]  /*2490*/  @!P2 IMAD.IADD R49, R49, 0x1, -R2.reuse ;  /* 0x000000013131a824 */ /* 0x100fe200078e0a02 */
[C---:B------:R-:W-:Y:S01]  /*24a0*/  ISETP.GT.U32.AND P2, PT, R2.reuse, R37, PT ;  /* 0x000000250200720c */ /* 0x040fe20003f44070 */
[----:B------:R-:W-:Y:S01]  /*24b0*/  @!P4 IMAD.MOV R35, RZ, RZ, -R35 ;  /* 0x000000ffff23c224 */ /* 0x000fe200078e0a23 */
[----:B------:R-:W-:Y:S01]  /*24c0*/  ISETP.GT.U32.AND P4, PT, R2, R47, PT ;  /* 0x0000002f0200720c */ /* 0x000fe20003f84070 */
[----:B------:R-:W-:Y:S01]  /*24d0*/  IMAD.HI.U32 R8, R6, R63, RZ ;  /* 0x0000003f06087227 */ /* 0x000fe200078e00ff */
[----:B------:R-:W-:Y:S01]  /*24e0*/  ISETP.GT.U32.AND P6, PT, R2, R49, PT ;  /* 0x000000310200720c */ /* 0x000fe20003fc4070 */
[----:B------:R-:W-:Y:S01]  /*24f0*/  STL [R1+0x75c], R44 ;  /* 0x00075c2c01007387 */ /* 0x000fe20000100800 */
[----:B------:R-:W-:Y:S01]  /*2500*/  IADD3 R14, R0, 0x3e, RZ ;  /* 0x0000003e000e7810 */ /* 0x000fe20007ffe0ff */
[--C-:B------:R-:W-:Y:S01]  /*2510*/  @!P0 IMAD.IADD R45, R45, 0x1, -R2.reuse ;  /* 0x000000012d2d8824 */ /* 0x100fe200078e0a02 */
[C---:B------:R-:W-:Y:S01]  /*2520*/  ISETP.GT.U32.AND P0, PT, R2.reuse, R59, PT ;  /* 0x0000003b0200720c */ /* 0x040fe20003f04070 */
[----:B------:R-:W-:Y:S01]  /*2530*/  @!P1 IMAD.MOV R29, RZ, RZ, -R29 ;  /* 0x000000ffff1d9224 */ /* 0x000fe200078e0a1d */
[C---:B------:R-:W-:Y:S01]  /*2540*/  ISETP.GT.U32.AND P1, PT, R2.reuse, R41, PT ;  /* 0x000000290200720c */ /* 0x040fe20003f24070 */
[----:B------:R-:W-:Y:S01]  /*2550*/  @!P3 IMAD.MOV R39, RZ, RZ, -R39 ;  /* 0x000000ffff27b224 */ /* 0x000fe200078e0a27 */
[C---:B------:R-:W-:Y:S01]  /*2560*/  ISETP.GT.U32.AND P3, PT, R2.reuse, R51, PT ;  /* 0x000000330200720c */ /* 0x040fe20003f64070 */
[--C-:B------:R-:W-:Y:S01]  /*2570*/  @!P2 IMAD.IADD R37, R37, 0x1, -R2.reuse ;  /* 0x000000012525a824 */ /* 0x100fe200078e0a02 */
[C---:B------:R-:W-:Y:S01]  /*2580*/  ISETP.GT.U32.AND P2, PT, R2.reuse, R53, PT ;  /* 0x000000350200720c */ /* 0x040fe20003f44070 */
[--C-:B------:R-:W-:Y:S01]  /*2590*/  @!P4 IMAD.IADD R47, R47, 0x1, -R2.reuse ;  /* 0x000000012f2fc824 */ /* 0x100fe200078e0a02 */
[----:B------:R-:W-:Y:S01]  /*25a0*/  ISETP.GT.U32.AND P4, PT, R2, R65, PT ;  /* 0x000000410200720c */ /* 0x000fe20003f84070 */
[----:B------:R-:W-:Y:S01]  /*25b0*/  @!P5 IMAD.IADD R57, R57, 0x1, -R2 ;  /* 0x000000013939d824 */ /* 0x000fe200078e0a02 */
[----:B------:R-:W-:Y:S01]  /*25c0*/  ISETP.GE.AND P5, PT, R100, RZ, PT ;  /* 0x000000ff6400720c */ /* 0x000fe20003fa6270 */
[----:B------:R-:W-:Y:S01]  /*25d0*/  IMAD.MOV R8, RZ, RZ, -R8 ;  /* 0x000000ffff087224 */ /* 0x000fe200078e0a08 */
[----:B------:R-:W-:Y:S01]  /*25e0*/  STL [R1+0x758], R42 ;  /* 0x0007582a01007387 */ /* 0x000fe20000100800 */
[--C-:B------:R-:W-:Y:S01]  /*25f0*/  @!P0 IMAD.IADD R59, R59, 0x1, -R2.reuse ;  /* 0x000000013b3b8824 */ /* 0x100fe200078e0a02 */
[----:B------:R-:W-:Y:S01]  /*2600*/  ISETP.GE.AND P0, PT, R98, RZ, PT ;  /* 0x000000ff6200720c */ /* 0x000fe20003f06270 */
[--C-:B------:R-:W-:Y:S01]  /*2610*/  @!P1 IMAD.IADD R41, R41, 0x1, -R2.reuse ;  /* 0x0000000129299824 */ /* 0x100fe200078e0a02 */
[----:B------:R-:W-:Y:S01]  /*2620*/  ISETP.GT.U32.AND P1, PT, R2, R55, PT ;  /* 0x000000370200720c */ /* 0x000fe20003f24070 */
[--C-:B------:R-:W-:Y:S01]  /*2630*/  @!P3 IMAD.IADD R51, R51, 0x1, -R2.reuse ;  /* 0x000000013333b824 */ /* 0x100fe200078e0a02 */
[----:B------:R-:W-:Y:S01]  /*2640*/  ISETP.GE.AND P3, PT, R106, RZ, PT ;  /* 0x000000ff6a00720c */ /* 0x000fe20003f66270 */
[----:B------:R-:W-:Y:S01]  /*2650*/  @!P2 IMAD.IADD R53, R53, 0x1, -R2 ;  /* 0x000000013535a824 */ /* 0x000fe200078e0a02 */
[----:B------:R-:W-:Y:S01]  /*2660*/  ISETP.GE.AND P2, PT, R104, RZ, PT ;  /* 0x000000ff6800720c */ /* 0x000fe20003f46270 */
[----:B------:R-:W-:Y:S01]  /*2670*/  IMAD.HI.U32 R10, R6, R61, RZ ;  /* 0x0000003d060a7227 */ /* 0x000fe200078e00ff */
[----:B------:R-:W-:Y:S01]  /*2680*/  STL [R1+0x754], R40 ;  /* 0x0007542801007387 */ /* 0x000fe20000100800 */
[----:B------:R-:W-:-:S02]  /*2690*/  IABS R123, R24 ;  /* 0x00000018007b7213 */ /* 0x000fc40000000000 */
[--C-:B------:R-:W-:Y:S01]  /*26a0*/  @!P4 IMAD.IADD R65, R65, 0x1, -R2.reuse ;  /* 0x000000014141c824 */ /* 0x100fe200078e0a02 */
[C---:B------:R-:W-:Y:S01]  /*26b0*/  ISETP.GT.U32.AND P4, PT, R2.reuse, R51, PT ;  /* 0x000000330200720c */ /* 0x040fe20003f84070 */
[----:B------:R-:W-:Y:S01]  /*26c0*/  IMAD R63, R2, R8, R63 ;  /* 0x00000008023f7224 */ /* 0x000fe200078e023f */
[----:B------:R-:W-:Y:S01]  /*26d0*/  STL [R1+0x750], R38 ;  /* 0x0007502601007387 */ /* 0x000fe20000100800 */
[----:B------:R-:W-:Y:S01]  /*26e0*/  @!P1 IMAD.IADD R55, R55, 0x1, -R2 ;  /* 0x0000000137379824 */ /* 0x000fe200078e0a02 */
[----:B------:R-:W-:Y:S01]  /*26f0*/  ISETP.GE.AND P1, PT, R102, RZ, PT ;  /* 0x000000ff6600720c */ /* 0x000fe20003f26270 */
[----:B------:R-:W-:Y:S01]  /*2700*/  IMAD.MOV R10, RZ, RZ, -R10 ;  /* 0x000000ffff0a7224 */ /* 0x000fe200078e0a0a */
[----:B------:R-:W-:Y:S01]  /*2710*/  STL [R1+0x74c], R36 ;  /* 0x00074c2401007387 */ /* 0x000fe20000100800 */
[----:B------:R-:W-:Y:S01]  /*2720*/  IMAD.HI.U32 R8, R6, R67, RZ ;  /* 0x0000004306087227 */ /* 0x000fe200078e00ff */
[----:B------:R-:W-:Y:S02]  /*2730*/  IABS R127, R20 ;  /* 0x00000014007f7213 */ /* 0x000fe40000000000 */
[----:B------:R-:W-:Y:S01]  /*2740*/  STL [R1+0x748], R34 ;  /* 0x0007482201007387 */ /* 0x000fe20000100800 */
[----:B------:R-:W-:Y:S01]  /*2750*/  @!P6 IMAD.IADD R49, R49, 0x1, -R2 ;  /* 0x000000013131e824 */ /* 0x000fe200078e0a02 */
[----:B------:R-:W-:Y:S01]  /*2760*/  ISETP.GE.AND P6, PT, R108, RZ, PT ;  /* 0x000000ff6c00720c */ /* 0x000fe20003fc6270 */
[----:B------:R-:W-:Y:S01]  /*2770*/  @!P3 IMAD.MOV R41, RZ, RZ, -R41 ;  /* 0x000000ffff29b224 */ /* 0x000fe200078e0a29 */
[C---:B------:R-:W-:Y:S01]  /*2780*/  ISETP.GT.U32.AND P3, PT, R2.reuse, R53, PT ;  /* 0x000000350200720c */ /* 0x040fe20003f64070 */
[----:B------:R-:W-:Y:S01]  /*2790*/  @!P2 IMAD.MOV R43, RZ, RZ, -R43 ;  /* 0x000000ffff2ba224 */ /* 0x000fe200078e0a2b */
[C---:B------:R-:W-:Y:S01]  /*27a0*/  ISETP.GT.U32.AND P2, PT, R2.reuse, R55, PT ;  /* 0x000000370200720c */ /* 0x040fe20003f44070 */
[C---:B------:R-:W-:Y:S01]  /*27b0*/  IMAD R61, R2.reuse, R10, R61 ;  /* 0x0000000a023d7224 */ /* 0x040fe200078e023d */
[----:B------:R-:W-:Y:S01]  /*27c0*/  STL [R1+0x744], R32 ;  /* 0x0007442001007387 */ /* 0x000fe20000100800 */
[----:B------:R-:W-:Y:S01]  /*27d0*/  IMAD.MOV R8, RZ, RZ, -R8 ;  /* 0x000000ffff087224 */ /* 0x000fe200078e0a08 */
[----:B------:R-:W-:Y:S01]  /*27e0*/  IABS R129, R18 ;  /* 0x0000001200817213 */ /* 0x000fe20000000000 */
[----:B------:R-:W-:Y:S01]  /*27f0*/  @!P0 IMAD.MOV R49, RZ, RZ, -R49 ;  /* 0x000000ffff318224 */ /* 0x000fe200078e0a31 */
[----:B------:R-:W-:Y:S01]  /*2800*/  ISETP.GT.U32.AND P0, PT, R2, R63, PT ;  /* 0x0000003f0200720c */ /* 0x000fe20003f04070 */
[----:B------:R-:W-:Y:S01]  /*2810*/  IMAD.HI.U32 R10, R6, R69, RZ ;  /* 0x00000045060a7227 */ /* 0x000fe200078e00ff */
[----:B------:R-:W-:Y:S01]  /*2820*/  STL [R1+0x740], R30 ;  /* 0x0007401e01007387 */ /* 0x000fe20000100800 */
[----:B-1----:R-:W-:-:S02]  /*2830*/  IABS R131, R14 ;  /* 0x0000000e00837213 */ /* 0x002fc40000000000 */
[----:B------:R-:W-:Y:S01]  /*2840*/  @!P1 IMAD.MOV R45, RZ, RZ, -R45 ;  /* 0x000000ffff2d9224 */ /* 0x000fe200078e0a2d */
[C---:B------:R-:W-:Y:S01]  /*2850*/  ISETP.GT.U32.AND P1, PT, R2.reuse, R57, PT ;  /* 0x000000390200720c */ /* 0x040fe20003f24070 */
[----:B------:R-:W-:Y:S01]  /*2860*/  @!P5 IMAD.MOV R47, RZ, RZ, -R47 ;  /* 0x000000ffff2fd224 */ /* 0x000fe200078e0a2f */
[C---:B------:R-:W-:Y:S01]  /*2870*/  ISETP.GT.U32.AND P5, PT, R2.reuse, R59, PT ;  /* 0x0000003b0200720c */ /* 0x040fe20003fa4070 */
[----:B------:R-:W-:Y:S01]  /*2880*/  IMAD R67, R2, R8, R67 ;  /* 0x0000000802437224 */ /* 0x000fe200078e0243 */
[----:B------:R-:W-:Y:S01]  /*2890*/  STL [R1+0x73c], R28 ;  /* 0x00073c1c01007387 */ /* 0x000fe20000100800 */
[----:B------:R-:W-:Y:S02]  /*28a0*/  IMAD.MOV R10, RZ, RZ, -R10 ;  /* 0x000000ffff0a7224 */ /* 0x000fe400078e0a0a */
[----:B------:R-:W-:Y:S01]  /*28b0*/  IMAD.HI.U32 R8, R6, R73, RZ ;  /* 0x0000004906087227 */ /* 0x000fe200078e00ff */
[----:B------:R-:W-:Y:S03]  /*28c0*/  STL [R1+0x720], R16 ;  /* 0x0007201001007387 */ /* 0x000fe60000100800 */
[----:B------:R-:W-:Y:S01]  /*28d0*/  @!P4 IMAD.IADD R51, R51, 0x1, -R2 ;  /* 0x000000013333c824 */ /* 0x000fe200078e0a02 */
[C---:B------:R-:W-:Y:S01]  /*28e0*/  ISETP.GT.U32.AND P4, PT, R2.reuse, R61, PT ;  /* 0x0000003d0200720c */ /* 0x040fe20003f84070 */
[----:B------:R-:W-:Y:S01]  /*28f0*/  IMAD R69, R2, R10, R69 ;  /* 0x0000000a02457224 */ /* 0x000fe200078e0245 */
[----:B------:R-:W-:Y:S01]  /*2900*/  STL [R1+0x738], R26 ;  /* 0x0007381a01007387 */ /* 0x000fe20000100800 */
[----:B------:R-:W-:-:S02]  /*2910*/  IMAD.MOV R8, RZ, RZ, -R8 ;  /* 0x000000ffff087224 */ /* 0x000fc400078e0a08 */
[--C-:B------:R-:W-:Y:S01]  /*2920*/  @!P3 IMAD.IADD R53, R53, 0x1, -R2.reuse ;  /* 0x000000013535b824 */ /* 0x100fe200078e0a02 */
[C---:B------:R-:W-:Y:S01]  /*2930*/  ISETP.GT.U32.AND P3, PT, R2.reuse, R67, PT ;  /* 0x000000430200720c */ /* 0x040fe20003f64070 */
[C---:B------:R-:W-:Y:S01]  /*2940*/  IMAD R73, R2.reuse, R8, R73 ;  /* 0x0000000802497224 */ /* 0x040fe200078e0249 */
[----:B------:R-:W-:Y:S01]  /*2950*/  STL [R1+0x734], R24 ;  /* 0x0007341801007387 */ /* 0x000fe20000100800 */
[--C-:B------:R-:W-:Y:S01]  /*2960*/  @!P2 IMAD.IADD R55, R55, 0x1, -R2.reuse ;  /* 0x000000013737a824 */ /* 0x100fe200078e0a02 */
[----:B------:R-:W-:Y:S01]  /*2970*/  ISETP.GT.U32.AND P2, PT, R2, R69, PT ;  /* 0x000000450200720c */ /* 0x000fe20003f44070 */
[--C-:B------:R-:W-:Y:S01]  /*2980*/  @!P0 IMAD.IADD R63, R63, 0x1, -R2.reuse ;  /* 0x000000013f3f8824 */ /* 0x100fe200078e0a02 */
[----:B------:R-:W-:Y:S01]  /*2990*/  ISETP.GE.AND P0, PT, R94, RZ, PT ;  /* 0x000000ff5e00720c */ /* 0x000fe20003f06270 */
        /* <DEDUP_REMOVED lines=10> */
[--C-:B------:R-:W-:Y:S01]  /*2a40*/  @!P2 IMAD.IADD R69, R69, 0x1, -R2.reuse ;  /* 0x000000014545a824 */ /* 0x100fe200078e0a02 */
[----:B------:R-:W-:Y:S01]  /*2a50*/  ISETP.GE.AND P2, PT, R88, RZ, PT ;  /* 0x000000ff5800720c */ /* 0x000fe20003f46270 */
[----:B------:R-:W-:Y:S01]  /*2a60*/  IMAD.HI.U32 R10, R6, R75, RZ ;  /* 0x0000004b060a7227 */ /* 0x000fe200078e00ff */
[----:B------:R-:W-:Y:S03]  /*2a70*/  STL [R1+0x730], R22 ;  /* 0x0007301601007387 */ /* 0x000fe60000100800 */
[----:B------:R-:W-:Y:S01]  /*2a80*/  @!P0 IMAD.MOV R53, RZ, RZ, -R53 ;  /* 0x000000ffff358224 */ /* 0x000fe200078e0a35 */
[----:B------:R-:W-:Y:S01]  /*2a90*/  ISETP.GT.U32.AND P0, PT, R2, R61, PT ;  /* 0x0000003d0200720c */ /* 0x000fe20003f04070 */
[----:B------:R-:W-:Y:S01]  /*2aa0*/  IMAD.HI.U32 R8, R6, R77, RZ ;  /* 0x0000004d06087227 */ /* 0x000fe200078e00ff */
[----:B------:R-:W-:Y:S03]  /*2ab0*/  STL [R1+0x72c], R20 ;  /* 0x00072c1401007387 */ /* 0x000fe60000100800 */
[--C-:B------:R-:W-:Y:S01]  /*2ac0*/  @!P6 IMAD.IADD R65, R65, 0x1, -R2.reuse ;  /* 0x000000014141e824 */ /* 0x100fe200078e0a02 */
[----:B------:R-:W-:Y:S01]  /*2ad0*/  ISETP.GE.AND P6, PT, R96, RZ, PT ;  /* 0x000000ff6000720c */ /* 0x000fe20003fc6270 */
[--C-:B------:R-:W-:Y:S01]  /*2ae0*/  @!P1 IMAD.IADD R71, R71, 0x1, -R2.reuse ;  /* 0x0000000147479824 */ /* 0x100fe200078e0a02 */
[----:B------:R-:W-:Y:S01]  /*2af0*/  ISETP.GE.AND P1, PT, R86, RZ, PT ;  /* 0x000000ff5600720c */ /* 0x000fe20003f26270 */
[----:B------:R-:W-:Y:S01]  /*2b00*/  @!P5 IMAD.IADD R73, R73, 0x1, -R2 ;  /* 0x000000014949d824 */ /* 0x000fe200078e0a02 */
[----:B------:R-:W-:Y:S01]  /*2b10*/  ISETP.GT.U32.AND P5, PT, R2, R69, PT ;  /* 0x000000450200720c */ /* 0x000fe20003fa4070 */
[----:B------:R-:W-:Y:S01]  /*2b20*/  IMAD.MOV R10, RZ, RZ, -R10 ;  /* 0x000000ffff0a7224 */ /* 0x000fe200078e0a0a */
[----:B------:R-:W-:Y:S01]  /*2b30*/  STL [R1+0x728], R18 ;  /* 0x0007281201007387 */ /* 0x000fe20000100800 */
[----:B------:R-:W-:-:S02]  /*2b40*/  IMAD.MOV R8, RZ, RZ, -R8 ;  /* 0x000000ffff087224 */ /* 0x000fc400078e0a08 */
[----:B------:R-:W-:Y:S01]  /*2b50*/  @!P4 IMAD.MOV R55, RZ, RZ, -R55 ;  /* 0x000000ffff37c224 */ /* 0x000fe200078e0a37 */
[C---:B------:R-:W-:Y:S01]  /*2b60*/  ISETP.GT.U32.AND P4, PT, R2.reuse, R67, PT ;  /* 0x000000430200720c */ /* 0x040fe20003f84070 */
[----:B------:R-:W-:Y:S01]  /*2b70*/  IMAD R75, R2, R10, R75 ;  /* 0x0000000a024b7224 */ /* 0x000fe200078e024b */
[----:B------:R1:W-:Y:S01]  /*2b80*/  STL [R1+0xe98], R0 ;  /* 0x000e980001007387 */ /* 0x0003e20000100800 */
[----:B------:R-:W-:-:S03]  /*2b90*/  IMAD.HI.U32 R10, R6, R79, RZ ;  /* 0x0000004f060a7227 */ /* 0x000fc600078e00ff */
[----:B------:R-:W-:Y:S01]  /*2ba0*/  STL [R1+0x724], R14 ;  /* 0x0007240e01007387 */ /* 0x000fe20000100800 */
[C---:B------:R-:W-:Y:S02]  /*2bb0*/  IMAD R77, R2.reuse, R8, R77 ;  /* 0x00000008024d7224 */ /* 0x040fe400078e024d */
[----:B------:R-:W-:Y:S01]  /*2bc0*/  @!P3 IMAD.MOV R57, RZ, RZ, -R57 ;  /* 0x000000ffff39b224 */ /* 0x000fe200078e0a39 */
[----:B------:R-:W-:Y:S01]  /*2bd0*/  ISETP.GT.U32.AND P3, PT, R2, R71, PT ;  /* 0x000000470200720c */ /* 0x000fe20003f64070 */
[----:B------:R-:W-:Y:S01]  /*2be0*/  IMAD.HI.U32 R8, R6, R83, RZ ;  /* 0x0000005306087227 */ /* 0x000fe200078e00ff */
[----:B-1----:R-:W1:Y:S03]  /*2bf0*/  S2R R0, SR_TID.X ;  /* 0x0000000000007919 */ /* 0x002e660000002100 */
[----:B------:R-:W-:Y:S02]  /*2c00*/  IMAD.MOV R10, RZ, RZ, -R10 ;  /* 0x000000ffff0a7224 */ /* 0x000fe400078e0a0a */
[----:B------:R-:W-:Y:S01]  /*2c10*/  @!P0 IMAD.IADD R61, R61, 0x1, -R2 ;  /* 0x000000013d3d8824 */ /* 0x000fe200078e0a02 */
[----:B------:R-:W-:Y:S01]  /*2c20*/  ISETP.GT.U32.AND P0, PT, R2, R77, PT ;  /* 0x0000004d0200720c */ /* 0x000fe20003f04070 */
[----:B------:R-:W-:-:S02]  /*2c30*/  IMAD.MOV R8, RZ, RZ, -R8 ;  /* 0x000000ffff087224 */ /* 0x000fc400078e0a08 */
[----:B------:R-:W-:Y:S01]  /*2c40*/  @!P6 IMAD.MOV R51, RZ, RZ, -R51 ;  /* 0x000000ffff33e224 */ /* 0x000fe200078e0a33 */
[C---:B------:R-:W-:Y:S01]  /*2c50*/  ISETP.GT.U32.AND P6, PT, R2.reuse, R63, PT ;  /* 0x0000003f0200720c */ /* 0x040fe20003fc4070 */
[C---:B------:R-:W-:Y:S02]  /*2c60*/  IMAD R79, R2.reuse, R10, R79 ;  /* 0x0000000a024f7224 */ /* 0x040fe400078e024f */
[----:B------:R-:W-:Y:S01]  /*2c70*/  @!P1 IMAD.MOV R65, RZ, RZ, -R65 ;  /* 0x000000ffff419224 */ /* 0x000fe200078e0a41 */
[C---:B------:R-:W-:Y:S01]  /*2c80*/  ISETP.GT.U32.AND P1, PT, R2.reuse, R73, PT ;  /* 0x000000490200720c */ /* 0x040fe20003f24070 */
[--C-:B------:R-:W-:Y:S01]  /*2c90*/  @!P5 IMAD.IADD R69, R69, 0x1, -R2.reuse ;  /* 0x000000014545d824 */ /* 0x100fe200078e0a02 */
[C---:B------:R-:W-:Y:S01]  /*2ca0*/  ISETP.GT.U32.AND P5, PT, R2.reuse, R81, PT ;  /* 0x000000510200720c */ /* 0x040fe20003fa4070 */
[C---:B------:R-:W-:Y:S02]  /*2cb0*/  IMAD R83, R2.reuse, R8, R83 ;  /* 0x0000000802537224 */ /* 0x040fe400078e0253 */
[--C-:B------:R-:W-:Y:S01]  /*2cc0*/  @!P4 IMAD.IADD R67, R67, 0x1, -R2.reuse ;  /* 0x000000014343c824 */ /* 0x100fe200078e0a02 */
[C---:B------:R-:W-:Y:S01]  /*2cd0*/  ISETP.GT.U32.AND P4, PT, R2.reuse, R79, PT ;  /* 0x0000004f0200720c */ /* 0x040fe20003f84070 */
[--C-:B------:R-:W-:Y:S01]  /*2ce0*/  @!P3 IMAD.IADD R71, R71, 0x1, -R2.reuse ;  /* 0x000000014747b824 */ /* 0x100fe200078e0a02 */
[----:B------:R-:W-:Y:S01]  /*2cf0*/  ISETP.GT.U32.AND P3, PT, R2, R83, PT ;  /* 0x000000530200720c */ /* 0x000fe20003f64070 */
[----:B------:R-:W-:Y:S01]  /*2d00*/  @!P0 IMAD.IADD R77, R77, 0x1, -R2 ;  /* 0x000000014d4d8824 */ /* 0x000fe200078e0a02 */
[----:B------:R-:W-:Y:S01]  /*2d10*/  ISETP.GE.AND P0, PT, R80, RZ, PT ;  /* 0x000000ff5000720c */ /* 0x000fe20003f06270 */
[----:B------:R-:W-:Y:S01]  /*2d20*/  IMAD.HI.U32 R8, R6, R87, RZ ;  /* 0x0000005706087227 */ /* 0x000fe200078e00ff */
[----:B-1----:R-:W-:-:S03]  /*2d30*/  LOP3.LUT R0, R0, 0x3f, RZ, 0xc0, !PT ;  /* 0x0000003f00007812 */ /* 0x002fc600078ec0ff */
[--C-:B------:R-:W-:Y:S01]  /*2d40*/  @!P6 IMAD.IADD R63, R63, 0x1, -R2.reuse ;  /* 0x000000013f3fe824 */ /* 0x100fe200078e0a02 */
[----:B------:R-:W-:Y:S01]  /*2d50*/  ISETP.GT.U32.AND P6, PT, R2, R75, PT ;  /* 0x0000004b0200720c */ /* 0x000fe20003fc4070 */
[--C-:B------:R-:W-:Y:S01]  /*2d60*/  @!P1 IMAD.IADD R73, R73, 0x1, -R2.reuse ;  /* 0x0000000149499824 */ /* 0x100fe200078e0a02 */
[----:B------:R-:W-:Y:S01]  /*2d70*/  ISETP.GE.AND P1, PT, R82, RZ, PT ;  /* 0x000000ff5200720c */ /* 0x000fe20003f26270 */
[----:B------:R-:W-:Y:S01]  /*2d80*/  @!P5 IMAD.IADD R81, R81, 0x1, -R2 ;  /* 0x000000015151d824 */ /* 0x000fe200078e0a02 */
[----:B------:R-:W-:Y:S01]  /*2d90*/  ISETP.GE.AND P5, PT, R76, RZ, PT ;  /* 0x000000ff4c00720c */ /* 0x000fe20003fa6270 */
[----:B------:R-:W-:-:S04]  /*2da0*/  IMAD.HI.U32 R10, R6, R85, RZ ;  /* 0x00000055060a7227 */ /* 0x000fc800078e00ff */
[----:B------:R-:W-:Y:S02]  /*2db0*/  IMAD.MOV R8, RZ, RZ, -R8 ;  /* 0x000000ffff087224 */ /* 0x000fe400078e0a08 */
[----:B------:R-:W-:Y:S01]  /*2dc0*/  @!P2 IMAD.MOV R59, RZ, RZ, -R59 ;  /* 0x000000ffff3ba224 */ /* 0x000fe200078e0a3b */
[----:B------:R-:W-:Y:S01]  /*2dd0*/  ISETP.GE.AND P2, PT, R84, RZ, PT ;  /* 0x000000ff5400720c */ /* 0x000fe20003f46270 */
[----:B------:R-:W-:Y:S01]  /*2de0*/  @!P4 IMAD.IADD R79, R79, 0x1, -R2 ;  /* 0x000000014f4fc824 */ /* 0x000fe200078e0a02 */
[----:B------:R-:W-:Y:S01]  /*2df0*/  ISETP.GE.AND P4, PT, R78, RZ, PT ;  /* 0x000000ff4e00720c */ /* 0x000fe20003f86270 */
[----:B------:R-:W-:Y:S02]  /*2e00*/  IMAD.MOV R10, RZ, RZ, -R10 ;  /* 0x000000ffff0a7224 */ /* 0x000fe400078e0a0a */
[----:B------:R-:W-:Y:S02]  /*2e10*/  IMAD R87, R2, R8, R87 ;  /* 0x0000000802577224 */ /* 0x000fe400078e0257 */
[----:B------:R-:W-:-:S04]  /*2e20*/  IMAD.HI.U32 R8, R6, R93, RZ ;  /* 0x0000005d06087227 */ /* 0x000fc800078e00ff */
[----:B------:R-:W-:Y:S01]  /*2e30*/  @!P3 IMAD.IADD R83, R83, 0x1, -R2 ;  /* 0x000000015353b824 */ /* 0x000fe200078e0a02 */
[----:B------:R-:W-:Y:S01]  /*2e40*/  ISETP.GE.AND P3, PT, R74, RZ, PT ;  /* 0x000000ff4a00720c */ /* 0x000fe20003f66270 */
[----:B------:R-:W-:Y:S02]  /*2e50*/  IMAD R85, R2, R10, R85 ;  /* 0x0000000a02557224 */ /* 0x000fe400078e0255 */
[----:B------:R-:W-:-:S04]  /*2e60*/  IMAD.HI.U32 R10, R6, R89, RZ ;  /* 0x00000059060a7227 */ /* 0x000fc800078e00ff */
[----:B------:R-:W-:Y:S02]  /*2e70*/  IMAD.MOV R8, RZ, RZ, -R8 ;  /* 0x000000ffff087224 */ /* 0x000fe400078e0a08 */
[----:B------:R-:W-:Y:S01]  /*2e80*/  @!P0 IMAD.MOV R67, RZ, RZ, -R67 ;  /* 0x000000ffff438224 */ /* 0x000fe200078e0a43 */
[C---:B------:R-:W-:Y:S01]  /*2e90*/  ISETP.GT.U32.AND P0, PT, R2.reuse, R79, PT ;  /* 0x0000004f0200720c */ /* 0x040fe20003f04070 */
[----:B------:R-:W-:Y:S01]  /*2ea0*/  @!P6 IMAD.IADD R75, R75, 0x1, -R2 ;  /* 0x000000014b4be824 */ /* 0x000fe200078e0a02 */
[C---:B------:R-:W-:Y:S01]  /*2eb0*/  ISETP.GT.U32.AND P6, PT, R2.reuse, R85, PT ;  /* 0x000000550200720c */ /* 0x040fe20003fc4070 */
[----:B------:R-:W-:Y:S01]  /*2ec0*/  @!P1 IMAD.MOV R61, RZ, RZ, -R61 ;  /* 0x000000ffff3d9224 */ /* 0x000fe200078e0a3d */
[C---:B------:R-:W-:Y:S01]  /*2ed0*/  ISETP.GT.U32.AND P1, PT, R2.reuse, R77, PT ;  /* 0x0000004d0200720c */ /* 0x040fe20003f24070 */
[----:B------:R-:W-:Y:S01]  /*2ee0*/  @!P5 IMAD.MOV R71, RZ, RZ, -R71 ;  /* 0x000000ffff47d224 */ /* 0x000fe200078e0a47 */
[----:B------:R-:W-:Y:S01]  /*2ef0*/  ISETP.GT.U32.AND P5, PT, R2, R83, PT ;  /* 0x000000530200720c */ /* 0x000fe20003fa4070 */
[----:B------:R-:W-:-:S02]  /*2f00*/  IMAD.MOV R10, RZ, RZ, -R10 ;  /* 0x000000ffff0a7224 */ /* 0x000fc400078e0a0a */
[----:B------:R-:W-:Y:S02]  /*2f10*/  IMAD R93, R2, R8, R93 ;  /* 0x00000008025d7224 */ /* 0x000fe400078e025d */
[----:B------:R-:W-:-:S04]  /*2f20*/  IMAD.HI.U32 R8, R6, R97, RZ ;  /* 0x0000006106087227 */ /* 0x000fc800078e00ff */
[----:B------:R-:W-:Y:S01]  /*2f30*/  @!P2 IMAD.MOV R63, RZ, RZ, -R63 ;  /* 0x000000ffff3fa224 */ /* 0x000fe200078e0a3f */
[C---:B------:R-:W-:Y:S01]  /*2f40*/  ISETP.GT.U32.AND P2, PT, R2.reuse, R75, PT ;  /* 0x0000004b0200720c */ /* 0x040fe20003f44070 */
[----:B------:R-:W-:Y:S01]  /*2f50*/  @!P4 IMAD.MOV R69, RZ, RZ, -R69 ;  /* 0x000000ffff45c224 */ /* 0x000fe200078e0a45 */
[C---:B------:R-:W-:Y:S01]  /*2f60*/  ISETP.GT.U32.AND P4, PT, R2.reuse, R81, PT ;  /* 0x000000510200720c */ /* 0x040fe20003f84070 */
[----:B------:R-:W-:Y:S02]  /*2f70*/  IMAD R89, R2, R10, R89 ;  /* 0x0000000a02597224 */ /* 0x000fe400078e0259 */
[----:B------:R-:W-:-:S04]  /*2f80*/  IMAD.HI.U32 R10, R6, R95, RZ ;  /* 0x0000005f060a7227 */ /* 0x000fc800078e00ff */
[----:B------:R-:W-:Y:S02]  /*2f90*/  IMAD.MOV R8, RZ, RZ, -R8 ;  /* 0x000000ffff087224 */ /* 0x000fe400078e0a08 */
[----:B------:R-:W-:Y:S01]  /*2fa0*/  @!P3 IMAD.MOV R73, RZ, RZ, -R73 ;  /* 0x000000ffff49b224 */ /* 0x000fe200078e0a49 */
[C---:B------:R-:W-:Y:S01]  /*2fb0*/  ISETP.GT.U32.AND P3, PT, R2.reuse, R87, PT ;  /* 0x000000570200720c */ /* 0x040fe20003f64070 */
[----:B------:R-:W-:Y:S02]  /*2fc0*/  IMAD.MOV R10, RZ, RZ, -R10 ;  /* 0x000000ffff0a7224 */ /* 0x000fe400078e0a0a */
[C---:B------:R-:W-:Y:S02]  /*2fd0*/  IMAD R97, R2.reuse, R8, R97 ;  /* 0x0000000802617224 */ /* 0x040fe400078e0261 */
[----:B------:R-:W-:Y:S01]  /*2fe0*/  @!P0 IMAD.IADD R79, R79, 0x1, -R2 ;  /* 0x000000014f4f8824 */ /* 0x000fe200078e0a02 */
[C---:B------:R-:W-:Y:S01]  /*2ff0*/  ISETP.GT.U32.AND P0, PT, R2.reuse, R93, PT ;  /* 0x0000005d0200720c */ /* 0x040fe20003f04070 */
[----:B------:R-:W-:-:S02]  /*3000*/  IMAD R95, R2, R10, R95 ;  /* 0x0000000a025f7224 */ /* 0x000fc400078e025f */
[--C-:B------:R-:W-:Y:S02]  /*3010*/  @!P6 IMAD.IADD R85, R85, 0x1, -R2.reuse ;  /* 0x000000015555e824 */ /* 0x100fe400078e0a02 */
[--C-:B------:R-:W-:Y:S01]  /*3020*/  @!P1 IMAD.IADD R77, R77, 0x1, -R2.reuse ;  /* 0x000000014d4d9824 */ /* 0x100fe200078e0a02 */
[C---:B------:R-:W-:Y:S01]  /*3030*/  ISETP.GT.U32.AND P1, PT, R2.reuse, R91, PT ;  /* 0x0000005b0200720c */ /* 0x040fe20003f24070 */
[--C-:B------:R-:W-:Y:S01]  /*3040*/  @!P5 IMAD.IADD R83, R83, 0x1, -R2.reuse ;  /* 0x000000015353d824 */ /* 0x100fe200078e0a02 */
[C---:B------:R-:W-:Y:S01]  /*3050*/  ISETP.GT.U32.AND P5, PT, R2.reuse, R97, PT ;  /* 0x000000610200720c */ /* 0x040fe20003fa4070 */
[--C-:B------:R-:W-:Y:S01]  /*3060*/  @!P2 IMAD.IADD R75, R75, 0x1, -R2.reuse ;  /* 0x000000014b4ba824 */ /* 0x100fe200078e0a02 */
[C---:B------:R-:W-:Y:S01]  /*3070*/  ISETP.GT.U32.AND P2, PT, R2.reuse, R89, PT ;  /* 0x000000590200720c */ /* 0x040fe20003f44070 */
[--C-:B------:R-:W-:Y:S01]  /*3080*/  @!P4 IMAD.IADD R81, R81, 0x1, -R2.reuse ;  /* 0x000000015151c824 */ /* 0x100fe200078e0a02 */
[C---:B------:R-:W-:Y:S01]  /*3090*/  ISETP.GT.U32.AND P6, PT, R2.reuse, R85, PT ;  /* 0x000000550200720c */ /* 0x040fe20003fc4070 */
[----:B------:R-:W-:Y:S01]  /*30a0*/  @!P3 IMAD.IADD R87, R87, 0x1, -R2 ;  /* 0x000000015757b824 */ /* 0x000fe200078e0a02 */
[----:B------:R-:W-:Y:S01]  /*30b0*/  ISETP.GT.U32.AND P4, PT, R2, R95, PT ;  /* 0x0000005f0200720c */ /* 0x000fe20003f84070 */
[----:B------:R-:W-:Y:S01]  /*30c0*/  IMAD.HI.U32 R10, R6, R99, RZ ;  /* 0x00000063060a7227 */ /* 0x000fe200078e00ff */
[----:B------:R-:W-:-:S03]  /*30d0*/  ISETP.GE.AND P3, PT, R70, RZ, PT ;  /* 0x000000ff4600720c */ /* 0x000fc60003f66270 */
[----:B------:R-:W-:Y:S01]  /*30e0*/  @!P0 IMAD.IADD R93, R93, 0x1, -R2 ;  /* 0x000000015d5d8824 */ /* 0x000fe200078e0a02 */
[----:B------:R-:W-:Y:S01]  /*30f0*/  ISETP.GE.AND P0, PT, R64, RZ, PT ;  /* 0x000000ff4000720c */ /* 0x000fe20003f06270 */
[----:B------:R-:W-:Y:S02]  /*3100*/  IMAD.MOV R10, RZ, RZ, -R10 ;  /* 0x000000ffff0a7224 */ /* 0x000fe400078e0a0a */
[--C-:B------:R-:W-:Y:S01]  /*3110*/  @!P1 IMAD.IADD R91, R91, 0x1, -R2.reuse ;  /* 0x000000015b5b9824 */ /* 0x100fe200078e0a02 */
[----:B------:R-:W-:Y:S01]  /*3120*/  ISETP.GE.AND P1, PT, R66, RZ, PT ;  /* 0x000000ff4200720c */ /* 0x000fe20003f26270 */
[--C-:B------:R-:W-:Y:S01]  /*3130*/  @!P5 IMAD.IADD R97, R97, 0x1, -R2.reuse ;  /* 0x000000016161d824 */ /* 0x100fe200078e0a02 */
[C---:B------:R-:W-:Y:S01]  /*3140*/  ISETP.GT.U32.AND P5, PT, R2.reuse, R87, PT ;  /* 0x000000570200720c */ /* 0x040fe20003fa4070 */
[----:B------:R-:W-:Y:S02]  /*3150*/  IMAD R99, R2, R10, R99 ;  /* 0x0000000a02637224 */ /* 0x000fe400078e0263 */
[----:B------:R-:W-:Y:S01]  /*3160*/  @!P2 IMAD.IADD R89, R89, 0x1, -R2 ;  /* 0x000000015959a824 */ /* 0x000fe200078e0a02 */
[----:B------:R-:W-:Y:S01]  /*3170*/  ISETP.GE.AND P2, PT, R68, RZ, PT ;  /* 0x000000ff4400720c */ /* 0x000fe20003f46270 */
[----:B------:R-:W-:-:S04]  /*3180*/  IMAD.HI.U32 R10, R6, R105, RZ ;  /* 0x00000069060a7227 */ /* 0x000fc800078e00ff */
[--C-:B------:R-:W-:Y:S01]  /*3190*/  @!P6 IMAD.IADD R85, R85, 0x1, -R2.reuse ;  /* 0x000000015555e824 */ /* 0x100fe200078e0a02 */
[----:B------:R-:W-:Y:S01]  /*31a0*/  ISETP.GE.AND P6, PT, R72, RZ, PT ;  /* 0x000000ff4800720c */ /* 0x000fe20003fc6270 */
[----:B------:R-:W-:Y:S01]  /*31b0*/  @!P4 IMAD.IADD R95, R95, 0x1, -R2 ;  /* 0x000000015f5fc824 */ /* 0x000fe200078e0a02 */
[----:B------:R-:W-:Y:S01]  /*31c0*/  ISETP.GE.AND P4, PT, R62, RZ, PT ;  /* 0x000000ff3e00720c */ /* 0x000fe20003f86270 */
[----:B------:R-:W-:-:S04]  /*31d0*/  IMAD.HI.U32 R8, R6, R103, RZ ;  /* 0x0000006706087227 */ /* 0x000fc800078e00ff */
[----:B------:R-:W-:Y:S01]  /*31e0*/  @!P3 IMAD.MOV R77, RZ, RZ, -R77 ;  /* 0x000000ffff4db224 */ /* 0x000fe200078e0a4d */
[C---:B------:R-:W-:Y:S01]  /*31f0*/  ISETP.GT.U32.AND P3, PT, R2.reuse, R89, PT ;  /* 0x000000590200720c */ /* 0x040fe20003f64070 */
[----:B------:R-:W-:Y:S02]  /*3200*/  IMAD.MOV R10, RZ, RZ, -R10 ;  /* 0x000000ffff0a7224 */ /* 0x000fe400078e0a0a */
[----:B------:R-:W-:Y:S02]  /*3210*/  IMAD.MOV R8, RZ, RZ, -R8 ;  /* 0x000000ffff087224 */ /* 0x000fe400078e0a08 */
[----:B------:R-:W-:Y:S01]  /*3220*/  @!P0 IMAD.MOV R83, RZ, RZ, -R83 ;  /* 0x000000ffff538224 */ /* 0x000fe200078e0a53 */
[C---:B------:R-:W-:Y:S01]  /*3230*/  ISETP.GT.U32.AND P0, PT, R2.reuse, R95, PT ;  /* 0x0000005f0200720c */ /* 0x040fe20003f04070 */
[----:B------:R-:W-:Y:S02]  /*3240*/  IMAD R105, R2, R10, R105 ;  /* 0x0000000a02697224 */ /* 0x000fe400078e0269 */
[----:B------:R-:W-:-:S04]  /*3250*/  IMAD.HI.U32 R10, R6, R109, RZ ;  /* 0x0000006d060a7227 */ /* 0x000fc800078e00ff */
[----:B------:R-:W-:Y:S01]  /*3260*/  @!P1 IMAD.MOV R81, RZ, RZ, -R81 ;  /* 0x000000ffff519224 */ /* 0x000fe200078e0a51 */
[C---:B------:R-:W-:Y:S01]  /*3270*/  ISETP.GT.U32.AND P1, PT, R2.reuse, R93, PT ;  /* 0x0000005d0200720c */ /* 0x040fe20003f24070 */
[----:B------:R-:W-:Y:S01]  /*3280*/  @!P5 IMAD.IADD R87, R87, 0x1, -R2 ;  /* 0x000000015757d824 */ /* 0x000fe200078e0a02 */
[C---:B------:R-:W-:Y:S01]  /*3290*/  ISETP.GT.U32.AND P5, PT, R2.reuse, R101, PT ;  /* 0x000000650200720c */ /* 0x040fe20003fa4070 */
[----:B------:R-:W-:Y:S02]  /*32a0*/  IMAD R103, R2, R8, R103 ;  /* 0x0000000802677224 */ /* 0x000fe400078e0267 */
[----:B------:R-:W-:-:S04]  /*32b0*/  IMAD.HI.U32 R8, R6, R107, RZ ;  /* 0x0000006b06087227 */ /* 0x000fc800078e00ff */
[----:B------:R-:W-:Y:S02]  /*32c0*/  IMAD.MOV R10, RZ, RZ, -R10 ;  /* 0x000000ffff0a7224 */ /* 0x000fe400078e0a0a */
[----:B------:R-:W-:Y:S01]  /*32d0*/  @!P2 IMAD.MOV R79, RZ, RZ, -R79 ;  /* 0x000000ffff4fa224 */ /* 0x000fe200078e0a4f */
[C---:B------:R-:W-:Y:S01]  /*32e0*/  ISETP.GT.U32.AND P2, PT, R2.reuse, R91, PT ;  /* 0x0000005b0200720c */ /* 0x040fe20003f44070 */
[----:B------:R-:W-:Y:S01]  /*32f0*/  @!P6 IMAD.MOV R75, RZ, RZ, -R75 ;  /* 0x000000ffff4be224 */ /* 0x000fe200078e0a4b */
[C---:B------:R-:W-:Y:S01]  /*3300*/  ISETP.GT.U32.AND P6, PT, R2.reuse, R97, PT ;  /* 0x000000610200720c */ /* 0x040fe20003fc4070 */
[----:B------:R-:W-:Y:S01]  /*3310*/  @!P4 IMAD.MOV R85, RZ, RZ, -R85 ;  /* 0x000000ffff55c224 */ /* 0x000fe200078e0a55 */
[C---:B------:R-:W-:Y:S01]  /*3320*/  ISETP.GT.U32.AND P4, PT, R2.reuse, R99, PT ;  /* 0x000000630200720c */ /* 0x040fe20003f84070 */
[----:B------:R-:W-:Y:S02]  /*3330*/  IMAD.MOV R8, RZ, RZ, -R8 ;  /* 0x000000ffff087224 */ /* 0x000fe400078e0a08 */
[----:B------:R-:W-:-:S02]  /*3340*/  IMAD R109, R2, R10, R109 ;  /* 0x0000000a026d7224 */ /* 0x000fc400078e026d */
[--C-:B------:R-:W-:Y:S01]  /*3350*/  @!P3 IMAD.IADD R89, R89, 0x1, -R2.reuse ;  /* 0x000000015959b824 */ /* 0x100fe200078e0a02 */
[C---:B------:R-:W-:Y:S01]  /*3360*/  ISETP.GT.U32.AND P3, PT, R2.reuse, R103, PT ;  /* 0x000000670200720c */ /* 0x040fe20003f64070 */
[C---:B------:R-:W-:Y:S02]  /*3370*/  IMAD R107, R2.reuse, R8, R107 ;  /* 0x00000008026b7224 */ /* 0x040fe400078e026b */
[--C-:B------:R-:W-:Y:S01]  /*3380*/  @!P0 IMAD.IADD R95, R95, 0x1, -R2.reuse ;  /* 0x000000015f5f8824 */ /* 0x100fe200078e0a02 */
[C---:B------:R-:W-:Y:S01]  /*3390*/  ISETP.GT.U32.AND P0, PT, R2.reuse, R109, PT ;  /* 0x0000006d0200720c */ /* 0x040fe20003f04070 */
        /* <DEDUP_REMOVED lines=10> */
[----:B------:R-:W-:-:S04]  /*3440*/  IMAD.HI.U32 R8, R6, R113, RZ ;  /* 0x0000007106087227 */ /* 0x000fc800078e00ff */
[----:B------:R-:W-:Y:S01]  /*3450*/  @!P3 IMAD.IADD R103, R103, 0x1, -R2 ;  /* 0x000000016767b824 */ /* 0x000fe200078e0a02 */
[----:B------:R-:W-:Y:S01]  /*3460*/  ISETP.GE.AND P3, PT, R54, RZ, PT ;  /* 0x000000ff3600720c */ /* 0x000fe20003f66270 */
[----:B------:R-:W-:Y:S02]  /*3470*/  IMAD.MOV R8, RZ, RZ, -R8 ;  /* 0x000000ffff087224 */ /* 0x000fe400078e0a08 */
[----:B------:R-:W-:Y:S01]  /*3480*/  @!P0 IMAD.IADD R109, R109, 0x1, -R2 ;  /* 0x000000016d6d8824 */ /* 0x000fe200078e0a02 */
[----:B------:R-:W-:Y:S01]  /*3490*/  ISETP.GT.U32.AND P0, PT, R2, R99, PT ;  /* 0x000000630200720c */ /* 0x000fe20003f04070 */
[----:B------:R-:W-:-:S04]  /*34a0*/  IMAD.HI.U32 R10, R6, R115, RZ ;  /* 0x00000073060a7227 */ /* 0x000fc800078e00ff */
[----:B------:R-:W-:Y:S01]  /*34b0*/  @!P1 IMAD.IADD R107, R107, 0x1, -R2 ;  /* 0x000000016b6b9824 */ /* 0x000fe200078e0a02 */
[----:B------:R-:W-:Y:S01]  /*34c0*/  ISETP.GE.AND P1, PT, R50, RZ, PT ;  /* 0x000000ff3200720c */ /* 0x000fe20003f26270 */
[----:B------:R-:W-:Y:S01]  /*34d0*/  @!P5 IMAD.MOV R91, RZ, RZ, -R91 ;  /* 0x000000ffff5bd224 */ /* 0x000fe200078e0a5b */
[C---:B------:R-:W-:Y:S01]  /*34e0*/  ISETP.GT.U32.AND P5, PT, R2.reuse, R103, PT ;  /* 0x000000670200720c */ /* 0x040fe20003fa4070 */
[----:B------:R-:W-:Y:S02]  /*34f0*/  IMAD R113, R2, R8, R113 ;  /* 0x0000000802717224 */ /* 0x000fe400078e0271 */
[----:B------:R-:W-:-:S04]  /*3500*/  IMAD.HI.U32 R8, R6, R117, RZ ;  /* 0x0000007506087227 */ /* 0x000fc800078e00ff */
[----:B------:R-:W-:Y:S01]  /*3510*/  @!P2 IMAD.IADD R105, R105, 0x1, -R2 ;  /* 0x000000016969a824 */ /* 0x000fe200078e0a02 */
[----:B------:R-:W-:Y:S01]  /*3520*/  ISETP.GE.AND P2, PT, R52, RZ, PT ;  /* 0x000000ff3400720c */ /* 0x000fe20003f46270 */
[----:B------:R-:W-:Y:S02]  /*3530*/  IMAD.MOV R10, RZ, RZ, -R10 ;  /* 0x000000ffff0a7224 */ /* 0x000fe400078e0a0a */
[----:B------:R-:W-:Y:S01]  /*3540*/  @!P6 IMAD.MOV R87, RZ, RZ, -R87 ;  /* 0x000000ffff57e224 */ /* 0x000fe200078e0a57 */
[C---:B------:R-:W-:Y:S01]  /*3550*/  ISETP.GT.U32.AND P6, PT, R2.reuse, R107, PT ;  /* 0x0000006b0200720c */ /* 0x040fe20003fc4070 */
[----:B------:R-:W-:Y:S01]  /*3560*/  @!P4 IMAD.MOV R89, RZ, RZ, -R89 ;  /* 0x000000ffff59c224 */ /* 0x000fe200078e0a59 */
[C---:B------:R-:W-:Y:S01]  /*3570*/  ISETP.GT.U32.AND P4, PT, R2.reuse, R101, PT ;  /* 0x000000650200720c */ /* 0x040fe20003f84070 */
[----:B------:R-:W-:Y:S02]  /*3580*/  IMAD.MOV R8, RZ, RZ, -R8 ;  /* 0x000000ffff087224 */ /* 0x000fe400078e0a08 */
[----:B------:R-:W-:Y:S01]  /*3590*/  @!P3 IMAD.MOV R93, RZ, RZ, -R93 ;  /* 0x000000ffff5db224 */ /* 0x000fe200078e0a5d */
[C---:B------:R-:W-:Y:S01]  /*35a0*/  ISETP.GT.U32.AND P3, PT, R2.reuse, R105, PT ;  /* 0x000000690200720c */ /* 0x040fe20003f64070 */
[----:B------:R-:W-:-:S02]  /*35b0*/  IMAD R115, R2, R10, R115 ;  /* 0x0000000a02737224 */ /* 0x000fc400078e0273 */
[----:B------:R-:W-:-:S04]  /*35c0*/  IMAD.HI.U32 R10, R6, R119, RZ ;  /* 0x00000077060a7227 */ /* 0x000fc800078e00ff */
[C---:B------:R-:W-:Y:S02]  /*35d0*/  IMAD R117, R2.reuse, R8, R117 ;  /* 0x0000000802757224 */ /* 0x040fe400078e0275 */
[----:B------:R-:W-:Y:S01]  /*35e0*/  @!P0 IMAD.IADD R99, R99, 0x1, -R2 ;  /* 0x0000000163638824 */ /* 0x000fe200078e0a02 */
[C---:B------:R-:W-:Y:S01]  /*35f0*/  ISETP.GT.U32.AND P0, PT, R2.reuse, R113, PT ;  /* 0x000000710200720c */ /* 0x040fe20003f04070 */
[----:B------:R-:W-:Y:S02]  /*3600*/  IMAD.MOV R10, RZ, RZ, -R10 ;  /* 0x000000ffff0a7224 */ /* 0x000fe400078e0a0a */
[----:B------:R-:W-:Y:S01]  /*3610*/  @!P5 IMAD.IADD R103, R103, 0x1, -R2 ;  /* 0x000000016767d824 */ /* 0x000fe200078e0a02 */
[C---:B------:R-:W-:Y:S01]  /*3620*/  ISETP.GT.U32.AND P5, PT, R2.reuse, R117, PT ;  /* 0x000000750200720c */ /* 0x040fe20003fa4070 */
[----:B------:R-:W-:Y:S01]  /*3630*/  @!P1 IMAD.MOV R97, RZ, RZ, -R97 ;  /* 0x000000ffff619224 */ /* 0x000fe200078e0a61 */
[C---:B------:R-:W-:Y:S01]  /*3640*/  ISETP.GT.U32.AND P1, PT, R2.reuse, R111, PT ;  /* 0x0000006f0200720c */ /* 0x040fe20003f24070 */
[----:B------:R-:W-:-:S02]  /*3650*/  IMAD R119, R2, R10, R119 ;  /* 0x0000000a02777224 */ /* 0x000fc400078e0277 */
[--C-:B------:R-:W-:Y:S01]  /*3660*/  @!P4 IMAD.IADD R101, R101, 0x1, -R2.reuse ;  /* 0x000000016565c824 */ /* 0x100fe200078e0a02 */
[----:B------:R-:W-:Y:S01]  /*3670*/  ISETP.GT.U32.AND P4, PT, R2, R115, PT ;  /* 0x000000730200720c */ /* 0x000fe20003f84070 */
[--C-:B------:R-:W-:Y:S01]  /*3680*/  @!P6 IMAD.IADD R107, R107, 0x1, -R2.reuse ;  /* 0x000000016b6be824 */ /* 0x100fe200078e0a02 */
[----:B------:R-:W-:Y:S01]  /*3690*/  ISETP.GE.AND P6, PT, R48, RZ, PT ;  /* 0x000000ff3000720c */ /* 0x000fe20003fc6270 */
[----:B------:R-:W-:Y:S01]  /*36a0*/  @!P2 IMAD.MOV R95, RZ, RZ, -R95 ;  /* 0x000000ffff5fa224 */ /* 0x000fe200078e0a5f */
[C---:B------:R-:W-:Y:S01]  /*36b0*/  ISETP.GT.U32.AND P2, PT, R2.reuse, R109, PT ;  /* 0x0000006d0200720c */ /* 0x040fe20003f44070 */
[----:B------:R-:W-:Y:S01]  /*36c0*/  @!P3 IMAD.IADD R105, R105, 0x1, -R2 ;  /* 0x000000016969b824 */ /* 0x000fe200078e0a02 */
[----:B------:R-:W-:Y:S01]  /*36d0*/  ISETP.GT.U32.AND P3, PT, R2, R119, PT ;  /* 0x000000770200720c */ /* 0x000fe20003f64070 */
[----:B------:R-:W-:-:S04]  /*36e0*/  IMAD.HI.U32 R8, R6, R121, RZ ;  /* 0x0000007906087227 */ /* 0x000fc800078e00ff */
[--C-:B------:R-:W-:Y:S01]  /*36f0*/  @!P0 IMAD.IADD R113, R113, 0x1, -R2.reuse ;  /* 0x0000000171718824 */ /* 0x100fe200078e0a02 */
[----:B------:R-:W-:Y:S01]  /*3700*/  ISETP.GE.AND P0, PT, R42, RZ, PT ;  /* 0x000000ff2a00720c */ /* 0x000fe20003f06270 */
[----:B------:R-:W-:Y:S01]  /*3710*/  @!P5 IMAD.IADD R117, R117, 0x1, -R2 ;  /* 0x000000017575d824 */ /* 0x000fe200078e0a02 */
[----:B------:R-:W-:Y:S01]  /*3720*/  ISETP.GE.AND P5, PT, R38, RZ, PT ;  /* 0x000000ff2600720c */ /* 0x000fe20003fa6270 */
[----:B------:R-:W-:Y:S02]  /*3730*/  IMAD.MOV R8, RZ, RZ, -R8 ;  /* 0x000000ffff087224 */ /* 0x000fe400078e0a08 */
[--C-:B------:R-:W-:Y:S01]  /*3740*/  @!P1 IMAD.IADD R111, R111, 0x1, -R2.reuse ;  /* 0x000000016f6f9824 */ /* 0x100fe200078e0a02 */
[----:B------:R-:W-:Y:S01]  /*3750*/  ISETP.GE.AND P1, PT, R44, RZ, PT ;  /* 0x000000ff2c00720c */ /* 0x000fe20003f26270 */
[----:B------:R-:W-:Y:S01]  /*3760*/  @!P4 IMAD.IADD R115, R115, 0x1, -R2 ;  /* 0x000000017373c824 */ /* 0x000fe200078e0a02 */
[----:B------:R-:W-:Y:S01]  /*3770*/  ISETP.GE.AND P4, PT, R40, RZ, PT ;  /* 0x000000ff2800720c */ /* 0x000fe20003f86270 */
[----:B------:R-:W-:Y:S01]  /*3780*/  @!P6 IMAD.MOV R99, RZ, RZ, -R99 ;  /* 0x000000ffff63e224 */ /* 0x000fe200078e0a63 */
[C---:B------:R-:W-:Y:S01]  /*3790*/  ISETP.GT.U32.AND P6, PT, R2.reuse, R117, PT ;  /* 0x000000750200720c */ /* 0x040fe20003fc4070 */
[----:B------:R-:W-:-:S02]  /*37a0*/  IMAD R121, R2, R8, R121 ;  /* 0x0000000802797224 */ /* 0x000fc400078e0279 */
[----:B------:R-:W-:Y:S01]  /*37b0*/  @!P2 IMAD.IADD R109, R109, 0x1, -R2 ;  /* 0x000000016d6da824 */ /* 0x000fe200078e0a02 */
[----:B------:R-:W-:Y:S01]  /*37c0*/  ISETP.GE.AND P2, PT, R46, RZ, PT ;  /* 0x000000ff2e00720c */ /* 0x000fe20003f46270 */
[----:B------:R-:W-:-:S04]  /*37d0*/  IMAD.HI.U32 R8, R6, R125, RZ ;  /* 0x0000007d06087227 */ /* 0x000fc800078e00ff */
[----:B------:R-:W-:Y:S01]  /*37e0*/  @!P3 IMAD.IADD R119, R119, 0x1, -R2 ;  /* 0x000000017777b824 */ /* 0x000fe200078e0a02 */
[----:B------:R-:W-:Y:S01]  /*37f0*/  ISETP.GT.U32.AND P3, PT, R2, R111, PT ;  /* 0x0000006f0200720c */ /* 0x000fe20003f64070 */
[----:B------:R-:W-:Y:S02]  /*3800*/  IMAD.MOV R12, RZ, RZ, -R8 ;  /* 0x000000ffff0c7224 */ /* 0x000fe400078e0a08 */
[----:B------:R-:W-:-:S04]  /*3810*/  IMAD.HI.U32 R10, R6, R123, RZ ;  /* 0x0000007b060a7227 */ /* 0x000fc800078e00ff */
[----:B------:R-:W-:Y:S01]  /*3820*/  @!P0 IMAD.MOV R105, RZ, RZ, -R105 ;  /* 0x000000ffff698224 */ /* 0x000fe200078e0a69 */
[----:B------:R-:W-:Y:S01]  /*3830*/  ISETP.GT.U32.AND P0, PT, R2, R119, PT ;  /* 0x000000770200720c */ /* 0x000fe20003f04070 */
[----:B------:R-:W-:-:S04]  /*3840*/  IMAD.HI.U32 R8, R6, R127, RZ ;  /* 0x0000007f06087227 */ /* 0x000fc800078e00ff */
[C---:B------:R-:W-:Y:S02]  /*3850*/  IMAD R125, R2.reuse, R12, R125 ;  /* 0x0000000c027d7224 */ /* 0x040fe400078e027d */
[----:B------:R-:W-:Y:S01]  /*3860*/  @!P5 IMAD.MOV R109, RZ, RZ, -R109 ;  /* 0x000000ffff6dd224 */ /* 0x000fe200078e0a6d */
[C---:B------:R-:W-:Y:S01]  /*3870*/  ISETP.GT.U32.AND P5, PT, R2.reuse, R121, PT ;  /* 0x000000790200720c */ /* 0x040fe20003fa4070 */
[----:B------:R-:W-:Y:S02]  /*3880*/  IMAD.MOV R10, RZ, RZ, -R10 ;  /* 0x000000ffff0a7224 */ /* 0x000fe400078e0a0a */
[----:B------:R-:W-:Y:S01]  /*3890*/  @!P1 IMAD.MOV R103, RZ, RZ, -R103 ;  /* 0x000000ffff679224 */ /* 0x000fe200078e0a67 */
[----:B------:R-:W-:Y:S01]  /*38a0*/  ISETP.GT.U32.AND P1, PT, R2, R115, PT ;  /* 0x000000730200720c */ /* 0x000fe20003f24070 */
[----:B------:R-:W-:Y:S02]  /*38b0*/  IMAD.MOV R8, RZ, RZ, -R8 ;  /* 0x000000ffff087224 */ /* 0x000fe400078e0a08 */
[----:B------:R-:W-:Y:S01]  /*38c0*/  @!P4 IMAD.MOV R107, RZ, RZ, -R107 ;  /* 0x000000ffff6bc224 */ /* 0x000fe200078e0a6b */
[----:B------:R-:W-:Y:S01]  /*38d0*/  ISETP.GE.AND P4, PT, R36, RZ, PT ;  /* 0x000000ff2400720c */ /* 0x000fe20003f86270 */
[----:B------:R-:W-:Y:S01]  /*38e0*/  @!P6 IMAD.IADD R117, R117, 0x1, -R2 ;  /* 0x000000017575e824 */ /* 0x000fe200078e0a02 */
[C---:B------:R-:W-:Y:S01]  /*38f0*/  ISETP.GT.U32.AND P6, PT, R2.reuse, R125, PT ;  /* 0x0000007d0200720c */ /* 0x040fe20003fc4070 */
[----:B------:R-:W-:-:S02]  /*3900*/  IMAD R123, R2, R10, R123 ;  /* 0x0000000a027b7224 */ /* 0x000fc400078e027b */
[----:B------:R-:W-:Y:S01]  /*3910*/  @!P2 IMAD.MOV R101, RZ, RZ, -R101 ;  /* 0x000000ffff65a224 */ /* 0x000fe200078e0a65 */
[----:B------:R-:W-:Y:S01]  /*3920*/  ISETP.GT.U32.AND P2, PT, R2, R113, PT ;  /* 0x000000710200720c */ /* 0x000fe20003f44070 */
[----:B------:R-:W-:-:S04]  /*3930*/  IMAD.HI.U32 R10, R6, R129, RZ ;  /* 0x00000081060a7227 */ /* 0x000fc800078e00ff */
[----:B------:R-:W-:Y:S02]  /*3940*/  IMAD R127, R2, R8, R127 ;  /* 0x00000008027f7224 */ /* 0x000fe400078e027f */
[----:B------:R-:W-:Y:S02]  /*3950*/  IMAD.MOV R10, RZ, RZ, -R10 ;  /* 0x000000ffff0a7224 */ /* 0x000fe400078e0a0a */
[--C-:B------:R-:W-:Y:S01]  /*3960*/  @!P3 IMAD.IADD R111, R111, 0x1, -R2.reuse ;  /* 0x000000016f6fb824 */ /* 0x100fe200078e0a02 */
[----:B------:R-:W-:Y:S01]  /*3970*/  ISETP.GE.AND P3, PT, R34, RZ, PT ;  /* 0x000000ff2200720c */ /* 0x000fe20003f66270 */
[--C-:B------:R-:W-:Y:S01]  /*3980*/  @!P0 IMAD.IADD R119, R119, 0x1, -R2.reuse ;  /* 0x0000000177778824 */ /* 0x100fe200078e0a02 */
[C---:B------:R-:W-:Y:S01]  /*3990*/  ISETP.GT.U32.AND P0, PT, R2.reuse, R127, PT ;  /* 0x0000007f0200720c */ /* 0x040fe20003f04070 */
[----:B------:R-:W-:Y:S02]  /*39a0*/  IMAD R129, R2, R10, R129 ;  /* 0x0000000a02817224 */ /* 0x000fe400078e0281 */
[--C-:B------:R-:W-:Y:S01]  /*39b0*/  @!P5 IMAD.IADD R121, R121, 0x1, -R2.reuse ;  /* 0x000000017979d824 */ /* 0x100fe200078e0a02 */
[----:B------:R-:W-:Y:S01]  /*39c0*/  ISETP.GE.AND P5, PT, R30, RZ, PT ;  /* 0x000000ff1e00720c */ /* 0x000fe20003fa6270 */
[--C-:B------:R-:W-:Y:S01]  /*39d0*/  @!P1 IMAD.IADD R115, R115, 0x1, -R2.reuse ;  /* 0x0000000173739824 */ /* 0x100fe200078e0a02 */
[C---:B------:R-:W-:Y:S01]  /*39e0*/  ISETP.GT.U32.AND P1, PT, R2.reuse, R123, PT ;  /* 0x0000007b0200720c */ /* 0x040fe20003f24070 */
[----:B------:R-:W-:Y:S01]  /*39f0*/  @!P4 IMAD.MOV R111, RZ, RZ, -R111 ;  /* 0x000000ffff6fc224 */ /* 0x000fe200078e0a6f */
[C---:B------:R-:W-:Y:S01]  /*3a00*/  ISETP.GT.U32.AND P4, PT, R2.reuse, R121, PT ;  /* 0x000000790200720c */ /* 0x040fe20003f84070 */
[----:B------:R-:W-:Y:S01]  /*3a10*/  @!P6 IMAD.IADD R125, R125, 0x1, -R2 ;  /* 0x000000017d7de824 */ /* 0x000fe200078e0a02 */
[----:B------:R-:W-:Y:S01]  /*3a20*/  ISETP.GT.U32.AND P6, PT, R2, R129, PT ;  /* 0x000000810200720c */ /* 0x000fe20003fc4070 */
[----:B------:R-:W-:-:S02]  /*3a30*/  IMAD R10, R5, 0x40, R0 ;  /* 0x00000040050a7824 */ /* 0x000fc400078e0200 */
[----:B------:R-:W-:Y:S01]  /*3a40*/  @!P2 IMAD.IADD R113, R113, 0x1, -R2 ;  /* 0x000000017171a824 */ /* 0x000fe200078e0a02 */
[----:B------:R-:W-:Y:S01]  /*3a50*/  ISETP.GE.AND P2, PT, R32, RZ, PT ;  /* 0x000000ff2000720c */ /* 0x000fe20003f46270 */
[----:B------:R-:W-:Y:S01]  /*3a60*/  IMAD.HI.U32 R6, R6, R131, RZ ;  /* 0x0000008306067227 */ /* 0x000fe200078e00ff */
[----:B------:R-:W-:Y:S01]  /*3a70*/  IABS R5, R10 ;  /* 0x0000000a00057213 */ /* 0x000fe20000000000 */
[----:B------:R-:W-:Y:S02]  /*3a80*/  STL [R1+0x5f4], R10 ;  /* 0x0005f40a01007387 */ /* 0x000fe40000100800 */
[----:B------:R-:W-:Y:S02]  /*3a90*/  IMAD.MOV R6, RZ, RZ, -R6 ;  /* 0x000000ffff067224 */ /* 0x000fe400078e0a06 */
[----:B------:R-:W-:Y:S01]  /*3aa0*/  @!P3 IMAD.MOV R113, RZ, RZ, -R113 ;  /* 0x000000ffff71b224 */ /* 0x000fe200078e0a71 */
[----:B------:R-:W-:Y:S01]  /*3ab0*/  ISETP.GE.AND P3, PT, R28, RZ, PT ;  /* 0x000000ff1c00720c */ /* 0x000fe20003f66270 */
[----:B------:R-:W-:Y:S01]  /*3ac0*/  @!P0 IMAD.IADD R127, R127, 0x1, -R2 ;  /* 0x000000017f7f8824 */ /* 0x000fe200078e0a02 */
[C---:B------:R-:W-:Y:S01]  /*3ad0*/  ISETP.GT.U32.AND P0, PT, R2.reuse, R125, PT ;  /* 0x0000007d0200720c */ /* 0x040fe20003f04070 */
[----:B------:R-:W-:-:S02]  /*3ae0*/  IMAD R131, R2, R6, R131 ;  /* 0x0000000602837224 */ /* 0x000fc400078e0283 */
[----:B------:R-:W-:-:S04]  /*3af0*/  IMAD.HI.U32 R3, R3, R5, RZ ;  /* 0x0000000503037227 */ /* 0x000fc800078e00ff */
[--C-:B------:R-:W-:Y:S01]  /*3b00*/  @!P1 IMAD.IADD R123, R123, 0x1, -R2.reuse ;  /* 0x000000017b7b9824 */ /* 0x100fe200078e0a02 */
[----:B------:R-:W-:Y:S01]  /*3b10*/  ISETP.GE.AND P1, PT, R26, RZ, PT ;  /* 0x000000ff1a00720c */ /* 0x000fe20003f26270 */
[----:B------:R-:W-:Y:S01]  /*3b20*/  @!P5 IMAD.MOV R117, RZ, RZ, -R117 ;  /* 0x000000ffff75d224 */ /* 0x000fe200078e0a75 */
[C---:B------:R-:W-:Y:S01]  /*3b30*/  ISETP.GT.U32.AND P5, PT, R2.reuse, R127, PT ;  /* 0x0000007f0200720c */ /* 0x040fe20003fa4070 */
[--C-:B------:R-:W-:Y:S01]  /*3b40*/  @!P4 IMAD.IADD R121, R121, 0x1, -R2.reuse ;  /* 0x000000017979c824 */ /* 0x100fe200078e0a02 */
[C---:B------:R-:W-:Y:S01]  /*3b50*/  ISETP.GT.U32.AND P4, PT, R2.reuse, R131, PT ;  /* 0x000000830200720c */ /* 0x040fe20003f84070 */
[--C-:B------:R-:W-:Y:S02]  /*3b60*/  @!P6 IMAD.IADD R129, R129, 0x1, -R2.reuse ;  /* 0x000000018181e824 */ /* 0x100fe400078e0a02 */
[----:B------:R-:W-:Y:S02]  /*3b70*/  IMAD.MOV R3, RZ, RZ, -R3 ;  /* 0x000000ffff037224 */ /* 0x000fe400078e0a03 */
[----:B------:R-:W-:Y:S01]  /*3b80*/  @!P2 IMAD.MOV R115, RZ, RZ, -R115 ;  /* 0x000000ffff73a224 */ /* 0x000fe200078e0a73 */
[----:B------:R-:W-:Y:S01]  /*3b90*/  ISETP.GT.U32.AND P2, PT, R2, R123, PT ;  /* 0x0000007b0200720c */ /* 0x000fe20003f44070 */
[----:B------:R-:W-:Y:S01]  /*3ba0*/  IMAD R5, R4, R3, R5 ;  /* 0x0000000304057224 */ /* 0x000fe200078e0205 */
[----:B------:R-:W-:Y:S01]  /*3bb0*/  ISETP.GT.U32.AND P6, PT, R2, R129, PT ;  /* 0x000000810200720c */ /* 0x000fe20003fc4070 */
[----:B------:R-:W-:Y:S01]  /*3bc0*/  @!P3 IMAD.MOV R119, RZ, RZ, -R119 ;  /* 0x000000ffff77b224 */ /* 0x000fe200078e0a77 */
[----:B------:R-:W-:Y:S01]  /*3bd0*/  ISETP.GE.AND P3, PT, R24, RZ, PT ;  /* 0x000000ff1800720c */ /* 0x000fe20003f66270 */
[--C-:B------:R-:W-:Y:S01]  /*3be0*/  @!P0 IMAD.IADD R125, R125, 0x1, -R2.reuse ;  /* 0x000000017d7d8824 */ /* 0x100fe200078e0a02 */
[----:B------:R-:W-:Y:S01]  /*3bf0*/  ISETP.GT.U32.AND P0, PT, R4, R5, PT ;  /* 0x000000050400720c */ /* 0x000fe20003f04070 */
[--C-:B------:R-:W-:Y:S01]  /*3c00*/  @!P5 IMAD.IADD R127, R127, 0x1, -R2.reuse ;  /* 0x000000017f7fd824 */ /* 0x100fe200078e0a02 */
[----:B------:R-:W-:Y:S01]  /*3c10*/  ISETP.GE.AND P5, PT, R20, RZ, PT ;  /* 0x000000ff1400720c */ /* 0x000fe20003fa6270 */
[----:B------:R-:W-:-:S02]  /*3c20*/  @!P4 IMAD.IADD R131, R131, 0x1, -R2 ;  /* 0x000000018383c824 */ /* 0x000fc400078e0a02 */
[----:B------:R-:W-:Y:S02]  /*3c30*/  IMAD.MOV.U32 R3, RZ, RZ, c[0x0][0x180] ;  /* 0x00006000ff037624 */ /* 0x000fe400078e00ff */
[--C-:B------:R-:W-:Y:S01]  /*3c40*/  @!P2 IMAD.IADD R123, R123, 0x1, -R2.reuse ;  /* 0x000000017b7ba824 */ /* 0x100fe200078e0a02 */
[----:B------:R-:W-:Y:S01]  /*3c50*/  ISETP.GE.AND P2, PT, R22, RZ, PT ;  /* 0x000000ff1600720c */ /* 0x000fe20003f46270 */
[----:B------:R-:W-:Y:S01]  /*3c60*/  @!P6 IMAD.IADD R129, R129, 0x1, -R2 ;  /* 0x000000018181e824 */ /* 0x000fe200078e0a02 */
[----:B------:R-:W-:Y:S01]  /*3c70*/  ISETP.GT.U32.AND P4, PT, R2, R131, PT ;  /* 0x000000830200720c */ /* 0x000fe20003f84070 */
[----:B------:R-:W-:Y:S01]  /*3c80*/  @!P3 IMAD.MOV R123, RZ, RZ, -R123 ;  /* 0x000000ffff7bb224 */ /* 0x000fe200078e0a7b */
[----:B------:R-:W-:Y:S01]  /*3c90*/  ISETP.GE.AND P6, PT, R16, RZ, PT ;  /* 0x000000ff1000720c */ /* 0x000fe20003fc6270 */
[----:B------:R-:W-:Y:S01]  /*3ca0*/  @!P0 IMAD.IADD R5, R5, 0x1, -R4 ;  /* 0x0000000105058824 */ /* 0x000fe200078e0a04 */
[C---:B------:R-:W-:Y:S01]  /*3cb0*/  IADD3 R6, R3.reuse, -0x1, RZ ;  /* 0xffffffff03067810 */ /* 0x040fe20007ffe0ff */
[----:B------:R-:W-:Y:S01]  /*3cc0*/  @!P1 IMAD.MOV R121, RZ, RZ, -R121 ;  /* 0x000000ffff799224 */ /* 0x000fe200078e0a79 */
[----:B------:R-:W-:Y:S01]  /*3cd0*/  ISETP.GE.AND P3, PT, R18, RZ, PT ;  /* 0x000000ff1200720c */ /* 0x000fe20003f66270 */
[----:B------:R-:W-:Y:S01]  /*3ce0*/  @!P5 IMAD.MOV R127, RZ, RZ, -R127 ;  /* 0x000000ffff7fd224 */ /* 0x000fe200078e0a7f */
[----:B------:R-:W-:Y:S01]  /*3cf0*/  ISETP.GE.U32.AND P1, PT, R6, 0x7fffff80, PT ;  /* 0x7fffff800600780c */ /* 0x000fe20003f26070 */
[----:B------:R-:W-:Y:S01]  /*3d00*/  IMAD R68, R252, 0x84, RZ ;  /* 0x00000084fc447824 */ /* 0x000fe200078e02ff */
[----:B------:R-:W-:Y:S01]  /*3d10*/  IADD3 R6, R3, -0x5, RZ ;  /* 0xfffffffb03067810 */ /* 0x000fe20007ffe0ff */
[----:B------:R-:W-:Y:S01]  /*3d20*/  @!P2 IMAD.MOV R125, RZ, RZ, -R125 ;  /* 0x000000ffff7da224 */ /* 0x000fe200078e0a7d */
[----:B------:R-:W-:Y:S01]  /*3d30*/  ISETP.GE.AND P5, PT, R14, RZ, PT ;  /* 0x000000ff0e00720c */ /* 0x000fe20003fa6270 */
[----:B------:R-:W-:Y:S01]  /*3d40*/  @!P4 IMAD.IADD R131, R131, 0x1, -R2 ;  /* 0x000000018383c824 */ /* 0x000fe200078e0a02 */
[----:B------:R-:W-:Y:S01]  /*3d50*/  ISETP.GT.U32.AND P0, PT, R4, R5, PT ;  /* 0x000000050400720c */ /* 0x000fe20003f04070 */
[----:B------:R-:W-:Y:S01]  /*3d60*/  @!P6 IMAD.MOV R133, RZ, RZ, -R133 ;  /* 0x000000ffff85e224 */ /* 0x000fe200078e0a85 */
[----:B------:R-:W-:Y:S01]  /*3d70*/  ISETP.GE.U32.AND P2, PT, R6, 0x7fffff7c, PT ;  /* 0x7fffff7c0600780c */ /* 0x000fe20003f46070 */
[C---:B------:R-:W-:Y:S01]  /*3d80*/  IMAD R72, R252.reuse, 0x8c, RZ ;  /* 0x0000008cfc487824 */ /* 0x040fe200078e02ff */
[C---:B------:R-:W-:Y:S01]  /*3d90*/  IADD3 R6, R3.reuse, -0x9, RZ ;  /* 0xfffffff703067810 */ /* 0x040fe20007ffe0ff */
[----:B------:R-:W-:Y:S01]  /*3da0*/  @!P3 IMAD.MOV R129, RZ, RZ, -R129 ;  /* 0x000000ffff81b224 */ /* 0x000fe200078e0a81 */
[----:B------:R-:W-:Y:S01]  /*3db0*/  ISETP.NE.AND P6, PT, RZ, c[0x0][0x17c], PT ;  /* 0x00005f00ff007a0c */ /* 0x000fe20003fc5270 */
[C---:B------:R-:W-:Y:S01]  /*3dc0*/  IMAD R76, R252.reuse, 0x94, RZ ;  /* 0x00000094fc4c7824 */ /* 0x040fe200078e02ff */
[----:B------:R-:W-:Y:S01]  /*3dd0*/  LOP3.LUT R2, RZ, c[0x0][0x17c], RZ, 0x33, !PT ;  /* 0x00005f00ff027a12 */ /* 0x000fe200078e33ff */
[----:B------:R-:W-:Y:S01]  /*3de0*/  IMAD R80, R252, 0x9c, RZ ;  /* 0x0000009cfc507824 */ /* 0x000fe200078e02ff */
[----:B------:R-:W-:Y:S01]  /*3df0*/  ISETP.GE.U32.AND P3, PT, R6, 0x7fffff78, PT ;  /* 0x7fffff780600780c */ /* 0x000fe20003f66070 */
[----:B------:R-:W-:Y:S01]  /*3e00*/  @!P5 IMAD.MOV R131, RZ, RZ, -R131 ;  /* 0x000000ffff83d224 */ /* 0x000fe200078e0a83 */
[----:B------:R-:W-:Y:S01]  /*3e10*/  IADD3 R6, R3, -0x11, RZ ;  /* 0xffffffef03067810 */ /* 0x000fe20007ffe0ff */
[----:B------:R-:W-:Y:S01]  /*3e20*/  @!P0 IMAD.IADD R5, R5, 0x1, -R4 ;  /* 0x0000000105058824 */ /* 0x000fe200078e0a04 */
[----:B------:R-:W-:Y:S01]  /*3e30*/  SEL R0, R2, R7, !P6 ;  /* 0x0000000702007207 */ /* 0x000fe20007000000 */
[----:B------:R-:W-:Y:S01]  /*3e40*/  IMAD.SHL.U32 R7, R252, 0x2, RZ ;  /* 0x00000002fc077824 */ /* 0x000fe200078e00ff */
[----:B------:R-:W-:Y:S01]  /*3e50*/  ISETP.GE.U32.AND P5, PT, R6, 0x7fffff70, PT ;  /* 0x7fffff700600780c */ /* 0x000fe20003fa6070 */
[----:B------:R-:W-:Y:S01]  /*3e60*/  IMAD R84, R252, 0xa4, RZ ;  /* 0x000000a4fc547824 */ /* 0x000fe200078e02ff */
[C---:B------:R-:W-:Y:S01]  /*3e70*/  SEL R6, R2.reuse, R9, !P6 ;  /* 0x0000000902067207 */ /* 0x040fe20007000000 */
[----:B------:R1:W-:Y:S01]  /*3e80*/  STL [R1+0x130], R0 ;  /* 0x0001300001007387 */ /* 0x0003e20000100800 */
[----:B------:R-:W-:Y:S01]  /*3e90*/  SEL R4, R2, R11, !P6 ;  /* 0x0000000b02047207 */ /* 0x000fe20007000000 */
[C---:B------:R-:W-:Y:S01]  /*3ea0*/  IMAD.SHL.U32 R11, R252.reuse, 0x4, RZ ;  /* 0x00000004fc0b7824 */ /* 0x040fe200078e00ff */
[----:B------:R-:W-:Y:S01]  /*3eb0*/  ISETP.NE.AND P0, PT, RZ, c[0x0][0x178], PT ;  /* 0x00005e00ff007a0c */ /* 0x000fe20003f05270 */
[----:B------:R2:W-:Y:S01]  /*3ec0*/  STL [R1+0x12c], R6 ;  /* 0x00012c0601007387 */ /* 0x0005e20000100800 */
[C---:B------:R-:W-:Y:S01]  /*3ed0*/  IMAD R88, R252.reuse, 0xac, RZ ;  /* 0x000000acfc587824 */ /* 0x040fe200078e02ff */
[----:B------:R-:W-:Y:S01]  /*3ee0*/  IADD3 R8, R3, -0xd, RZ ;  /* 0xfffffff303087810 */ /* 0x000fe20007ffe0ff */
[C---:B------:R-:W-:Y:S01]  /*3ef0*/  IMAD R92, R252.reuse, 0xb4, RZ ;  /* 0x000000b4fc5c7824 */ /* 0x040fe200078e02ff */
[----:B------:R3:W-:Y:S01]  /*3f00*/  STL [R1+0x128], R4 ;  /* 0x0001280401007387 */ /* 0x0007e20000100800 */
[----:B------:R-:W-:Y:S01]  /*3f10*/  IMAD R96, R252, 0xbc, RZ ;  /* 0x000000bcfc607824 */ /* 0x000fe200078e02ff */
[----:B-1----:R-:W-:Y:S01]  /*3f20*/  SEL R0, R2, R13, !P6 ;  /* 0x0000000d02007207 */ /* 0x002fe20007000000 */
[----:B------:R-:W-:Y:S01]  /*3f30*/  IMAD R13, R252, 0x5, RZ ;  /* 0x00000005fc0d7824 */ /* 0x000fe200078e02ff */
[----:B------:R-:W-:Y:S01]  /*3f40*/  ISETP.GE.U32.AND P4, PT, R8, 0x7fffff74, PT ;  /* 0x7fffff740800780c */ /* 0x000fe20003f86070 */
[----:B------:R-:W-:Y:S01]  /*3f50*/  IMAD R100, R252, 0xc4, RZ ;  /* 0x000000c4fc647824 */ /* 0x000fe200078e02ff */
[----:B--2---:R-:W-:Y:S01]  /*3f60*/  SEL R6, R2, R15, !P6 ;  /* 0x0000000f02067207 */ /* 0x004fe20007000000 */
[----:B------:R1:W-:Y:S01]  /*3f70*/  STL [R1+0x124], R0 ;  /* 0x0001240001007387 */ /* 0x0003e20000100800 */
[----:B------:R-:W-:Y:S01]  /*3f80*/  IMAD R104, R252, 0xcc, RZ ;  /* 0x000000ccfc687824 */ /* 0x000fe200078e02ff */
[----:B---3--:R-:W-:-:S02]  /*3f90*/  SEL R4, R2, R17, !P6 ;  /* 0x0000001102047207 */ /* 0x008fc40007000000 */
[----:B------:R2:W-:Y:S01]  /*3fa0*/  STL [R1+0x120], R6 ;  /* 0x0001200601007387 */ /* 0x0005e20000100800 */
[C---:B------:R-:W-:Y:S02]  /*3fb0*/  IMAD R17, R252.reuse, 0x7, RZ ;  /* 0x00000007fc117824 */ /* 0x040fe400078e02ff */
[C---:B------:R-:W-:Y:S01]  /*3fc0*/  IMAD R108, R252.reuse, 0xd4, RZ ;  /* 0x000000d4fc6c7824 */ /* 0x040fe200078e02ff */
[----:B------:R3:W-:Y:S01]  /*3fd0*/  STL [R1+0x11c], R4 ;  /* 0x00011c0401007387 */ /* 0x0007e20000100800 */
[----:B------:R-:W-:Y:S01]  /*3fe0*/  IMAD R9, R252, 0x3, RZ ;  /* 0x00000003fc097824 */ /* 0x000fe200078e02ff */
[----:B-1----:R-:W-:Y:S01]  /*3ff0*/  SEL R0, R2, R19, !P6 ;  /* 0x0000001302007207 */ /* 0x002fe20007000000 */
[C---:B------:R-:W-:Y:S02]  /*4000*/  IMAD R112, R252.reuse, 0xdc, RZ ;  /* 0x000000dcfc707824 */ /* 0x040fe400078e02ff */
        /* <DEDUP_REMOVED lines=9> */
[----:B------:R-:W-:Y:S01]  /*40a0*/  IMAD.SHL.U32 R19, R252, 0x8, RZ ;  /* 0x00000008fc137824 */ /* 0x000fe200078e00ff */
        /* <DEDUP_REMOVED lines=20> */
[C---:B------:R-:W-:Y:S02]  /*41f0*/  IMAD.SHL.U32 R35, R252.reuse, 0x10, RZ ;  /* 0x00000010fc237824 */ /* 0x040fe400078e00ff */
        /* <DEDUP_REMOVED lines=64> */
[C---:B------:R-:W-:Y:S02]  /*4600*/  IMAD.SHL.U32 R67, R252.reuse, 0x20, RZ ;  /* 0x00000020fc437824 */ /* 0x040fe400078e00ff */
        /* <DEDUP_REMOVED lines=31> */
[----:B------:R-:W-:Y:S01]  /*4800*/  IMAD R247, R252, 0x7f, RZ ;  /* 0x0000007ffcf77824 */ /* 0x000fe200078e02ff */
[----:B------:R3:W-:Y:S01]  /*4810*/  STL [R1+0x98], R4 ;  /* 0x0000980401007387 */ /* 0x0007e20000100800 */
[----:B-1----:R-:W-:Y:S01]  /*4820*/  SEL R0, R2, R85, !P6 ;  /* 0x0000005502007207 */ /* 0x002fe20007000000 */
[----:B------:R-:W-:Y:S01]  /*4830*/  IMAD R85, R252, 0x29, RZ ;  /* 0x00000029fc557824 */ /* 0x000fe200078e02ff */
[----:B--2---:R-:W-:-:S03]  /*4840*/  SEL R6, R2, R87, !P6 ;  /* 0x0000005702067207 */ /* 0x004fc60007000000 */
[----:B------:R1:W-:Y:S01]  /*4850*/  STL [R1+0x94], R0 ;  /* 0x0000940001007387 */ /* 0x0003e20000100800 */
[----:B------:R-:W-:Y:S01]  /*4860*/  IMAD R87, R252, 0x2a, RZ ;  /* 0x0000002afc577824 */ /* 0x000fe200078e02ff */
[----:B---3--:R-:W-:Y:S02]  /*4870*/  SEL R4, R2, R89, !P6 ;  /* 0x0000005902047207 */ /* 0x008fe40007000000 */
[----:B------:R2:W-:Y:S01]  /*4880*/  STL [R1+0x90], R6 ;  /* 0x0000900601007387 */ /* 0x0005e20000100800 */
[----:B------:R-:W-:-:S03]  /*4890*/  IMAD R89, R252, 0x2b, RZ ;  /* 0x0000002bfc597824 */ /* 0x000fc600078e02ff */
        /* <DEDUP_REMOVED lines=50> */
[----:B---3--:R-:W-:-:S03]  /*4bc0*/  SEL R4, R2, R125, !P6 ;  /* 0x0000007d02047207 */ /* 0x008fc60007000000 */
        /* <DEDUP_REMOVED lines=9> */
[----:B------:R-:W-:Y:S01]  /*4c60*/  STL [R1+0x3c], R6 ;  /* 0x00003c0601007387 */ /* 0x000fe20000100800 */
[----:B------:R-:W-:-:S03]  /*4c70*/  IMAD.SHL.U32 R131, R252, 0x40, RZ ;  /* 0x00000040fc837824 */ /* 0x000fc600078e00ff */
[----:B------:R2:W-:Y:S01]  /*4c80*/  STL [R1+0x38], R4 ;  /* 0x0000380401007387 */ /* 0x0005e20000100800 */
[----:B-1----:R-:W-:Y:S01]  /*4c90*/  SEL R0, R2, R133, !P6 ;  /* 0x0000008502007207 */ /* 0x002fe20007000000 */
[----:B------:R-:W-:Y:S01]  /*4ca0*/  IMAD R2, R252, 0x3c, RZ ;  /* 0x0000003cfc027824 */ /* 0x000fe200078e02ff */
[----:B------:R-:W-:Y:S01]  /*4cb0*/  ISETP.GE.AND P6, PT, R10, RZ, PT ;  /* 0x000000ff0a00720c */ /* 0x000fe20003fc6270 */
[----:B------:R-:W-:-:S12]  /*4cc0*/  IMAD R133, R252, 0x41, RZ ;  /* 0x00000041fc857824 */ /* 0x000fd800078e02ff */
[----:B------:R-:W-:Y:S01]  /*4cd0*/  @!P6 IMAD.MOV R5, RZ, RZ, -R5 ;  /* 0x000000ffff05e224 */ /* 0x000fe200078e0a05 */
[----:B------:R-:W-:-:S05]  /*4ce0*/  @!P0 LOP3.LUT R5, RZ, c[0x0][0x178], RZ, 0x33, !PT ;  /* 0x00005e00ff058a12 */ /* 0x000fca00078e33ff */
[----:B------:R-:W-:-:S05]  /*4cf0*/  IMAD R5, R5, c[0x0][0x184], RZ ;  /* 0x0000610005057a24 */ /* 0x000fca00078e02ff */
[----:B--2---:R-:W-:-:S04]  /*4d00*/  LEA R4, P0, R5, c[0x0][0x160], 0x2 ;  /* 0x0000580005047a11 */ /* 0x004fc800078010ff */
[----:B------:R-:W-:Y:S02]  /*4d10*/  LEA.HI.X.SX32 R5, R5, c[0x0][0x164], 0x2, P0 ;  /* 0x0000590005057a11 */ /* 0x000fe400000f16ff */
[CC--:B------:R-:W-:Y:S02]  /*4d20*/  LEA R6, P0, R252.reuse, R4.reuse, 0x3 ;  /* 0x00000004fc067211 */ /* 0x0c0fe400078018ff */
[-C--:B------:R-:W-:Y:S02]  /*4d30*/  IADD3 R8, P6, R27, R4.reuse, RZ ;  /* 0x000000041b087210 */ /* 0x080fe40007fde0ff */
[-C--:B------:R-:W-:Y:S02]  /*4d40*/  LEA.HI.X.SX32 R7, R7, R5.reuse, 0x2, P0 ;  /* 0x0000000507077211 */ /* 0x080fe400000f16ff */
[----:B------:R-:W-:Y:S02]  /*4d50*/  IADD3 R250, P0, R11, R4, RZ ;  /* 0x000000040bfa7210 */ /* 0x000fe40007f1e0ff */
[-C--:B------:R-:W-:Y:S01]  /*4d60*/  LEA.HI.X.SX32 R9, R9, R5.reuse, 0x2, P6 ;  /* 0x0000000509097211 */ /* 0x080fe200030f16ff */
[----:B------:R1:W-:Y:S01]  /*4d70*/  STL.64 [R1+0xea0], R6 ;  /* 0x000ea00601007387 */ /* 0x0003e20000100a00 */
[----:B------:R-:W-:-:S02]  /*4d80*/  LEA.HI.X.SX32 R251, R252, R5, 0x2, P0 ;  /* 0x00000005fcfb7211 */ /* 0x000fc400000f16ff */
[-C--:B------:R-:W-:Y:S01]  /*4d90*/  IADD3 R12, P0, R43, R4.reuse, RZ ;  /* 0x000000042b0c7210 */ /* 0x080fe20007f1e0ff */
[----:B------:R2:W-:Y:S01]  /*4da0*/  STL.64 [R1+0xea8], R8 ;  /* 0x000ea80801007387 */ /* 0x0005e20000100a00 */
[CC--:B------:R-:W-:Y:S02]  /*4db0*/  LEA R10, P6, R252.reuse, R4.reuse, 0x4 ;  /* 0x00000004fc0a7211 */ /* 0x0c0fe400078c20ff */
[-C--:B------:R-:W-:Y:S01]  /*4dc0*/  LEA.HI.X.SX32 R13, R13, R5.reuse, 0x2, P0 ;  /* 0x000000050d0d7211 */ /* 0x080fe200000f16ff */
[----:B------:R3:W-:Y:S01]  /*4dd0*/  STL [R1+0xeb0], R9 ;  /* 0x000eb00901007387 */ /* 0x0007e20000100800 */
[-C--:B------:R-:W-:Y:S02]  /*4de0*/  IADD3 R16, P0, R59, R4.reuse, RZ ;  /* 0x000000043b107210 */ /* 0x080fe40007f1e0ff */
[-C--:B------:R-:W-:Y:S01]  /*4df0*/  LEA.HI.X.SX32 R11, R11, R5.reuse, 0x2, P6 ;  /* 0x000000050b0b7211 */ /* 0x080fe200030f16ff */
[C---:B-1----:R-:W-:Y:S01]  /*4e00*/  IMAD R7, R252.reuse, 0x7b, RZ ;  /* 0x0000007bfc077824 */ /* 0x042fe200078e02ff */
[----:B------:R-:W-:Y:S01]  /*4e10*/  LEA.HI.X.SX32 R17, R17, R5, 0x2, P0 ;  /* 0x0000000511117211 */ /* 0x000fe200000f16ff */
[----:B------:R-:W-:Y:S01]  /*4e20*/  IMAD R6, R252, 0x7d, RZ ;  /* 0x0000007dfc067824 */ /* 0x000fe200078e02ff */
[----:B------:R-:W-:-:S02]  /*4e30*/  IADD3 R20, P0, R75, R4, RZ ;  /* 0x000000044b147210 */ /* 0x000fc40007f1e0ff */
[-C--:B------:R-:W-:Y:S02]  /*4e40*/  IADD3 R14, P6, R51, R4.reuse, RZ ;  /* 0x00000004330e7210 */ /* 0x080fe40007fde0ff */
[-C--:B------:R-:W-:Y:S02]  /*4e50*/  LEA.HI.X.SX32 R21, R21, R5.reuse, 0x2, P0 ;  /* 0x0000000515157211 */ /* 0x080fe400000f16ff */
[-C--:B------:R-:W-:Y:S02]  /*4e60*/  IADD3 R24, P0, R91, R4.reuse, RZ ;  /* 0x000000045b187210 */ /* 0x080fe40007f1e0ff */
[-C--:B------:R-:W-:Y:S02]  /*4e70*/  LEA.HI.X.SX32 R15, R15, R5.reuse, 0x2, P6 ;  /* 0x000000050f0f7211 */ /* 0x080fe400030f16ff */
[----:B------:R-:W-:Y:S02]  /*4e80*/  LEA.HI.X.SX32 R25, R25, R5, 0x2, P0 ;  /* 0x0000000519197211 */ /* 0x000fe400000f16ff */
[----:B------:R-:W-:-:S02]  /*4e90*/  IADD3 R28, P0, R107, R4, RZ ;  /* 0x000000046b1c7210 */ /* 0x000fc40007f1e0ff */
[-C--:B------:R-:W-:Y:S02]  /*4ea0*/  LEA R18, P6, R252, R4.reuse, 0x5 ;  /* 0x00000004fc127211 */ /* 0x080fe400078c28ff */
[-C--:B------:R-:W-:Y:S02]  /*4eb0*/  LEA.HI.X.SX32 R29, R29, R5.reuse, 0x2, P0 ;  /* 0x000000051d1d7211 */ /* 0x080fe400000f16ff */
[-C--:B------:R-:W-:Y:S02]  /*4ec0*/  IADD3 R32, P0, R2, R4.reuse, RZ ;  /* 0x0000000402207210 */ /* 0x080fe40007f1e0ff */
[-C--:B------:R-:W-:Y:S02]  /*4ed0*/  LEA.HI.X.SX32 R19, R19, R5.reuse, 0x2, P6 ;  /* 0x0000000513137211 */ /* 0x080fe400030f16ff */
[----:B------:R-:W-:Y:S02]  /*4ee0*/  LEA.HI.X.SX32 R33, R33, R5, 0x2, P0 ;  /* 0x0000000521217211 */ /* 0x000fe400000f16ff */
[----:B------:R-:W-:-:S02]  /*4ef0*/  IADD3 R36, P0, R139, R4, RZ ;  /* 0x000000048b247210 */ /* 0x000fc40007f1e0ff */
[-C--:B------:R-:W-:Y:S02]  /*4f00*/  IADD3 R22, P6, R83, R4.reuse, RZ ;  /* 0x0000000453167210 */ /* 0x080fe40007fde0ff */
        /* <DEDUP_REMOVED lines=133> */
[-C--:B------:R-:W-:Y:S02]  /*5760*/  LEA.HI.X.SX32 R213, R213, R5.reuse, 0x2, P0 ;  /* 0x00000005d5d57211 */ /* 0x080fe400000f16ff */
[-C--:B------:R-:W-:Y:S02]  /*5770*/  IADD3 R114, P6, R114, R4.reuse, RZ ;  /* 0x0000000472727210 */ /* 0x080fe40007fde0ff */
[----:B--2---:R-:W-:Y:S02]  /*5780*/  IADD3 R8, P0, R215, R4, RZ ;  /* 0x00000004d7087210 */ /* 0x004fe40007f1e0ff */
[----:B------:R-:W-:-:S02]  /*5790*/  LEA.HI.X.SX32 R115, R115, R5, 0x2, P6 ;  /* 0x0000000573737211 */ /* 0x000fc400030f16ff */
[-C--:B---3--:R-:W-:Y:S01]  /*57a0*/  LEA.HI.X.SX32 R9, R245, R5.reuse, 0x2, P0 ;  /* 0x00000005f5097211 */ /* 0x088fe200000f16ff */
[----:B------:R-:W-:Y:S01]  /*57b0*/  IMAD R245, R252, 0x1fc, RZ ;  /* 0x000001fcfcf57824 */ /* 0x000fe200078e02ff */
[-C--:B------:R-:W-:Y:S02]  /*57c0*/  IADD3 R118, P6, R118, R4.reuse, RZ ;  /* 0x0000000476767210 */ /* 0x080fe40007fde0ff */
[-C--:B------:R-:W-:Y:S01]  /*57d0*/  IADD3 R218, P0, R218, R4.reuse, RZ ;  /* 0x00000004dada7210 */ /* 0x080fe20007f1e0ff */
[----:B------:R1:W-:Y:S01]  /*57e0*/  STL.64 [R1], R8 ;  /* 0x0000000801007387 */ /* 0x0003e20000100a00 */
[-C--:B------:R-:W-:Y:S02]  /*57f0*/  LEA.HI.X.SX32 R119, R119, R5.reuse, 0x2, P6 ;  /* 0x0000000577777211 */ /* 0x080fe400030f16ff */
[----:B------:R-:W-:Y:S02]  /*5800*/  LEA.HI.X.SX32 R219, R219, R5, 0x2, P0 ;  /* 0x00000005dbdb7211 */ /* 0x000fe400000f16ff */
[----:B------:R-:W-:-:S04]  /*5810*/  IADD3 R122, P6, R122, R4, RZ ;  /* 0x000000047a7a7210 */ /* 0x000fc80007fde0ff */
[-C--:B------:R-:W-:Y:S01]  /*5820*/  LEA.HI.X.SX32 R123, R2, R5.reuse, 0x2, P6 ;  /* 0x00000005027b7211 */ /* 0x080fe200030f16ff */
[----:B------:R-:W-:Y:S01]  /*5830*/  IMAD R2, R252, 0x1cc, RZ ;  /* 0x000001ccfc027824 */ /* 0x000fe200078e02ff */
[-C--:B------:R-:W-:Y:S02]  /*5840*/  IADD3 R126, P6, R126, R4.reuse, RZ ;  /* 0x000000047e7e7210 */ /* 0x080fe40007fde0ff */
[-C--:B-1----:R-:W-:Y:S02]  /*5850*/  IADD3 R8, P0, R221, R4.reuse, RZ ;  /* 0x00000004dd087210 */ /* 0x082fe40007f1e0ff */
[-C--:B------:R-:W-:Y:S02]  /*5860*/  LEA.HI.X.SX32 R127, R127, R5.reuse, 0x2, P6 ;  /* 0x000000057f7f7211 */ /* 0x080fe400030f16ff */
[----:B------:R-:W-:Y:S01]  /*5870*/  LEA.HI.X.SX32 R9, R244, R5, 0x2, P0 ;  /* 0x00000005f4097211 */ /* 0x000fe200000f16ff */
[----:B------:R-:W-:Y:S01]  /*5880*/  IMAD R244, R252, 0x1f8, RZ ;  /* 0x000001f8fcf47824 */ /* 0x000fe200078e02ff */
[----:B------:R-:W-:-:S02]  /*5890*/  IADD3 R224, P0, R224, R4, RZ ;  /* 0x00000004e0e07210 */ /* 0x000fc40007f1e0ff */
[-C--:B------:R-:W-:Y:S01]  /*58a0*/  LEA R130, P6, R252, R4.reuse, 0x8 ;  /* 0x00000004fc827211 */ /* 0x080fe200078c40ff */
[----:B------:R1:W-:Y:S01]  /*58b0*/  STL.64 [R1+0x28], R8 ;  /* 0x0000280801007387 */ /* 0x0003e20000100a00 */
[-C--:B------:R-:W-:Y:S02]  /*58c0*/  LEA.HI.X.SX32 R225, R225, R5.reuse, 0x2, P0 ;  /* 0x00000005e1e17211 */ /* 0x080fe400000f16ff */
[----:B------:R-:W-:Y:S02]  /*58d0*/  LEA.HI.X.SX32 R131, R131, R5, 0x2, P6 ;  /* 0x0000000583837211 */ /* 0x000fe400030f16ff */
[----:B------:R-:W-:-:S04]  /*58e0*/  IADD3 R134, P6, R134, R4, RZ ;  /* 0x0000000486867210 */ /* 0x000fc80007fde0ff */
[-C--:B------:R-:W-:Y:S02]  /*58f0*/  LEA.HI.X.SX32 R135, R135, R5.reuse, 0x2, P6 ;  /* 0x0000000587877211 */ /* 0x080fe400030f16ff */
[-C--:B------:R-:W-:Y:S02]  /*5900*/  IADD3 R138, P6, R138, R4.reuse, RZ ;  /* 0x000000048a8a7210 */ /* 0x080fe40007fde0ff */
[-C--:B-1----:R-:W-:Y:S02]  /*5910*/  IADD3 R8, P0, R2, R4.reuse, RZ ;  /* 0x0000000402087210 */ /* 0x082fe40007f1e0ff */
[-C--:B------:R-:W-:Y:S02]  /*5920*/  LEA.HI.X.SX32 R139, R139, R5.reuse, 0x2, P6 ;  /* 0x000000058b8b7211 */ /* 0x080fe400030f16ff */
[----:B------:R-:W-:Y:S02]  /*5930*/  LEA.HI.X.SX32 R9, R231, R5, 0x2, P0 ;  /* 0x00000005e7097211 */ /* 0x000fe400000f16ff */
[----:B------:R-:W-:-:S02]  /*5940*/  IADD3 R230, P0, R230, R4, RZ ;  /* 0x00000004e6e67210 */ /* 0x000fc40007f1e0ff */
[-C--:B------:R-:W-:Y:S01]  /*5950*/  IADD3 R142, P6, R142, R4.reuse, RZ ;  /* 0x000000048e8e7210 */ /* 0x080fe20007fde0ff */
        /* <DEDUP_REMOVED lines=9> */
[----:B------:R-:W-:-:S03]  /*59f0*/  IADD3 R154, P6, R154, R4, RZ ;  /* 0x000000049a9a7210 */ /* 0x000fc60007fde0ff */
[----:B------:R1:W-:Y:S01]  /*5a00*/  STL.64 [R1+0x18], R8 ;  /* 0x0000180801007387 */ /* 0x0003e20000100a00 */
[----:B------:R-:W-:Y:S02]  /*5a10*/  LEA.HI.X.SX32 R155, R155, R5, 0x2, P6 ;  /* 0x000000059b9b7211 */ /* 0x000fe400030f16ff */
[----:B------:R-:W-:-:S04]  /*5a20*/  IADD3 R158, P6, R158, R4, RZ ;  /* 0x000000049e9e7210 */ /* 0x000fc80007fde0ff */
[-C--:B------:R-:W-:Y:S02]  /*5a30*/  LEA.HI.X.SX32 R159, R159, R5.reuse, 0x2, P6 ;  /* 0x000000059f9f7211 */ /* 0x080fe400030f16ff */
[-C--:B------:R-:W-:Y:S01]  /*5a40*/  IADD3 R162, P6, R162, R4.reuse, RZ ;  /* 0x00000004a2a27210 */ /* 0x080fe20007fde0ff */
[----:B-1----:R-:W2:Y:S03]  /*5a50*/  LDL.LU R9, [R1+0xeb0] ;  /* 0x000eb00001097983 */ /* 0x002ea60000300800 */
[----:B------:R-:W-:Y:S02]  /*5a60*/  LEA.HI.X.SX32 R163, R163, R5, 0x2, P6 ;  /* 0x00000005a3a37211 */ /* 0x000fe400030f16ff */
[----:B------:R-:W-:-:S04]  /*5a70*/  IADD3 R166, P6, R166, R4, RZ ;  /* 0x00000004a6a67210 */ /* 0x000fc80007fde0ff */
        /* <DEDUP_REMOVED lines=24> */
[----:B------:R-:W-:Y:S01]  /*5c00*/  LEA.HI.X.SX32 R215, R246, R5, 0x2, P6 ;  /* 0x00000005f6d77211 */ /* 0x000fe200030f16ff */
[----:B------:R-:W1:Y:S01]  /*5c10*/  S2R R2, SR_TID.X ;  /* 0x0000000000027919 */ /* 0x000e620000002100 */
[----:B------:R-:W-:Y:S01]  /*5c20*/  IADD3 R216, P6, R216, R4, RZ ;  /* 0x00000004d8d87210 */ /* 0x000fe20007fde0ff */
[----:B------:R-:W-:-:S03]  /*5c30*/  IMAD R246, R252, 0x1f0, RZ ;  /* 0x000001f0fcf67824 */ /* 0x000fc600078e02ff */
[----:B------:R-:W-:Y:S02]  /*5c40*/  LEA.HI.X.SX32 R217, R217, R5, 0x2, P6 ;  /* 0x00000005d9d97211 */ /* 0x000fe400030f16ff */
[----:B------:R-:W-:-:S04]  /*5c50*/  IADD3 R220, P6, R220, R4, RZ ;  /* 0x00000004dcdc7210 */ /* 0x000fc80007fde0ff */
[----:B------:R-:W-:Y:S01]  /*5c60*/  LEA.HI.X.SX32 R221, R243, R5, 0x2, P6 ;  /* 0x00000005f3dd7211 */ /* 0x000fe200030f16ff */
[----:B------:R-:W-:Y:S01]  /*5c70*/  IMAD R243, R252, 0x1f4, RZ ;  /* 0x000001f4fcf37824 */ /* 0x000fe200078e02ff */
[----:B------:R-:W-:-:S04]  /*5c80*/  IADD3 R222, P6, R222, R4, RZ ;  /* 0x00000004dede7210 */ /* 0x000fc80007fde0ff */
[----:B------:R-:W-:Y:S02]  /*5c90*/  LEA.HI.X.SX32 R223, R223, R5, 0x2, P6 ;  /* 0x00000005dfdf7211 */ /* 0x000fe400030f16ff */
[----:B------:R-:W-:-:S04]  /*5ca0*/  IADD3 R226, P6, R226, R4, RZ ;  /* 0x00000004e2e27210 */ /* 0x000fc80007fde0ff */
[----:B------:R-:W-:Y:S02]  /*5cb0*/  LEA.HI.X.SX32 R227, R227, R5, 0x2, P6 ;  /* 0x00000005e3e37211 */ /* 0x000fe400030f16ff */
[----:B------:R-:W-:-:S04]  /*5cc0*/  IADD3 R228, P6, R228, R4, RZ ;  /* 0x00000004e4e47210 */ /* 0x000fc80007fde0ff */
[----:B------:R-:W-:Y:S02]  /*5cd0*/  LEA.HI.X.SX32 R229, R229, R5, 0x2, P6 ;  /* 0x00000005e5e57211 */ /* 0x000fe400030f16ff */
[----:B------:R-:W-:-:S04]  /*5ce0*/  IADD3 R232, P6, R232, R4, RZ ;  /* 0x00000004e8e87210 */ /* 0x000fc80007fde0ff */
[-C--:B------:R-:W-:Y:S02]  /*5cf0*/  LEA.HI.X.SX32 R233, R238, R5.reuse, 0x2, P6 ;  /* 0x00000005eee97211 */ /* 0x080fe400030f16ff */
[-C--:B------:R-:W-:Y:S02]  /*5d00*/  IADD3 R234, P6, R234, R4.reuse, RZ ;  /* 0x00000004eaea7210 */ /* 0x080fe40007fde0ff */
[-C--:B------:R-:W-:Y:S02]  /*5d10*/  IADD3 R236, P0, R237, R4.reuse, RZ ;  /* 0x00000004edec7210 */ /* 0x080fe40007f1e0ff */
[-C--:B------:R-:W-:Y:S02]  /*5d20*/  LEA.HI.X.SX32 R235, R235, R5.reuse, 0x2, P6 ;  /* 0x00000005ebeb7211 */ /* 0x080fe400030f16ff */
[----:B------:R-:W-:Y:S02]  /*5d30*/  IADD3 R238, P6, R239, R4, RZ ;  /* 0x00000004efee7210 */ /* 0x000fe40007fde0ff */
[----:B------:R-:W-:-:S02]  /*5d40*/  LEA.HI.X.SX32 R237, R248, R5, 0x2, P0 ;  /* 0x00000005f8ed7211 */ /* 0x000fc400000f16ff */
[----:B------:R-:W-:Y:S02]  /*5d50*/  IADD3 R8, P0, R242, R4, RZ ;  /* 0x00000004f2087210 */ /* 0x000fe40007f1e0ff */
[----:B------:R-:W-:Y:S02]  /*5d60*/  LEA.HI.X.SX32 R239, R249, R5, 0x2, P6 ;  /* 0x00000005f9ef7211 */ /* 0x000fe400030f16ff */
[----:B-1----:R-:W-:Y:S01]  /*5d70*/  LOP3.LUT R2, R2, 0x3f, RZ, 0xc0, !PT ;  /* 0x0000003f02027812 */ /* 0x002fe200078ec0ff */
[----:B------:R1:W-:Y:S01]  /*5d80*/  STL [R1+0x10], R8 ;  /* 0x0000100801007387 */ /* 0x0003e20000100800 */
[----:B------:R-:W-:-:S03]  /*5d90*/  IMAD.MOV.U32 R248, RZ, RZ, R8 ;  /* 0x000000fffff87224 */ /* 0x000fc600078e0008 */
[----:B------:R-:W-:Y:S01]  /*5da0*/  IMAD R2, R2, c[0x0][0x18c], RZ ;  /* 0x0000630002027a24 */ /* 0x000fe200078e02ff */
[----:B------:R-:W-:Y:S01]  /*5db0*/  IADD3 R240, P6, R246, R4, RZ ;  /* 0x00000004f6f07210 */ /* 0x000fe20007fde0ff */
[----:B------:R-:W-:-:S03]  /*5dc0*/  IMAD R252, R252, 0x7e, RZ ;  /* 0x0000007efcfc7824 */ /* 0x000fc600078e02ff */
[-C--:B------:R-:W-:Y:S02]  /*5dd0*/  LEA.HI.X.SX32 R241, R241, R5.reuse, 0x2, P6 ;  /* 0x00000005f1f17211 */ /* 0x080fe400030f16ff */
[-C--:B------:R-:W-:Y:S01]  /*5de0*/  IADD3 R244, P6, R244, R4.reuse, RZ ;  /* 0x00000004f4f47210 */ /* 0x080fe20007fde0ff */
[----:B------:R-:W-:Y:S01]  /*5df0*/  ULDC.64 UR8, c[0x0][0x118] ;  /* 0x0000460000087ab9 */ /* 0x000fe20000000a00 */
[----:B--2---:R-:W-:Y:S01]  /*5e00*/  IMAD.MOV.U32 R249, RZ, RZ, R9 ;  /* 0x000000fffff97224 */ /* 0x004fe200078e0009 */
[----:B------:R-:W-:Y:S01]  /*5e10*/  LEA.HI.X.SX32 R249, R7, R5, 0x2, P0 ;  /* 0x0000000507f97211 */ /* 0x000fe200000f16ff */
[----:B-1----:R-:W2:Y:S01]  /*5e20*/  LDL.LU.64 R8, [R1+0xea8] ;  /* 0x000ea80001087983 */ /* 0x002ea20000300a00 */
[----:B------:R-:W-:Y:S01]  /*5e30*/  IADD3 R242, P0, R243, R4, RZ ;  /* 0x00000004f3f27210 */ /* 0x000fe20007f1e0ff */
[----:B------:R-:W-:-:S03]  /*5e40*/  IMAD.MOV.U32 R7, RZ, RZ, c[0x0][0x18c] ;  /* 0x00006300ff077624 */ /* 0x000fc600078e00ff */
[-C--:B------:R-:W-:Y:S02]  /*5e50*/  LEA.HI.X.SX32 R243, R6, R5.reuse, 0x2, P0 ;  /* 0x0000000506f37211 */ /* 0x080fe400000f16ff */
[----:B------:R-:W-:Y:S01]  /*5e60*/  IADD3 R6, P0, R245, R4, RZ ;  /* 0x00000004f5067210 */ /* 0x000fe20007f1e0ff */
[----:B------:R1:W-:Y:S02]  /*5e70*/  STL [R1+0x14], R249 ;  /* 0x000014f901007387 */ /* 0x0003e40000100800 */
[----:B-1----:R-:W-:Y:S01]  /*5e80*/  IMAD R249, R7, 0x40, R2 ;  /* 0x0000004007f97824 */ /* 0x002fe200078e0202 */
[----:B------:R-:W-:-:S05]  /*5e90*/  LEA.HI.X.SX32 R7, R247, R5, 0x2, P0 ;  /* 0x00000005f7077211 */ /* 0x000fca00000f16ff */
[----:B------:R1:W-:Y:S04]  /*5ea0*/  STL.64 [R1+0x8], R6 ;  /* 0x0000080601007387 */ /* 0x0003e80000100a00 */
[----:B-1----:R-:W3:Y:S01]  /*5eb0*/  LDL.LU.64 R6, [R1+0xea0] ;  /* 0x000ea00001067983 */ /* 0x002ee20000300a00 */
[----:B------:R-:W-:Y:S02]  /*5ec0*/  LEA.HI.X.SX32 R245, R252, R5, 0x2, P6 ;  /* 0x00000005fcf57211 */ /* 0x000fe400030f16ff */
[----:B------:R-:W-:-:S04]  /*5ed0*/  LEA R246, P6, R2, c[0x0][0x168], 0x2 ;  /* 0x00005a0002f67a11 */ /* 0x000fc800078c10ff */
[----:B------:R-:W-:Y:S02]  /*5ee0*/  LEA.HI.X.SX32 R247, R2, c[0x0][0x16c], 0x2, P6 ;  /* 0x00005b0002f77a11 */ /* 0x000fe400030f16ff */
[----:B------:R-:W1:Y:S01]  /*5ef0*/  S2R R2, SR_TID.X ;  /* 0x0000000000027919 */ /* 0x000e620000002100 */
[C---:B------:R-:W-:Y:S02]  /*5f00*/  IADD3 R252, R3.reuse, -0x19, RZ ;  /* 0xffffffe703fc7810 */ /* 0x040fe40007ffe0ff */
[----:B------:R-:W-:-:S04]  /*5f10*/  IADD3 R3, R3, -0x15, RZ ;  /* 0xffffffeb03037810 */ /* 0x000fc80007ffe0ff */
[----:B------:R-:W-:Y:S01]  /*5f20*/  ISETP.GE.U32.AND P6, PT, R3, 0x7fffff6c, PT ;  /* 0x7fffff6c0300780c */ /* 0x000fe20003fc6070 */
[----:B------:R-:W-:Y:S01]  /*5f30*/  IMAD.MOV.U32 R3, RZ, RZ, c[0x0][0x180] ;  /* 0x00006000ff037624 */ /* 0x000fe200078e00ff */
[----:B------:R4:W-:Y:S01]  /*5f40*/  STL.64 [R1+0xa98], R4 ;  /* 0x000a980401007387 */ /* 0x0009e20000100a00 */
[----:B-1----:R-:W-:-:S05]  /*5f50*/  LOP3.LUT R2, R2, 0x3f, RZ, 0xc0, !PT ;  /* 0x0000003f02027812 */ /* 0x002fca00078ec0ff */
[----:B------:R-:W-:-:S05]  /*5f60*/  IMAD.SHL.U32 R2, R2, 0x4, RZ ;  /* 0x0000000402027824 */ /* 0x000fca00078e00ff */
[----:B------:R4:W-:Y:S01]  /*5f70*/  LDGSTS.E [R2], [R4.64], !P1 ;  /* 0x0000000004027fae */ /* 0x0009e2000c921848 */
[----:B------:R-:W-:-:S03]  /*5f80*/  LEA R248, P0, R249, c[0x0][0x168], 0x2 ;  /* 0x00005a00f9f87a11 */ /* 0x000fc600078010ff */
[----:B------:R1:W-:Y:S01]  /*5f90*/  LDGSTS.E [R2+0x400], [R10.64], !P2 ;  /* 0x004000000a027fae */ /* 0x0003e2000d121848 */
[----:B----4-:R-:W-:-:S03]  /*5fa0*/  IADD3 R5, R3, -0x1d, RZ ;  /* 0xffffffe303057810 */ /* 0x010fc60007ffe0ff */
[----:B------:R4:W-:Y:S01]  /*5fb0*/  LDGSTS.E [R2+0x800], [R18.64], !P3 ;  /* 0x0080000012027fae */ /* 0x0009e2000d921848 */
[----:B------:R-:W-:-:S03]  /*5fc0*/  ISETP.GE.U32.AND P1, PT, R5, 0x7fffff64, PT ;  /* 0x7fffff640500780c */ /* 0x000fc60003f26070 */
[----:B------:R1:W-:Y:S01]  /*5fd0*/  LDGSTS.E [R2+0xc00], [R26.64], !P4 ;  /* 0x00c000001a027fae */ /* 0x0003e2000e121848 */
[----:B------:R-:W-:Y:S02]  /*5fe0*/  IADD3 R5, R3, -0x21, RZ ;  /* 0xffffffdf03057810 */ /* 0x000fe40007ffe0ff */
[----:B------:R-:W-:Y:S01]  /*5ff0*/  LEA.HI.X.SX32 R249, R249, c[0x0][0x16c], 0x2, P0 ;  /* 0x00005b00f9f97a11 */ /* 0x000fe200000f16ff */
[----:B------:R1:W-:Y:S01]  /*6000*/  LDGSTS.E [R2+0x1000], [R34.64], !P5 ;  /* 0x0100000022027fae */ /* 0x0003e2000e921848 */
[----:B------:R-:W-:Y:S02]  /*6010*/  ISETP.GE.U32.AND P0, PT, R252, 0x7fffff68, PT ;  /* 0x7fffff68fc00780c */ /* 0x000fe40003f06070 */
[----:B------:R-:W-:Y:S01]  /*6020*/  IADD3 R4, R3, -0x25, RZ ;  /* 0xffffffdb03047810 */ /* 0x000fe20007ffe0ff */
[----:B------:R1:W-:Y:S01]  /*6030*/  LDGSTS.E [R2+0x1400], [R42.64], !P6 ;  /* 0x014000002a027fae */ /* 0x0003e2000f121848 */
[----:B------:R-:W-:Y:S02]  /*6040*/  ISETP.GE.U32.AND P2, PT, R5, 0x7fffff60, PT ;  /* 0x7fffff600500780c */ /* 0x000fe40003f46070 */
[----:B------:R-:W-:-:S02]  /*6050*/  IADD3 R5, R3, -0x29, RZ ;  /* 0xffffffd703057810 */ /* 0x000fc40007ffe0ff */
[----:B------:R-:W-:Y:S02]  /*6060*/  ISETP.GE.U32.AND P3, PT, R4, 0x7fffff5c, PT ;  /* 0x7fffff5c0400780c */ /* 0x000fe40003f66070 */
[----:B------:R-:W-:Y:S02]  /*6070*/  IADD3 R4, R3, -0x2d, RZ ;  /* 0xffffffd303047810 */ /* 0x000fe40007ffe0ff */
[----:B------:R-:W-:Y:S01]  /*6080*/  ISETP.GE.U32.AND P4, PT, R5, 0x7fffff58, PT ;  /* 0x7fffff580500780c */ /* 0x000fe20003f86070 */
[----:B------:R1:W-:Y:S01]  /*6090*/  LDGSTS.E [R2+0x1800], [R50.64], !P0 ;  /* 0x0180000032027fae */ /* 0x0003e2000c121848 */
[C---:B------:R-:W-:Y:S02]  /*60a0*/  IADD3 R5, R3.reuse, -0x31, RZ ;  /* 0xffffffcf03057810 */ /* 0x040fe40007ffe0ff */
[----:B------:R-:W-:Y:S01]  /*60b0*/  ISETP.GE.U32.AND P5, PT, R4, 0x7fffff54, PT ;  /* 0x7fffff540400780c */ /* 0x000fe20003fa6070 */
[----:B------:R1:W-:Y:S01]  /*60c0*/  LDGSTS.E [R2+0x1c00], [R58.64], !P1 ;  /* 0x01c000003a027fae */ /* 0x0003e2000c921848 */
[----:B------:R-:W-:-:S02]  /*60d0*/  IADD3 R4, R3, -0x35, RZ ;  /* 0xffffffcb03047810 */ /* 0x000fc40007ffe0ff */
[----:B------:R-:W-:Y:S01]  /*60e0*/  ISETP.GE.U32.AND P6, PT, R5, 0x7fffff50, PT ;  /* 0x7fffff500500780c */ /* 0x000fe20003fc6070 */
[----:B------:R1:W-:Y:S01]  /*60f0*/  LDGSTS.E [R2+0x2000], [R66.64], !P2 ;  /* 0x0200000042027fae */ /* 0x0003e2000d121848 */
[C---:B------:R-:W-:Y:S02]  /*6100*/  IADD3 R5, R3.reuse, -0x39, RZ ;  /* 0xffffffc703057810 */ /* 0x040fe40007ffe0ff */
[----:B------:R-:W-:Y:S01]  /*6110*/  ISETP.GE.U32.AND P0, PT, R4, 0x7fffff4c, PT ;  /* 0x7fffff4c0400780c */ /* 0x000fe20003f06070 */
[----:B------:R1:W-:Y:S01]  /*6120*/  LDGSTS.E [R2+0x2400], [R74.64], !P3 ;  /* 0x024000004a027fae */ /* 0x0003e2000d921848 */
[----:B------:R-:W-:Y:S02]  /*6130*/  IADD3 R4, R3, -0x3d, RZ ;  /* 0xffffffc303047810 */ /* 0x000fe40007ffe0ff */
[----:B------:R-:W-:Y:S01]  /*6140*/  ISETP.GE.U32.AND P1, PT, R5, 0x7fffff48, PT ;  /* 0x7fffff480500780c */ /* 0x000fe20003f26070 */
[----:B------:R1:W-:Y:S01]  /*6150*/  LDGSTS.E [R2+0x2800], [R82.64], !P4 ;  /* 0x0280000052027fae */ /* 0x0003e2000e121848 */
[----:B------:R-:W-:-:S02]  /*6160*/  IADD3 R5, R3, -0x41, RZ ;  /* 0xffffffbf03057810 */ /* 0x000fc40007ffe0ff */
[----:B------:R-:W-:Y:S01]  /*6170*/  ISETP.GE.U32.AND P2, PT, R4, 0x7fffff44, PT ;  /* 0x7fffff440400780c */ /* 0x000fe20003f46070 */
[----:B------:R1:W-:Y:S01]  /*6180*/  LDGSTS.E [R2+0x2c00], [R90.64], !P5 ;  /* 0x02c000005a027fae */ /* 0x0003e2000e921848 */
        /* <DEDUP_REMOVED lines=56> */
[----:B------:R1:W-:Y:S01]  /*6510*/  STL.64 [R1+0xaa0], R10 ;  /* 0x000aa00a01007387 */ /* 0x0003e20000100a00 */
[C---:B------:R-:W-:Y:S02]  /*6520*/  IADD3 R5, R3.reuse, -0x12, RZ ;  /* 0xffffffee03057810 */ /* 0x040fe40007ffe0ff */
[----:B------:R-:W-:Y:S01]  /*6530*/  ISETP.GE.U32.AND P1, PT, R4, 0x7fffff73, PT ;  /* 0x7fffff730400780c */ /* 0x000fe20003f26070 */
[----:B------:R2:W-:Y:S01]  /*6540*/  LDGSTS.E [R2+0x7800], [R234.64], !P3 ;  /* 0x07800000ea027fae */ /* 0x0005e2000d921848 */
[----:B------:R-:W-:-:S02]  /*6550*/  IADD3 R4, R3, -0x16, RZ ;  /* 0xffffffea03047810 */ /* 0x000fc40007ffe0ff */
[----:B------:R-:W-:Y:S01]  /*6560*/  ISETP.GE.U32.AND P2, PT, R5, 0x7fffff6f, PT ;  /* 0x7fffff6f0500780c */ /* 0x000fe20003f46070 */
[----:B------:R2:W-:Y:S01]  /*6570*/  LDGSTS.E [R2+0x7c00], [R240.64], !P4 ;  /* 0x07c00000f0027fae */ /* 0x0005e2000e121848 */
[C---:B------:R-:W-:Y:S02]  /*6580*/  IADD3 R5, R3.reuse, -0x1a, RZ ;  /* 0xffffffe603057810 */ /* 0x040fe40007ffe0ff */
[----:B------:R-:W-:Y:S02]  /*6590*/  ISETP.GE.U32.AND P3, PT, R4, 0x7fffff6b, PT ;  /* 0x7fffff6b0400780c */ /* 0x000fe40003f66070 */
[----:B-1----:R-:W-:Y:S02]  /*65a0*/  LOP3.LUT R11, R2, 0x20, RZ, 0x3c, !PT ;  /* 0x00000020020b7812 */ /* 0x002fe400078e3cff */
        /* <DEDUP_REMOVED lines=23> */
[----:B------:R-:W-:Y:S01]  /*6720*/  STL.64 [R1+0xaa8], R18 ;  /* 0x000aa81201007387 */ /* 0x000fe20000100a00 */
[----:B------:R-:W-:-:S03]  /*6730*/  IADD3 R4, R3, -0x3e, RZ ;  /* 0xffffffc203047810 */ /* 0x000fc60007ffe0ff */
[----:B------:R1:W-:Y:S01]  /*6740*/  LDGSTS.E [R11+0x1d00], [R60.64], !P5 ;  /* 0x01d000003c0b7fae */ /* 0x0003e2000e921848 */
[----:B------:R-:W-:Y:S02]  /*6750*/  ISETP.GE.U32.AND P5, PT, R5, 0x7fffff47, PT ;  /* 0x7fffff470500780c */ /* 0x000fe40003fa6070 */
[----:B------:R-:W-:Y:S01]  /*6760*/  IADD3 R5, R3, -0x42, RZ ;  /* 0xffffffbe03057810 */ /* 0x000fe20007ffe0ff */
[----:B------:R-:W-:Y:S04]  /*6770*/  STL.64 [R1+0xab0], R26 ;  /* 0x000ab01a01007387 */ /* 0x000fe80000100a00 */
[----:B------:R-:W-:Y:S04]  /*6780*/  STL.64 [R1+0xab8], R34 ;  /* 0x000ab82201007387 */ /* 0x000fe80000100a00 */
[----:B------:R-:W-:Y:S04]  /*6790*/  STL.64 [R1+0xac0], R42 ;  /* 0x000ac02a01007387 */ /* 0x000fe80000100a00 */
[----:B------:R-:W-:Y:S04]  /*67a0*/  STL.64 [R1+0xac8], R50 ;  /* 0x000ac83201007387 */ /* 0x000fe80000100a00 */
[----:B------:R1:W-:Y:S01]  /*67b0*/  LDGSTS.E [R11+0x2100], [R68.64], !P6 ;  /* 0x02100000440b7fae */ /* 0x0003e2000f121848 */
[----:B------:R-:W-:-:S02]  /*67c0*/  ISETP.GE.U32.AND P6, PT, R4, 0x7fffff43, PT ;  /* 0x7fffff430400780c */ /* 0x000fc40003fc6070 */
[----:B------:R-:W-:Y:S01]  /*67d0*/  IADD3 R4, R3, -0x46, RZ ;  /* 0xffffffba03047810 */ /* 0x000fe20007ffe0ff */
[----:B------:R-:W-:Y:S04]  /*67e0*/  STL.64 [R1+0xad0], R58 ;  /* 0x000ad03a01007387 */ /* 0x000fe80000100a00 */
        /* <DEDUP_REMOVED lines=112> */
[----:B------:R-:W-:Y:S01]  /*6ef0*/  LOP3.LUT R5, R2, 0x40, RZ, 0x3c, !PT ;  /* 0x0000004002057812 */ /* 0x000fe200078e3cff */
[----:B------:R-:W-:Y:S04]  /*6f00*/  STL.64 [R1+0xc68], R212 ;  /* 0x000c68d401007387 */ /* 0x000fe80000100a00 */
[----:B------:R-:W-:Y:S04]  /*6f10*/  STL.64 [R1+0xc70], R218 ;  /* 0x000c70da01007387 */ /* 0x000fe80000100a00 */
[----:B------:R-:W-:Y:S01]  /*6f20*/  STL.64 [R1+0xc78], R224 ;  /* 0x000c78e001007387 */ /* 0x000fe20000100a00 */
[----:B------:R-:W-:-:S03]  /*6f30*/  IADD3 R10, R3, -0x1b, RZ ;  /* 0xffffffe5030a7810 */ /* 0x000fc60007ffe0ff */
[----:B------:R-:W-:Y:S04]  /*6f40*/  STL.64 [R1+0xc80], R230 ;  /* 0x000c80e601007387 */ /* 0x000fe80000100a00 */
[----:B------:R1:W-:Y:S01]  /*6f50*/  LDGSTS.E [R11+0x7900], [R236.64], !P0 ;  /* 0x07900000ec0b7fae */ /* 0x0003e2000c121848 */
[----:B------:R-:W-:Y:S02]  /*6f60*/  ISETP.GE.U32.AND P0, PT, R4, 0x7fffff6a, PT ;  /* 0x7fffff6a0400780c */ /* 0x000fe40003f06070 */
[----:B------:R-:W-:Y:S01]  /*6f70*/  IADD3 R4, R3, -0x1f, RZ ;  /* 0xffffffe103047810 */ /* 0x000fe20007ffe0ff */
[----:B------:R-:W-:Y:S04]  /*6f80*/  STL.64 [R1+0xc88], R236 ;  /* 0x000c88ec01007387 */ /* 0x000fe80000100a00 */
[----:B------:R1:W-:Y:S04]  /*6f90*/  LDGSTS.E [R11+0x7d00], [R242.64], !P1 ;  /* 0x07d00000f20b7fae */ /* 0x0003e8000c921848 */
[----:B------:R-:W-:Y:S04]  /*6fa0*/  STL.64 [R1+0xc90], R242 ;  /* 0x000c90f201007387 */ /* 0x000fe80000100a00 */
[----:B---3--:R3:W-:Y:S01]  /*6fb0*/  LDGSTS.E [R5+0x200], [R6.64], !P2 ;  /* 0x0020000006057fae */ /* 0x0087e2000d121848 */
[----:B------:R-:W-:-:S03]  /*6fc0*/  ISETP.GE.U32.AND P2, PT, R4, 0x7fffff62, PT ;  /* 0x7fffff620400780c */ /* 0x000fc60003f46070 */
[----:B------:R3:W-:Y:S01]  /*6fd0*/  STL.64 [R1+0xc98], R6 ;  /* 0x000c980601007387 */ /* 0x0007e20000100a00 */
[----:B------:R-:W-:Y:S02]  /*6fe0*/  ISETP.GE.U32.AND P1, PT, R10, 0x7fffff66, PT ;  /* 0x7fffff660a00780c */ /* 0x000fe40003f26070 */
[C---:B------:R-:W-:Y:S01]  /*6ff0*/  IADD3 R4, R3.reuse, -0x27, RZ ;  /* 0xffffffd903047810 */ /* 0x040fe20007ffe0ff */
[----:B------:R1:W-:Y:S04]  /*7000*/  LDGSTS.E [R5+0x600], [R14.64], !P3 ;  /* 0x006000000e057fae */ /* 0x0003e8000d921848 */
[----:B------:R1:W-:Y:S01]  /*7010*/  LDGSTS.E [R5+0xa00], [R22.64], !P4 ;  /* 0x00a0000016057fae */ /* 0x0003e2000e121848 */
[----:B---3--:R-:W-:-:S03]  /*7020*/  IADD3 R6, R3, -0x23, RZ ;  /* 0xffffffdd03067810 */ /* 0x008fc60007ffe0ff */
[----:B------:R1:W-:Y:S01]  /*7030*/  LDGSTS.E [R5+0xe00], [R30.64], !P5 ;  /* 0x00e000001e057fae */ /* 0x0003e2000e921848 */
[----:B------:R-:W-:-:S03]  /*7040*/  ISETP.GE.U32.AND P3, PT, R6, 0x7fffff5e, PT ;  /* 0x7fffff5e0600780c */ /* 0x000fc60003f66070 */
[----:B------:R1:W-:Y:S01]  /*7050*/  LDGSTS.E [R5+0x1200], [R38.64], !P6 ;  /* 0x0120000026057fae */ /* 0x0003e2000f121848 */
[C---:B------:R-:W-:Y:S02]  /*7060*/  IADD3 R6, R3.reuse, -0x2b, RZ ;  /* 0xffffffd503067810 */ /* 0x040fe40007ffe0ff */
[----:B------:R-:W-:Y:S01]  /*7070*/  ISETP.GE.U32.AND P4, PT, R4, 0x7fffff5a, PT ;  /* 0x7fffff5a0400780c */ /* 0x000fe20003f86070 */
[----:B------:R1:W-:Y:S01]  /*7080*/  LDGSTS.E [R5+0x1600], [R46.64], !P0 ;  /* 0x016000002e057fae */ /* 0x0003e2000c121848 */
[C---:B------:R-:W-:Y:S02]  /*7090*/  IADD3 R4, R3.reuse, -0x2f, RZ ;  /* 0xffffffd103047810 */ /* 0x040fe40007ffe0ff */
        /* <DEDUP_REMOVED lines=40> */
[----:B------:R-:W-:Y:S01]  /*7320*/  STL.64 [R1+0xca0], R14 ;  /* 0x000ca00e01007387 */ /* 0x000fe20000100a00 */
[----:B------:R-:W-:-:S02]  /*7330*/  IADD3 R4, R3, -0x67, RZ ;  /* 0xffffff9903047810 */ /* 0x000fc40007ffe0ff */
[----:B------:R-:W-:Y:S01]  /*7340*/  ISETP.GE.U32.AND P5, PT, R6, 0x7fffff1e, PT ;  /* 0x7fffff1e0600780c */ /* 0x000fe20003fa6070 */
[----:B------:R1:W-:Y:S01]  /*7350*/  LDGSTS.E [R5+0x4e00], [R158.64], !P0 ;  /* 0x04e000009e057fae */ /* 0x0003e2000c121848 */
[C---:B------:R-:W-:Y:S02]  /*7360*/  IADD3 R6, R3.reuse, -0x6b, RZ ;  /* 0xffffff9503067810 */ /* 0x040fe40007ffe0ff */
[----:B------:R-:W-:Y:S01]  /*7370*/  ISETP.GE.U32.AND P6, PT, R4, 0x7fffff1a, PT ;  /* 0x7fffff1a0400780c */ /* 0x000fe20003fc6070 */
[----:B------:R-:W-:Y:S01]  /*7380*/  STL.64 [R1+0xca8], R22 ;  /* 0x000ca81601007387 */ /* 0x000fe20000100a00 */
[C---:B------:R-:W-:Y:S02]  /*7390*/  IADD3 R4, R3.reuse, -0x6f, RZ ;  /* 0xffffff9103047810 */ /* 0x040fe40007ffe0ff */
[----:B------:R-:W-:Y:S01]  /*73a0*/  ISETP.GE.U32.AND P0, PT, R6, 0x7fffff16, PT ;  /* 0x7fffff160600780c */ /* 0x000fe20003f06070 */
[----:B------:R-:W-:Y:S01]  /*73b0*/  STL.64 [R1+0xcb0], R30 ;  /* 0x000cb01e01007387 */ /* 0x000fe20000100a00 */
[----:B------:R-:W-:-:S03]  /*73c0*/  IADD3 R6, R3, -0x73, RZ ;  /* 0xffffff8d03067810 */ /* 0x000fc60007ffe0ff */
[----:B------:R-:W-:Y:S04]  /*73d0*/  STL.64 [R1+0xcb8], R38 ;  /* 0x000cb82601007387 */ /* 0x000fe80000100a00 */
[----:B------:R1:W-:Y:S01]  /*73e0*/  LDGSTS.E [R5+0x5200], [R166.64], !P1 ;  /* 0x05200000a6057fae */ /* 0x0003e2000c921848 */
[----:B------:R-:W-:Y:S02]  /*73f0*/  ISETP.GE.U32.AND P1, PT, R4, 0x7fffff12, PT ;  /* 0x7fffff120400780c */ /* 0x000fe40003f26070 */
[----:B------:R-:W-:Y:S01]  /*7400*/  IADD3 R4, R3, -0x77, RZ ;  /* 0xffffff8903047810 */ /* 0x000fe20007ffe0ff */
[----:B------:R-:W-:Y:S04]  /*7410*/  STL.64 [R1+0xcc0], R46 ;  /* 0x000cc02e01007387 */ /* 0x000fe80000100a00 */
[----:B------:R-:W-:Y:S04]  /*7420*/  STL.64 [R1+0xcc8], R54 ;  /* 0x000cc83601007387 */ /* 0x000fe80000100a00 */
[----:B------:R1:W-:Y:S01]  /*7430*/  LDGSTS.E [R5+0x5600], [R174.64], !P2 ;  /* 0x05600000ae057fae */ /* 0x0003e2000d121848 */
[----:B------:R-:W-:-:S02]  /*7440*/  ISETP.GE.U32.AND P2, PT, R6, 0x7fffff0e, PT ;  /* 0x7fffff0e0600780c */ /* 0x000fc40003f46070 */
[----:B------:R-:W-:Y:S01]  /*7450*/  IADD3 R6, R3, -0x7b, RZ ;  /* 0xffffff8503067810 */ /* 0x000fe20007ffe0ff */
[----:B------:R-:W-:Y:S04]  /*7460*/  STL.64 [R1+0xcd0], R62 ;  /* 0x000cd03e01007387 */ /* 0x000fe80000100a00 */
[----:B------:R-:W-:Y:S04]  /*7470*/  STL.64 [R1+0xcd8], R70 ;  /* 0x000cd84601007387 */ /* 0x000fe80000100a00 */
[----:B------:R-:W-:Y:S04]  /*7480*/  STL.64 [R1+0xce0], R78 ;  /* 0x000ce04e01007387 */ /* 0x000fe80000100a00 */
[----:B------:R1:W-:Y:S01]  /*7490*/  LDGSTS.E [R5+0x5a00], [R182.64], !P3 ;  /* 0x05a00000b6057fae */ /* 0x0003e2000d921848 */
[----:B------:R-:W-:-:S02]  /*74a0*/  ISETP.GE.U32.AND P3, PT, R4, 0x7fffff0a, PT ;  /* 0x7fffff0a0400780c */ /* 0x000fc40003f66070 */
        /* <DEDUP_REMOVED lines=38> */
[----:B------:R-:W-:Y:S01]  /*7710*/  LOP3.LUT R6, R2, 0x60, RZ, 0x3c, !PT ;  /* 0x0000006002067812 */ /* 0x000fe200078e3cff */
[----:B------:R-:W-:Y:S04]  /*7720*/  STL.64 [R1+0xd70], R220 ;  /* 0x000d70dc01007387 */ /* 0x000fe80000100a00 */
[----:B------:R-:W-:Y:S04]  /*7730*/  STL.64 [R1+0xd78], R226 ;  /* 0x000d78e201007387 */ /* 0x000fe80000100a00 */
[----:B------:R1:W-:Y:S01]  /*7740*/  LDGSTS.E [R5+0x7a00], [R238.64], !P4 ;  /* 0x07a00000ee057fae */ /* 0x0003e2000e121848 */
[----:B------:R-:W-:-:S03]  /*7750*/  ISETP.GE.U32.AND P4, PT, R4, 0x7fffff69, PT ;  /* 0x7fffff690400780c */ /* 0x000fc60003f86070 */
[----:B------:R-:W-:Y:S01]  /*7760*/  STL.64 [R1+0xd80], R232 ;  /* 0x000d80e801007387 */ /* 0x000fe20000100a00 */
[----:B------:R-:W-:-:S03]  /*7770*/  IADD3 R4, R3, -0x1c, RZ ;  /* 0xffffffe403047810 */ /* 0x000fc60007ffe0ff */
[----:B------:R1:W-:Y:S04]  /*7780*/  LDGSTS.E [R5+0x7e00], [R244.64], !P5 ;  /* 0x07e00000f4057fae */ /* 0x0003e8000e921848 */
[----:B------:R-:W-:Y:S04]  /*7790*/  STL.64 [R1+0xd88], R238 ;  /* 0x000d88ee01007387 */ /* 0x000fe80000100a00 */
[----:B------:R-:W-:Y:S01]  /*77a0*/  STL.64 [R1+0xd90], R244 ;  /* 0x000d90f401007387 */ /* 0x000fe20000100a00 */
[----:B-1----:R-:W-:-:S03]  /*77b0*/  IADD3 R5, R3, -0x20, RZ ;  /* 0xffffffe003057810 */ /* 0x002fc60007ffe0ff */
[----:B--2---:R1:W-:Y:S01]  /*77c0*/  STL.64 [R1+0xd98], R8 ;  /* 0x000d980801007387 */ /* 0x0043e20000100a00 */
[----:B------:R-:W-:-:S03]  /*77d0*/  ISETP.GE.U32.AND P5, PT, R4, 0x7fffff65, PT ;  /* 0x7fffff650400780c */ /* 0x000fc60003fa6070 */
[----:B------:R1:W-:Y:S01]  /*77e0*/  LDGSTS.E [R6+0x300], [R8.64], !P6 ;  /* 0x0030000008067fae */ /* 0x0003e2000f121848 */
[----:B------:R-:W-:-:S03]  /*77f0*/  ISETP.GE.U32.AND P6, PT, R5, 0x7fffff61, PT ;  /* 0x7fffff610500780c */ /* 0x000fc60003fc6070 */
[----:B------:R-:W-:Y:S01]  /*7800*/  STL.64 [R1+0xda0], R16 ;  /* 0x000da01001007387 */ /* 0x000fe20000100a00 */
[----:B------:R-:W-:-:S03]  /*7810*/  IADD3 R5, R3, -0x28, RZ ;  /* 0xffffffd803057810 */ /* 0x000fc60007ffe0ff */
[----:B------:R-:W-:Y:S01]  /*7820*/  STL.64 [R1+0xda8], R24 ;  /* 0x000da81801007387 */ /* 0x000fe20000100a00 */
[----:B------:R-:W-:-:S03]  /*7830*/  IADD3 R4, R3, -0x24, RZ ;  /* 0xffffffdc03047810 */ /* 0x000fc60007ffe0ff */
[----:B------:R-:W-:Y:S04]  /*7840*/  STL.64 [R1+0xdb0], R32 ;  /* 0x000db02001007387 */ /* 0x000fe80000100a00 */
[----:B------:R-:W-:Y:S04]  /*7850*/  STL.64 [R1+0xdb8], R40 ;  /* 0x000db82801007387 */ /* 0x000fe80000100a00 */
[----:B------:R2:W-:Y:S01]  /*7860*/  LDGSTS.E [R6+0x700], [R16.64], !P0 ;  /* 0x0070000010067fae */ /* 0x0005e2000c121848 */
[----:B------:R-:W-:-:S03]  /*7870*/  ISETP.GE.U32.AND P0, PT, R4, 0x7fffff5d, PT ;  /* 0x7fffff5d0400780c */ /* 0x000fc60003f06070 */
[----:B------:R-:W-:Y:S01]  /*7880*/  STL.64 [R1+0xdc0], R48 ;  /* 0x000dc03001007387 */ /* 0x000fe20000100a00 */
[----:B------:R-:W-:-:S03]  /*7890*/  IADD3 R4, R3, -0x2c, RZ ;  /* 0xffffffd403047810 */ /* 0x000fc60007ffe0ff */
[----:B------:R3:W-:Y:S01]  /*78a0*/  LDGSTS.E [R6+0xb00], [R24.64], !P1 ;  /* 0x00b0000018067fae */ /* 0x0007e2000c921848 */
[----:B------:R-:W-:-:S03]  /*78b0*/  ISETP.GE.U32.AND P1, PT, R5, 0x7fffff59, PT ;  /* 0x7fffff590500780c */ /* 0x000fc60003f26070 */
[----:B------:R1:W-:Y:S01]  /*78c0*/  STL.64 [R1+0xdc8], R56 ;  /* 0x000dc83801007387 */ /* 0x0003e20000100a00 */
[----:B------:R-:W-:-:S03]  /*78d0*/  IADD3 R5, R3, -0x30, RZ ;  /* 0xffffffd003057810 */ /* 0x000fc60007ffe0ff */
[----:B------:R-:W-:Y:S04]  /*78e0*/  STL.64 [R1+0xdd0], R64 ;  /* 0x000dd04001007387 */ /* 0x000fe80000100a00 */
        /* <DEDUP_REMOVED lines=8> */
[----:B------:R-:W-:Y:S01]  /*7970*/  STL.64 [R1+0xdf0], R96 ;  /* 0x000df06001007387 */ /* 0x000fe20000100a00 */
[----:B------:R-:W-:-:S03]  /*7980*/  IADD3 R5, R3, -0x38, RZ ;  /* 0xffffffc803057810 */ /* 0x000fc60007ffe0ff */
[----:B------:R-:W-:Y:S04]  /*7990*/  STL.64 [R1+0xdf8], R104 ;  /* 0x000df86801007387 */ /* 0x000fe80000100a00 */
[----:B------:R-:W-:Y:S04]  /*79a0*/  STL.64 [R1+0xe00], R112 ;  /* 0x000e007001007387 */ /* 0x000fe80000100a00 */
[----:B------:R1:W-:Y:S04]  /*79b0*/  STL.64 [R1+0xe08], R120 ;  /* 0x000e087801007387 */ /* 0x0003e80000100a00 */
        /* <DEDUP_REMOVED lines=10> */
[----:B------:R-:W-:Y:S04]  /*7a60*/  STL.64 [R1+0xe30], R160 ;  /* 0x000e30a001007387 */ /* 0x000fe80000100a00 */
[----:B------:R1:W-:Y:S01]  /*7a70*/  LDGSTS.E [R6+0x1f00], [R64.64], !P6 ;  /* 0x01f0000040067fae */ /* 0x0003e2000f121848 */
[----:B------:R-:W-:-:S03]  /*7a80*/  ISETP.GE.U32.AND P6, PT, R4, 0x7fffff45, PT ;  /* 0x7fffff450400780c */ /* 0x000fc60003fc6070 */
[----:B------:R-:W2:Y:S01]  /*7a90*/  LDL.64 R26, [R1] ;  /* 0x00000000011a7983 */ /* 0x000ea20000100a00 */
[----:B------:R-:W-:-:S03]  /*7aa0*/  IADD3 R4, R3, -0x44, RZ ;  /* 0xffffffbc03047810 */ /* 0x000fc60007ffe0ff */
[----:B------:R1:W-:Y:S01]  /*7ab0*/  LDGSTS.E [R6+0x2300], [R72.64], !P0 ;  /* 0x0230000048067fae */ /* 0x0003e2000c121848 */
[----:B------:R-:W-:Y:S02]  /*7ac0*/  ISETP.GE.U32.AND P0, PT, R5, 0x7fffff41, PT ;  /* 0x7fffff410500780c */ /* 0x000fe40003f06070 */
[----:B------:R-:W-:Y:S01]  /*7ad0*/  IADD3 R5, R3, -0x48, RZ ;  /* 0xffffffb803057810 */ /* 0x000fe20007ffe0ff */
[----:B------:R1:W-:Y:S01]  /*7ae0*/  LDGSTS.E [R6+0x2700], [R80.64], !P1 ;  /* 0x0270000050067fae */ /* 0x0003e2000c921848 */
[----:B------:R-:W-:-:S03]  /*7af0*/  ISETP.GE.U32.AND P1, PT, R4, 0x7fffff3d, PT ;  /* 0x7fffff3d0400780c */ /* 0x000fc60003f26070 */
[----:B------:R1:W-:Y:S01]  /*7b00*/  LDGSTS.E [R6+0x2b00], [R88.64], !P2 ;  /* 0x02b0000058067fae */ /* 0x0003e2000d121848 */
[----:B------:R-:W-:Y:S02]  /*7b10*/  ISETP.GE.U32.AND P2, PT, R5, 0x7fffff39, PT ;  /* 0x7fffff390500780c */ /* 0x000fe40003f46070 */
[C---:B------:R-:W-:Y:S01]  /*7b20*/  IADD3 R5, R3.reuse, -0x50, RZ ;  /* 0xffffffb003057810 */ /* 0x040fe20007ffe0ff */
[----:B------:R-:W-:Y:S01]  /*7b30*/  STL.64 [R1+0xe38], R168 ;  /* 0x000e38a801007387 */ /* 0x000fe20000100a00 */
[----:B------:R-:W-:-:S03]  /*7b40*/  IADD3 R4, R3, -0x4c, RZ ;  /* 0xffffffb403047810 */ /* 0x000fc60007ffe0ff */
[----:B------:R1:W-:Y:S01]  /*7b50*/  LDGSTS.E [R6+0x2f00], [R96.64], !P3 ;  /* 0x02f0000060067fae */ /* 0x0003e2000d921848 */
[----:B------:R-:W-:-:S03]  /*7b60*/  ISETP.GE.U32.AND P3, PT, R4, 0x7fffff35, PT ;  /* 0x7fffff350400780c */ /* 0x000fc60003f66070 */
[----:B------:R-:W-:Y:S01]  /*7b70*/  STL.64 [R1+0xe40], R176 ;  /* 0x000e40b001007387 */ /* 0x000fe20000100a00 */
[----:B------:R-:W-:-:S03]  /*7b80*/  IADD3 R4, R3, -0x54, RZ ;  /* 0xffffffac03047810 */ /* 0x000fc60007ffe0ff */
[----:B------:R1:W-:Y:S01]  /*7b90*/  LDGSTS.E [R6+0x3300], [R104.64], !P4 ;  /* 0x0330000068067fae */ /* 0x0003e2000e121848 */
[----:B------:R-:W-:-:S03]  /*7ba0*/  ISETP.GE.U32.AND P4, PT, R5, 0x7fffff31, PT ;  /* 0x7fffff310500780c */ /* 0x000fc60003f86070 */
[----:B------:R-:W3:Y:S01]  /*7bb0*/  LDL.64 R50, [R1+0x28] ;  /* 0x0000280001327983 */ /* 0x000ee20000100a00 */
[----:B------:R-:W-:-:S03]  /*7bc0*/  IADD3 R5, R3, -0x58, RZ ;  /* 0xffffffa803057810 */ /* 0x000fc60007ffe0ff */
[----:B------:R1:W-:Y:S01]  /*7bd0*/  LDGSTS.E [R6+0x3700], [R112.64], !P5 ;  /* 0x0370000070067fae */ /* 0x0003e2000e921848 */
[----:B------:R-:W-:-:S03]  /*7be0*/  ISETP.GE.U32.AND P5, PT, R4, 0x7fffff2d, PT ;  /* 0x7fffff2d0400780c */ /* 0x000fc60003fa6070 */
[----:B------:R1:W-:Y:S01]  /*7bf0*/  LDGSTS.E [R6+0x3b00], [R120.64], !P6 ;  /* 0x03b0000078067fae */ /* 0x0003e2000f121848 */
[----:B------:R-:W-:Y:S02]  /*7c00*/  ISETP.GE.U32.AND P6, PT, R5, 0x7fffff29, PT ;  /* 0x7fffff290500780c */ /* 0x000fe40003fc6070 */
[C---:B------:R-:W-:Y:S01]  /*7c10*/  IADD3 R5, R3.reuse, -0x60, RZ ;  /* 0xffffffa003057810 */ /* 0x040fe20007ffe0ff */
[----:B------:R-:W3:Y:S01]  /*7c20*/  LDL.64 R42, [R1+0x20] ;  /* 0x00002000012a7983 */ /* 0x000ee20000100a00 */
[----:B------:R-:W-:-:S03]  /*7c30*/  IADD3 R4, R3, -0x5c, RZ ;  /* 0xffffffa403047810 */ /* 0x000fc60007ffe0ff */
[----:B------:R-:W3:Y:S04]  /*7c40*/  LDL.64 R34, [R1+0x18] ;  /* 0x0000180001227983 */ /* 0x000ee80000100a00 */
[----:B------:R1:W-:Y:S01]  /*7c50*/  LDGSTS.E [R6+0x3f00], [R128.64], !P0 ;  /* 0x03f0000080067fae */ /* 0x0003e2000c121848 */
[----:B------:R-:W-:-:S03]  /*7c60*/  ISETP.GE.U32.AND P0, PT, R4, 0x7fffff25, PT ;  /* 0x7fffff250400780c */ /* 0x000fc60003f06070 */
[----:B------:R1:W-:Y:S01]  /*7c70*/  LDGSTS.E [R6+0x4300], [R136.64], !P1 ;  /* 0x0430000088067fae */ /* 0x0003e2000c921848 */
[----:B------:R-:W-:Y:S02]  /*7c80*/  ISETP.GE.U32.AND P1, PT, R5, 0x7fffff21, PT ;  /* 0x7fffff210500780c */ /* 0x000fe40003f26070 */
[----:B------:R-:W-:Y:S01]  /*7c90*/  IADD3 R5, R3, -0x68, RZ ;  /* 0xffffff9803057810 */ /* 0x000fe20007ffe0ff */
[----:B------:R1:W-:Y:S04]  /*7ca0*/  LDGSTS.E [R6+0x4700], [R144.64], !P2 ;  /* 0x0470000090067fae */ /* 0x0003e8000d121848 */
[----:B------:R1:W-:Y:S01]  /*7cb0*/  LDGSTS.E [R6+0x4b00], [R152.64], !P3 ;  /* 0x04b0000098067fae */ /* 0x0003e2000d921848 */
[----:B------:R-:W-:Y:S02]  /*7cc0*/  ISETP.GE.U32.AND P3, PT, R5, 0x7fffff19, PT ;  /* 0x7fffff190500780c */ /* 0x000fe40003f66070 */
[----:B------:R-:W-:Y:S01]  /*7cd0*/  IADD3 R5, R3, -0x70, RZ ;  /* 0xffffff9003057810 */ /* 0x000fe20007ffe0ff */
[----:B------:R1:W-:Y:S04]  /*7ce0*/  LDGSTS.E [R6+0x4f00], [R160.64], !P4 ;  /* 0x04f00000a0067fae */ /* 0x0003e8000e121848 */
[----:B------:R1:W-:Y:S01]  /*7cf0*/  LDGSTS.E [R6+0x5300], [R168.64], !P5 ;  /* 0x05300000a8067fae */ /* 0x0003e2000e921848 */
[----:B------:R-:W-:-:S03]  /*7d00*/  ISETP.GE.U32.AND P5, PT, R5, 0x7fffff11, PT ;  /* 0x7fffff110500780c */ /* 0x000fc60003fa6070 */
[----:B----4-:R-:W4:Y:S01]  /*7d10*/  LDL.64 R18, [R1+0x10] ;  /* 0x0000100001127983 */ /* 0x010f220000100a00 */
[----:B------:R-:W-:-:S03]  /*7d20*/  IADD3 R5, R3, -0x78, RZ ;  /* 0xffffff8803057810 */ /* 0x000fc60007ffe0ff */
[----:B------:R-:W-:Y:S04]  /*7d30*/  STL.64 [R1+0xe48], R184 ;  /* 0x000e48b801007387 */ /* 0x000fe80000100a00 */
[----:B------:R1:W-:Y:S04]  /*7d40*/  LDGSTS.E [R6+0x5700], [R176.64], !P6 ;  /* 0x05700000b0067fae */ /* 0x0003e8000f121848 */
[----:B------:R-:W-:Y:S04]  /*7d50*/  STL.64 [R1+0xe50], R192 ;  /* 0x000e50c001007387 */ /* 0x000fe80000100a00 */
[----:B------:R1:W-:Y:S01]  /*7d60*/  LDGSTS.E [R6+0x5b00], [R184.64], !P0 ;  /* 0x05b00000b8067fae */ /* 0x0003e2000c121848 */
[----:B------:R-:W-:-:S03]  /*7d70*/  ISETP.GE.U32.AND P0, PT, R5, 0x7fffff09, PT ;  /* 0x7fffff090500780c */ /* 0x000fc60003f06070 */
[----:B------:R-:W4:Y:S04]  /*7d80*/  LDL.64 R10, [R1+0x8] ;  /* 0x00000800010a7983 */ /* 0x000f280000100a00 */
[----:B------:R-:W4:Y:S01]  /*7d90*/  LDL.LU R5, [R1+0x130] ;  /* 0x0001300001057983 */ /* 0x000f220000300800 */
[----:B------:R-:W-:-:S03]  /*7da0*/  IADD3 R4, R3, -0x64, RZ ;  /* 0xffffff9c03047810 */ /* 0x000fc60007ffe0ff */
[----:B------:R1:W-:Y:S01]  /*7db0*/  LDGSTS.E [R6+0x5f00], [R192.64], !P1 ;  /* 0x05f00000c0067fae */ /* 0x0003e2000c921848 */
[----:B------:R-:W-:Y:S02]  /*7dc0*/  ISETP.GE.U32.AND P2, PT, R4, 0x7fffff1d, PT ;  /* 0x7fffff1d0400780c */ /* 0x000fe40003f46070 */
[----:B------:R-:W-:-:S04]  /*7dd0*/  IADD3 R4, R3, -0x6c, RZ ;  /* 0xffffff9403047810 */ /* 0x000fc80007ffe0ff */
[----:B------:R-:W-:Y:S02]  /*7de0*/  ISETP.GE.U32.AND P4, PT, R4, 0x7fffff15, PT ;  /* 0x7fffff150400780c */ /* 0x000fe40003f86070 */
[----:B------:R-:W-:-:S05]  /*7df0*/  IADD3 R4, R3, -0x74, RZ ;  /* 0xffffff8c03047810 */ /* 0x000fca0007ffe0ff */
[----:B------:R1:W-:Y:S04]  /*7e00*/  LDGSTS.E [R6+0x6300], [R200.64], !P2 ;  /* 0x06300000c8067fae */ /* 0x0003e8000d121848 */
[----:B------:R1:W-:Y:S01]  /*7e10*/  LDGSTS.E [R6+0x6700], [R208.64], !P3 ;  /* 0x06700000d0067fae */ /* 0x0003e2000d921848 */
[----:B------:R-:W-:-:S03]  /*7e20*/  ISETP.GE.U32.AND P6, PT, R4, 0x7fffff0d, PT ;  /* 0x7fffff0d0400780c */ /* 0x000fc60003fc6070 */
[----:B------:R-:W-:Y:S01]  /*7e30*/  STL.64 [R1+0xe58], R200 ;  /* 0x000e58c801007387 */ /* 0x000fe20000100a00 */
[----:B------:R-:W-:-:S03]  /*7e40*/  IADD3 R4, R3, -0x7c, RZ ;  /* 0xffffff8403047810 */ /* 0x000fc60007ffe0ff */
[----:B------:R1:W-:Y:S04]  /*7e50*/  STL.64 [R1+0xe60], R208 ;  /* 0x000e60d001007387 */ /* 0x0003e80000100a00 */
[----:B------:R-:W4:Y:S01]  /*7e60*/  LDL.LU R122, [R1+0x12c] ;  /* 0x00012c00017a7983 */ /* 0x000f220000300800 */
[----:B------:R-:W-:-:S03]  /*7e70*/  ISETP.GE.U32.AND P1, PT, R4, 0x7fffff05, PT ;  /* 0x7fffff050400780c */ /* 0x000fc60003f26070 */
[----:B------:R-:W4:Y:S01]  /*7e80*/  LDL.LU R123, [R1+0x128] ;  /* 0x00012800017b7983 */ /* 0x000f220000300800 */
[----:B------:R-:W-:-:S03]  /*7e90*/  IADD3 R4, R3, -0x85, RZ ;  /* 0xffffff7b03047810 */ /* 0x000fc60007ffe0ff */
[----:B------:R-:W4:Y:S04]  /*7ea0*/  LDL.LU R114, [R1+0x124] ;  /* 0x0001240001727983 */ /* 0x000f280000300800 */
[----:B------:R-:W4:Y:S04]  /*7eb0*/  LDL.LU R115, [R1+0x120] ;  /* 0x0001200001737983 */ /* 0x000f280000300800 */
[----:B------:R-:W4:Y:S04]  /*7ec0*/  LDL.LU R106, [R1+0x11c] ;  /* 0x00011c00016a7983 */ /* 0x000f280000300800 */
[----:B------:R-:W4:Y:S01]  /*7ed0*/  LDL.LU R107, [R1+0x118] ;  /* 0x00011800016b7983 */ /* 0x000f220000300800 */
[----:B------:R-:W-:Y:S01]  /*7ee0*/  ISETP.GE.U32.AND P3, PT, R4, 0x7ffffefc, PT ;  /* 0x7ffffefc0400780c */ /* 0x000fe20003f66070 */
[----:B------:R-:W-:Y:S01]  /*7ef0*/  IMAD.MOV.U32 R4, RZ, RZ, 0x7f ;  /* 0x0000007fff047424 */ /* 0x000fe200078e00ff */
[----:B------:R-:W-:-:S02]  /*7f00*/  IADD3 R7, R3, -0x81, RZ ;  /* 0xffffff7f03077810 */ /* 0x000fc40007ffe0ff */
[----:B-1----:R-:W-:Y:S02]  /*7f10*/  IADD3 R9, R3, -0x80, RZ ;  /* 0xffffff8003097810 */ /* 0x002fe40007ffe0ff */
[----:B------:R-:W-:Y:S02]  /*7f20*/  IADD3 R8, R4, c[0x0][0x180], RZ ;  /* 0x0000600004087a10 */ /* 0x000fe40007ffe0ff */
[----:B------:R-:W-:Y:S02]  /*7f30*/  ISETP.GE.U32.AND P2, PT, R7, 0x7fffff00, PT ;  /* 0x7fffff000700780c */ /* 0x000fe40003f46070 */
[C---:B------:R-:W-:Y:S02]  /*7f40*/  IADD3 R7, R3.reuse, -0x89, RZ ;  /* 0xffffff7703077810 */ /* 0x040fe40007ffe0ff */
[----:B------:R-:W-:Y:S01]  /*7f50*/  IADD3 R4, R3, -0x8d, RZ ;  /* 0xffffff7303047810 */ /* 0x000fe20007ffe0ff */
[----:B--2---:R1:W-:Y:S04]  /*7f60*/  LDGSTS.E [R6+0x6b00], [R26.64], !P4 ;  /* 0x06b000001a067fae */ /* 0x0043e8000e121848 */
[----:B-1----:R-:W1:Y:S01]  /*7f70*/  S2R R27, SR_TID.X ;  /* 0x00000000001b7919 */ /* 0x002e620000002100 */
[----:B------:R-:W-:-:S02]  /*7f80*/  ISETP.GE.U32.AND P4, PT, R7, 0x7ffffef8, PT ;  /* 0x7ffffef80700780c */ /* 0x000fc40003f86070 */
[----:B------:R-:W-:Y:S01]  /*7f90*/  IADD3 R7, R3, -0x91, RZ ;  /* 0xffffff6f03077810 */ /* 0x000fe20007ffe0ff */
[----:B---3--:R2:W-:Y:S04]  /*7fa0*/  LDGSTS.E [R6+0x6f00], [R50.64], !P5 ;  /* 0x06f0000032067fae */ /* 0x0085e8000e921848 */
[----:B--2---:R-:W2:Y:S04]  /*7fb0*/  LDL.LU R50, [R1+0x114] ;  /* 0x0001140001327983 */ /* 0x004ea80000300800 */
[----:B------:R-:W3:Y:S04]  /*7fc0*/  LDL.LU R98, [R1+0x110] ;  /* 0x0001100001627983 */ /* 0x000ee80000300800 */
[----:B------:R-:W2:Y:S04]  /*7fd0*/  LDL.LU R99, [R1+0x10c] ;  /* 0x00010c0001637983 */ /* 0x000ea80000300800 */
[----:B------:R-:W3:Y:S04]  /*7fe0*/  LDL.LU R90, [R1+0x108] ;  /* 0x00010800015a7983 */ /* 0x000ee80000300800 */
[----:B------:R-:W3:Y:S04]  /*7ff0*/  LDL.LU R91, [R1+0x104] ;  /* 0x00010400015b7983 */ /* 0x000ee80000300800 */
[----:B------:R-:W3:Y:S04]  /*8000*/  LDL.LU R82, [R1+0x100] ;  /* 0x0001000001527983 */ /* 0x000ee80000300800 */
[----:B------:R1:W-:Y:S04]  /*8010*/  LDGSTS.E [R6+0x7300], [R42.64], !P6 ;  /* 0x073000002a067fae */ /* 0x0003e8000f121848 */
[----:B------:R-:W3:Y:S04]  /*8020*/  LDL.LU R83, [R1+0xfc] ;  /* 0x0000fc0001537983 */ /* 0x000ee80000300800 */
[----:B------:R4:W-:Y:S04]  /*8030*/  LDGSTS.E [R6+0x7700], [R34.64], !P0 ;  /* 0x0770000022067fae */ /* 0x0009e8000c121848 */
[----:B------:R-:W3:Y:S01]  /*8040*/  LDL.LU R74, [R1+0xf8] ;  /* 0x0000f800014a7983 */ /* 0x000ee20000300800 */
[----:B------:R-:W-:-:S02]  /*8050*/  ISETP.GE.U32.AND P5, PT, R9, 0x7fffff01, PT ;  /* 0x7fffff010900780c */ /* 0x000fc40003fa6070 */
[----:B-1----:R-:W-:Y:S01]  /*8060*/  LOP3.LUT R27, R27, 0x3f, RZ, 0xc0, !PT ;  /* 0x0000003f1b1b7812 */ /* 0x002fe200078ec0ff */
[----:B----4-:R1:W-:Y:S04]  /*8070*/  LDGSTS.E [R6+0x7b00], [R18.64], !P1 ;  /* 0x07b0000012067fae */ /* 0x0103e8000c921848 */
[----:B------:R-:W4:Y:S04]  /*8080*/  LDL.LU R35, [R1+0xf4] ;  /* 0x0000f40001237983 */ /* 0x000f280000300800 */
[----:B------:R-:W4:Y:S01]  /*8090*/  LDL.LU R75, [R1+0xf0] ;  /* 0x0000f000014b7983 */ /* 0x000f220000300800 */
[----:B------:R-:W-:-:S03]  /*80a0*/  ISETP.GT.AND P6, PT, R8, 0x7f, PT ;  /* 0x0000007f0800780c */ /* 0x000fc60003fc4270 */
[----:B------:R-:W4:Y:S04]  /*80b0*/  LDL.LU R66, [R1+0xec] ;  /* 0x0000ec0001427983 */ /* 0x000f280000300800 */
[----:B------:R-:W4:Y:S04]  /*80c0*/  LDL.LU R67, [R1+0xe8] ;  /* 0x0000e80001437983 */ /* 0x000f280000300800 */
[----:B------:R-:W4:Y:S04]  /*80d0*/  LDL.LU R58, [R1+0xe4] ;  /* 0x0000e400013a7983 */ /* 0x000f280000300800 */
[----:B------:R-:W4:Y:S01]  /*80e0*/  LDL.LU R59, [R1+0xe0] ;  /* 0x0000e000013b7983 */ /* 0x000f220000300800 */
[----:B------:R-:W-:-:S03]  /*80f0*/  ISETP.GE.AND P0, PT, R27, c[0x0][0x180], PT ;  /* 0x000060001b007a0c */ /* 0x000fc60003f06270 */
[----:B------:R-:W4:Y:S01]  /*8100*/  LDL.LU R51, [R1+0xdc] ;  /* 0x0000dc0001337983 */ /* 0x000f220000300800 */
[----:B------:R-:W-:-:S03]  /*8110*/  SEL R3, RZ, 0x4, !P6 ;  /* 0x00000004ff037807 */ /* 0x000fc60007000000 */
[----:B------:R-:W4:Y:S01]  /*8120*/  LDL.LU R42, [R1+0xd8] ;  /* 0x0000d800012a7983 */ /* 0x000f220000300800 */
[----:B------:R-:W-:-:S03]  /*8130*/  LOP3.LUT R8, R27, 0x40, RZ, 0xfc, !PT ;  /* 0x000000401b087812 */ /* 0x000fc600078efcff */
[----:B------:R-:W4:Y:S01]  /*8140*/  LDL.LU R34, [R1+0xd4] ;  /* 0x0000d40001227983 */ /* 0x000f220000300800 */
[----:B------:R-:W-:-:S03]  /*8150*/  ISETP.GE.U32.AND P1, PT, R4, 0x7ffffef4, PT ;  /* 0x7ffffef40400780c */ /* 0x000fc60003f26070 */
[----:B------:R-:W4:Y:S01]  /*8160*/  LDL.LU R43, [R1+0xd0] ;  /* 0x0000d000012b7983 */ /* 0x000f220000300800 */
[----:B------:R-:W-:-:S03]  /*8170*/  SEL R4, R3, RZ, !P0 ;  /* 0x000000ff03047207 */ /* 0x000fc60004000000 */
[----:B------:R-:W4:Y:S04]  /*8180*/  LDL.LU R26, [R1+0xcc] ;  /* 0x0000cc00011a7983 */ /* 0x000f280000300800 */
[----:B------:R-:W4:Y:S04]  /*8190*/  LDL.LU R27, [R1+0xc8] ;  /* 0x0000c800011b7983 */ /* 0x000f280000300800 */
[----:B-1----:R-:W4:Y:S04]  /*81a0*/  LDL.LU R18, [R1+0xc4] ;  /* 0x0000c40001127983 */ /* 0x002f280000300800 */
[----:B------:R1:W-:Y:S01]  /*81b0*/  LDGSTS.E [R6+0x7f00], [R10.64], !P5 ;  /* 0x07f000000a067fae */ /* 0x0003e2000e921848 */
[----:B------:R-:W-:-:S03]  /*81c0*/  ISETP.NE.U32.AND P5, PT, R4, RZ, PT ;  /* 0x000000ff0400720c */ /* 0x000fc60003fa5070 */
[----:B------:R-:W4:Y:S01]  /*81d0*/  LDL.LU R19, [R1+0xc0] ;  /* 0x0000c00001137983 */ /* 0x000f220000300800 */
[----:B------:R-:W-:Y:S02]  /*81e0*/  IMAD R57, R122, c[0x0][0x190], RZ ;  /* 0x000064007a397a24 */ /* 0x000fe400078e02ff */
[----:B------:R-:W-:Y:S02]  /*81f0*/  IMAD R119, R123, c[0x0][0x190], RZ ;  /* 0x000064007b777a24 */ /* 0x000fe400078e02ff */
[----:B------:R-:W-:Y:S02]  /*8200*/  IMAD R130, R115, c[0x0][0x190], RZ ;  /* 0x0000640073827a24 */ /* 0x000fe400078e02ff */
[----:B------:R-:W-:Y:S01]  /*8210*/  IMAD R68, R106, c[0x0][0x190], RZ ;  /* 0x000064006a447a24 */ /* 0x000fe200078e02ff */
[----:B-1----:R-:W4:Y:S01]  /*8220*/  LDL.LU R11, [R1+0xbc] ;  /* 0x0000bc00010b7983 */ /* 0x002f220000300800 */
[----:B------:R-:W-:-:S03]  /*8230*/  IMAD R10, R5, c[0x0][0x190], RZ ;  /* 0x00006400050a7a24 */ /* 0x000fc600078e02ff */
[----:B------:R-:W4:Y:S04]  /*8240*/  LDL.LU R4, [R1+0xb8] ;  /* 0x0000b80001047983 */ /* 0x000f280000300800 */
[----:B------:R-:W4:Y:S04]  /*8250*/  LDL.LU R5, [R1+0xb4] ;  /* 0x0000b40001057983 */ /* 0x000f280000300800 */
[----:B------:R-:W4:Y:S04]  /*8260*/  LDL.LU R163, [R1+0xb0] ;  /* 0x0000b00001a37983 */ /* 0x000f280000300800 */
[----:B------:R-:W4:Y:S04]  /*8270*/  LDL.LU R154, [R1+0xac] ;  /* 0x0000ac00019a7983 */ /* 0x000f280000300800 */
[----:B------:R-:W4:Y:S04]  /*8280*/  LDL.LU R155, [R1+0xa8] ;  /* 0x0000a800019b7983 */ /* 0x000f280000300800 */
[----:B------:R-:W4:Y:S04]  /*8290*/  LDL.LU R146, [R1+0xa4] ;  /* 0x0000a40001927983 */ /* 0x000f280000300800 */
[----:B------:R-:W4:Y:S04]  /*82a0*/  LDL.LU R147, [R1+0xa0] ;  /* 0x0000a00001937983 */ /* 0x000f280000300800 */
[----:B------:R-:W4:Y:S01]  /*82b0*/  LDL.LU R138, [R1+0x9c] ;  /* 0x00009c00018a7983 */ /* 0x000f220000300800 */
[----:B------:R-:W-:-:S02]  /*82c0*/  IMAD R55, R114, c[0x0][0x190], RZ ;  /* 0x0000640072377a24 */ /* 0x000fc400078e02ff */
[----:B------:R-:W-:Y:S02]  /*82d0*/  IMAD R114, R107, c[0x0][0x190], RZ ;  /* 0x000064006b727a24 */ /* 0x000fe400078e02ff */
[----:B--2---:R-:W-:Y:S02]  /*82e0*/  IMAD R56, R99, c[0x0][0x190], RZ ;  /* 0x0000640063387a24 */ /* 0x004fe400078e02ff */
[----:B---3--:R-:W-:Y:S02]  /*82f0*/  IMAD R117, R82, c[0x0][0x190], RZ ;  /* 0x0000640052757a24 */ /* 0x008fe400078e02ff */
[----:B------:R-:W-:Y:S01]  /*8300*/  IMAD R118, R90, c[0x0][0x190], RZ ;  /* 0x000064005a767a24 */ /* 0x000fe200078e02ff */
[----:B------:R-:W2:Y:S01]  /*8310*/  LDL.LU R82, [R1+0x98] ;  /* 0x0000980001527983 */ /* 0x000ea20000300800 */
[----:B------:R-:W-:Y:S02]  /*8320*/  IMAD R54, R91, c[0x0][0x190], RZ ;  /* 0x000064005b367a24 */ /* 0x000fe400078e02ff */
[----:B------:R-:W-:-:S02]  /*8330*/  IMAD R53, R83, c[0x0][0x190], RZ ;  /* 0x0000640053357a24 */ /* 0x000fc400078e02ff */
[----:B------:R-:W-:Y:S02]  /*8340*/  IMAD R120, R98, c[0x0][0x190], RZ ;  /* 0x0000640062787a24 */ /* 0x000fe400078e02ff */
[----:B----4-:R-:W-:Y:S02]  /*8350*/  IMAD R105, R75, c[0x0][0x190], RZ ;  /* 0x000064004b697a24 */ /* 0x010fe400078e02ff */
[----:B------:R-:W-:Y:S02]  /*8360*/  IMAD R103, R67, c[0x0][0x190], RZ ;  /* 0x0000640043677a24 */ /* 0x000fe400078e02ff */
[----:B------:R-:W-:Y:S02]  /*8370*/  IMAD R41, R66, c[0x0][0x190], RZ ;  /* 0x0000640042297a24 */ /* 0x000fe400078e02ff */
[----:B------:R-:W-:Y:S02]  /*8380*/  IMAD R39, R58, c[0x0][0x190], RZ ;  /* 0x000064003a277a24 */ /* 0x000fe400078e02ff */
[----:B------:R-:W-:-:S02]  /*8390*/  IMAD R116, R59, c[0x0][0x190], RZ ;  /* 0x000064003b747a24 */ /* 0x000fc400078e02ff */
[----:B------:R-:W-:Y:S02]  /*83a0*/  IMAD R52, R51, c[0x0][0x190], RZ ;  /* 0x0000640033347a24 */ /* 0x000fe400078e02ff */
[----:B------:R-:W-:Y:S01]  /*83b0*/  IMAD R104, R43, c[0x0][0x190], RZ ;  /* 0x000064002b687a24 */ /* 0x000fe200078e02ff */
[----:B------:R-:W-:Y:S01]  /*83c0*/  ISETP.GE.AND P6, PT, R8, c[0x0][0x180], PT ;  /* 0x0000600008007a0c */ /* 0x000fe20003fc6270 */
[----:B------:R-:W-:Y:S01]  /*83d0*/  IMAD R38, R18, c[0x0][0x190], RZ ;  /* 0x0000640012267a24 */ /* 0x000fe200078e02ff */
[----:B------:R-:W-:Y:S01]  /*83e0*/  ISETP.GE.U32.AND P0, PT, R7, 0x7ffffef0, PT ;  /* 0x7ffffef00700780c */ /* 0x000fe20003f06070 */
[----:B------:R-:W3:Y:S04]  /*83f0*/  LDL.LU R18, [R1+0x94] ;  /* 0x0000940001127983 */ /* 0x000ee80000300800 */
[----:B------:R-:W4:Y:S04]  /*8400*/  LDL.LU R139, [R1+0x90] ;  /* 0x00009000018b7983 */ /* 0x000f280000300800 */
[----:B------:R-:W3:Y:S01]  /*8410*/  LDL.LU R131, [R1+0x8c] ;  /* 0x00008c0001837983 */ /* 0x000ee20000300800 */
[----:B------:R-:W-:-:S03]  /*8420*/  IMAD R101, R19, c[0x0][0x190], RZ ;  /* 0x0000640013657a24 */ /* 0x000fc600078e02ff */
[----:B------:R-:W3:Y:S04]  /*8430*/  LDL.LU R122, [R1+0x88] ;  /* 0x00008800017a7983 */ /* 0x000ee80000300800 */
[----:B------:R-:W3:Y:S04]  /*8440*/  LDL.LU R123, [R1+0x84] ;  /* 0x00008400017b7983 */ /* 0x000ee80000300800 */
[----:B------:R-:W3:Y:S01]  /*8450*/  LDL.LU R115, [R1+0x80] ;  /* 0x0000800001737983 */ /* 0x000ee20000300800 */
[----:B------:R-:W-:-:S03]  /*8460*/  IMAD R19, R5, c[0x0][0x190], RZ ;  /* 0x0000640005137a24 */ /* 0x000fc600078e02ff */
[----:B------:R-:W3:Y:S04]  /*8470*/  LDL.LU R106, [R1+0x7c] ;  /* 0x00007c00016a7983 */ /* 0x000ee80000300800 */
[----:B------:R-:W3:Y:S01]  /*8480*/  LDL.LU R67, [R1+0x78] ;  /* 0x0000780001437983 */ /* 0x000ee20000300800 */
[----:B------:R-:W-:-:S03]  /*8490*/  IMAD R99, R74, c[0x0][0x190], RZ ;  /* 0x000064004a637a24 */ /* 0x000fc600078e02ff */
[----:B------:R-:W3:Y:S04]  /*84a0*/  LDL.LU R5, [R1+0x74] ;  /* 0x0000740001057983 */ /* 0x000ee80000300800 */
[----:B------:R-:W3:Y:S04]  /*84b0*/  LDL.LU R107, [R1+0x70] ;  /* 0x00007000016b7983 */ /* 0x000ee80000300800 */
[----:B------:R-:W3:Y:S04]  /*84c0*/  LDL.LU R90, [R1+0x6c] ;  /* 0x00006c00015a7983 */ /* 0x000ee80000300800 */
        /* <DEDUP_REMOVED lines=9> */
[----:B------:R-:W3:Y:S01]  /*8560*/  LDL.LU R59, [R1+0x50] ;  /* 0x00005000013b7983 */ /* 0x000ee20000300800 */
[----:B------:R-:W-:-:S03]  /*8570*/  IMAD R102, R27, c[0x0][0x190], RZ ;  /* 0x000064001b667a24 */ /* 0x000fc600078e02ff */
[----:B------:R-:W3:Y:S01]  /*8580*/  LDL.LU R51, [R1+0x4c] ;  /* 0x00004c0001337983 */ /* 0x000ee20000300800 */
[----:B------:R-:W-:-:S03]  /*8590*/  IMAD R37, R11, c[0x0][0x190], RZ ;  /* 0x000064000b257a24 */ /* 0x000fc600078e02ff */
[----:B------:R-:W3:Y:S04]  /*85a0*/  LDL.LU R42, [R1+0x48] ;  /* 0x00004800012a7983 */ /* 0x000ee80000300800 */
[----:B------:R-:W3:Y:S04]  /*85b0*/  LDL.LU R43, [R1+0x44] ;  /* 0x00004400012b7983 */ /* 0x000ee80000300800 */
[----:B------:R-:W3:Y:S04]  /*85c0*/  LDL.LU R26, [R1+0x40] ;  /* 0x00004000011a7983 */ /* 0x000ee80000300800 */
[----:B------:R-:W3:Y:S04]  /*85d0*/  LDL.LU R27, [R1+0x3c] ;  /* 0x00003c00011b7983 */ /* 0x000ee80000300800 */
[----:B------:R-:W3:Y:S01]  /*85e0*/  LDL.LU R11, [R1+0x38] ;  /* 0x00003800010b7983 */ /* 0x000ee20000300800 */
[----:B------:R-:W-:Y:S01]  /*85f0*/  SEL R3, R3, RZ, !P6 ;  /* 0x000000ff03037207 */ /* 0x000fe20007000000 */
[----:B------:R-:W-:-:S02]  /*8600*/  IMAD.WIDE R16, R10, 0x4, R246 ;  /* 0x000000040a107825 */ /* 0x000fc400078e02f6 */
[----:B------:R-:W0:Y:S01]  /*8610*/  LDGDEPBAR ;  /* 0x00000000000079af */ /* 0x000e220000000000 */
[----:B------:R-:W-:Y:S01]  /*8620*/  ISETP.NE.U32.AND P6, PT, R3, RZ, PT ;  /* 0x000000ff0300720c */ /* 0x000fe20003fc5070 */
[----:B------:R-:W-:-:S04]  /*8630*/  IMAD.WIDE R14, R10, 0x4, R248 ;  /* 0x000000040a0e7825 */ /* 0x000fc800078e02f8 */
[----:B------:R-:W-:Y:S02]  /*8640*/  IMAD R89, R163, c[0x0][0x190], RZ ;  /* 0x00006400a3597a24 */ /* 0x000fe400078e02ff */
[----:B------:R-:W-:-:S04]  /*8650*/  IMAD.WIDE R12, R120, 0x4, R246 ;  /* 0x00000004780c7825 */ /* 0x000fc800078e02f6 */
[----:B------:R-:W-:Y:S02]  /*8660*/  IMAD R3, R0, c[0x0][0x190], RZ ;  /* 0x0000640000037a24 */ /* 0x000fe400078e02ff */
[----:B------:R1:W5:Y:S01]  /*8670*/  LDL.LU R0, [R1+0xe98] ;  /* 0x000e980001007983 */ /* 0x0003620000300800 */
[----:B------:R-:W-:-:S03]  /*8680*/  IMAD.WIDE R208, R104, 0x4, R246 ;  /* 0x0000000468d07825 */ /* 0x000fc600078e02f6 */
[----:B------:R1:W-:Y:S01]  /*8690*/  STL.64 [R1+0x1c8], R16 ;  /* 0x0001c81001007387 */ /* 0x0003e20000100a00 */
[----:B------:R-:W-:-:S03]  /*86a0*/  IMAD.WIDE R192, R89, 0x4, R246 ;  /* 0x0000000459c07825 */ /* 0x000fc600078e02f6 */
[----:B------:R1:W-:Y:S04]  /*86b0*/  STL.64 [R1+0x1c0], R14 ;  /* 0x0001c00e01007387 */ /* 0x0003e80000100a00 */
[----:B------:R1:W-:Y:S01]  /*86c0*/  STL.64 [R1+0x268], R12 ;  /* 0x0002680c01007387 */ /* 0x0003e20000100a00 */
[----:B------:R-:W-:-:S04]  /*86d0*/  IMAD.WIDE R128, R57, 0x4, R246 ;  /* 0x0000000439807825 */ /* 0x000fc800078e02f6 */
[----:B------:R-:W-:Y:S02]  /*86e0*/  IMAD R25, R154, c[0x0][0x190], RZ ;  /* 0x000064009a197a24 */ /* 0x000fe400078e02ff */
[----:B------:R-:W-:-:S04]  /*86f0*/  IMAD.WIDE R112, R56, 0x4, R246 ;  /* 0x0000000438707825 */ /* 0x000fc800078e02f6 */
[----:B------:R-:W-:-:S04]  /*8700*/  IMAD.WIDE R96, R41, 0x4, R246 ;  /* 0x0000000429607825 */ /* 0x000fc800078e02f6 */
[----:B------:R-:W-:-:S04]  /*8710*/  IMAD.WIDE R80, R40, 0x4, R246 ;  /* 0x0000000428507825 */ /* 0x000fc800078e02f6 */
[----:B------:R-:W-:-:S04]  /*8720*/  IMAD.WIDE R64, R25, 0x4, R246 ;  /* 0x0000000419407825 */ /* 0x000fc800078e02f6 */
[----:B------:R-:W-:Y:S02]  /*8730*/  IMAD R87, R155, c[0x0][0x190], RZ ;  /* 0x000064009b577a24 */ /* 0x000fe400078e02ff */
[----:B------:R-:W-:-:S04]  /*8740*/  IMAD.WIDE R244, R119, 0x4, R246 ;  /* 0x0000000477f47825 */ /* 0x000fc800078e02f6 */
        /* <DEDUP_REMOVED lines=22> */
[----:B--2---:R-:W-:Y:S02]  /*88b0*/  IMAD R82, R82, c[0x0][0x190], RZ ;  /* 0x0000640052527a24 */ /* 0x004fe400078e02ff */
[----:B------:R-:W-:-:S04]  /*88c0*/  IMAD.WIDE R240, R114, 0x4, R246 ;  /* 0x0000000472f07825 */ /* 0x000fc800078e02f6 */
[----:B------:R-:W-:-:S04]  /*88d0*/  IMAD.WIDE R228, R99, 0x4, R246 ;  /* 0x0000000463e47825 */ /* 0x000fc800078e02f6 */
[----:B------:R-:W-:-:S04]  /*88e0*/  IMAD.WIDE R216, R98, 0x4, R246 ;  /* 0x0000000462d87825 */ /* 0x000fc800078e02f6 */
[----:B------:R-:W-:-:S04]  /*88f0*/  IMAD.WIDE R202, R83, 0x4, R246 ;  /* 0x0000000453ca7825 */ /* 0x000fc800078e02f6 */
[----:B----4-:R-:W-:-:S04]  /*8900*/  IMAD R88, R139, c[0x0][0x190], RZ ;  /* 0x000064008b587a24 */ /* 0x010fc800078e02ff */
[----:B------:R-:W-:-:S04]  /*8910*/  IMAD.WIDE R176, R88, 0x4, R246 ;  /* 0x0000000458b07825 */ /* 0x000fc800078e02f6 */
[----:B---3--:R-:W-:-:S04]  /*8920*/  IMAD R24, R131, c[0x0][0x190], RZ ;  /* 0x0000640083187a24 */ /* 0x008fc800078e02ff */
[----:B------:R-:W-:-:S04]  /*8930*/  IMAD.WIDE R48, R24, 0x4, R246 ;  /* 0x0000000418307825 */ /* 0x000fc800078e02f6 */
[----:B------:R-:W-:-:S04]  /*8940*/  IMAD R73, R107, c[0x0][0x190], RZ ;  /* 0x000064006b497a24 */ /* 0x000fc800078e02ff */
[----:B------:R-:W-:-:S04]  /*8950*/  IMAD.WIDE R160, R73, 0x4, R246 ;  /* 0x0000000449a07825 */ /* 0x000fc800078e02f6 */
[----:B------:R-:W-:-:S04]  /*8960*/  IMAD R9, R90, c[0x0][0x190], RZ ;  /* 0x000064005a097a24 */ /* 0x000fc800078e02ff */
[----:B------:R-:W-:-:S04]  /*8970*/  IMAD.WIDE R32, R9, 0x4, R246 ;  /* 0x0000000409207825 */ /* 0x000fc800078e02f6 */
[----:B------:R-:W-:Y:S02]  /*8980*/  IMAD R8, R51, c[0x0][0x190], RZ ;  /* 0x0000640033087a24 */ /* 0x000fe400078e02ff */
[----:B------:R-:W-:-:S04]  /*8990*/  IMAD R72, R59, c[0x0][0x190], RZ ;  /* 0x000064003b487a24 */ /* 0x000fc800078e02ff */
[----:B------:R-:W-:-:S04]  /*89a0*/  IMAD.WIDE R144, R72, 0x4, R246 ;  /* 0x0000000448907825 */ /* 0x000fc800078e02f6 */
[----:B------:R-:W-:Y:S02]  /*89b0*/  IMAD R51, R11, c[0x0][0x190], RZ ;  /* 0x000064000b337a24 */ /* 0x000fe400078e02ff */
[----:B------:R-:W-:-:S05]  /*89c0*/  IMAD.WIDE R10, R105, 0x4, R246 ;  /* 0x00000004690a7825 */ /* 0x000fca00078e02f6 */
[----:B------:R-:W-:Y:S04]  /*89d0*/  STL.64 [R1+0x328], R10 ;  /* 0x0003280a01007387 */ /* 0x000fe80000100a00 */
[----:B------:R-:W-:Y:S04]  /*89e0*/  STL.64 [R1+0x3d0], R208 ;  /* 0x0003d0d001007387 */ /* 0x000fe80000100a00 */
[----:B------:R-:W-:Y:S04]  /*89f0*/  STL.64 [R1+0xe68], R208 ;  /* 0x000e68d001007387 */ /* 0x000fe80000100a00 */
[----:B------:R-:W-:Y:S04]  /*8a00*/  STL.64 [R1+0x470], R192 ;  /* 0x000470c001007387 */ /* 0x000fe80000100a00 */
[----:B------:R-:W-:Y:S04]  /*8a10*/  STL.64 [R1+0xe70], R192 ;  /* 0x000e70c001007387 */ /* 0x000fe80000100a00 */
[----:B------:R-:W-:Y:S04]  /*8a20*/  STL.64 [R1+0x500], R176 ;  /* 0x000500b001007387 */ /* 0x000fe80000100a00 */
[----:B------:R2:W-:Y:S04]  /*8a30*/  STL.64 [R1+0xe78], R176 ;  /* 0x000e78b001007387 */ /* 0x0005e80000100a00 */
[----:B------:R-:W-:Y:S04]  /*8a40*/  STL.64 [R1+0x590], R160 ;  /* 0x000590a001007387 */ /* 0x000fe80000100a00 */
[----:B------:R-:W-:Y:S04]  /*8a50*/  STL.64 [R1+0xe80], R160 ;  /* 0x000e80a001007387 */ /* 0x000fe80000100a00 */
[----:B------:R-:W-:Y:S04]  /*8a60*/  STL.64 [R1+0x6a0], R144 ;  /* 0x0006a09001007387 */ /* 0x000fe80000100a00 */
[----:B------:R-:W-:Y:S01]  /*8a70*/  STL.64 [R1+0xe88], R144 ;  /* 0x000e889001007387 */ /* 0x000fe20000100a00 */
[----:B-1----:R-:W-:-:S03]  /*8a80*/  IMAD.WIDE R16, R8, 0x4, R246 ;  /* 0x0000000408107825 */ /* 0x002fc600078e02f6 */
[----:B------:R-:W-:Y:S04]  /*8a90*/  STL.64 [R1+0x1b0], R128 ;  /* 0x0001b08001007387 */ /* 0x000fe80000100a00 */
[----:B------:R1:W-:Y:S01]  /*8aa0*/  STL.64 [R1+0xe90], R128 ;  /* 0x000e908001007387 */ /* 0x0003e20000100a00 */
[----:B------:R-:W-:-:S03]  /*8ab0*/  IMAD R86, R122, c[0x0][0x190], RZ ;  /* 0x000064007a567a24 */ /* 0x000fc600078e02ff */
[----:B------:R-:W-:Y:S01]  /*8ac0*/  STL.64 [R1+0x280], R112 ;  /* 0x0002807001007387 */ /* 0x000fe20000100a00 */
[----:B------:R-:W-:-:S03]  /*8ad0*/  IMAD R71, R91, c[0x0][0x190], RZ ;  /* 0x000064005b477a24 */ /* 0x000fc600078e02ff */
[----:B------:R-:W-:Y:S01]  /*8ae0*/  STL.64 [R1+0x340], R96 ;  /* 0x0003406001007387 */ /* 0x000fe20000100a00 */
[----:B------:R-:W-:-:S03]  /*8af0*/  IMAD R70, R42, c[0x0][0x190], RZ ;  /* 0x000064002a467a24 */ /* 0x000fc600078e02ff */
[----:B------:R-:W-:Y:S04]  /*8b00*/  STL.64 [R1+0x3e8], R80 ;  /* 0x0003e85001007387 */ /* 0x000fe80000100a00 */
[----:B------:R-:W-:Y:S01]  /*8b10*/  STL.64 [R1+0x480], R64 ;  /* 0x0004804001007387 */ /* 0x000fe20000100a00 */
[----:B------:R-:W-:-:S03]  /*8b20*/  IMAD.WIDE R174, R86, 0x4, R246 ;  /* 0x0000000456ae7825 */ /* 0x000fc600078e02f6 */
[----:B------:R-:W-:Y:S01]  /*8b30*/  STL.64 [R1+0x510], R48 ;  /* 0x0005103001007387 */ /* 0x000fe20000100a00 */
[----:B------:R-:W-:-:S03]  /*8b40*/  IMAD.WIDE R158, R71, 0x4, R246 ;  /* 0x00000004479e7825 */ /* 0x000fc600078e02f6 */
[----:B------:R-:W-:Y:S01]  /*8b50*/  STL.64 [R1+0x5a0], R32 ;  /* 0x0005a02001007387 */ /* 0x000fe20000100a00 */
[----:B------:R-:W-:-:S03]  /*8b60*/  IMAD.WIDE R142, R70, 0x4, R246 ;  /* 0x00000004468e7825 */ /* 0x000fc600078e02f6 */
[----:B------:R-:W-:Y:S04]  /*8b70*/  STL.64 [R1+0x6b0], R16 ;  /* 0x0006b01001007387 */ /* 0x000fe80000100a00 */
[----:B------:R-:W-:Y:S01]  /*8b80*/  STL.64 [R1+0x1a0], R244 ;  /* 0x0001a0f401007387 */ /* 0x000fe20000100a00 */
        /* <DEDUP_REMOVED lines=45> */
[----:B------:R-:W-:Y:S04]  /*8e60*/  STL.64 [R1+0x390], R92 ;  /* 0x0003905c01007387 */ /* 0x000fe80000100a00 */
[----:B------:R-:W-:Y:S01]  /*8e70*/  STL.64 [R1+0x438], R76 ;  /* 0x0004384c01007387 */ /* 0x000fe20000100a00 */
[----:B------:R-:W-:-:S03]  /*8e80*/  IMAD R50, R50, c[0x0][0x190], RZ ;  /* 0x0000640032327a24 */ /* 0x000fc600078e02ff */
[----:B------:R-:W-:Y:S01]  /*8e90*/  STL.64 [R1+0x4c8], R60 ;  /* 0x0004c83c01007387 */ /* 0x000fe20000100a00 */
[----:B------:R-:W-:-:S03]  /*8ea0*/  IMAD.WIDE R186, R82, 0x4, R246 ;  /* 0x0000000452ba7825 */ /* 0x000fc600078e02f6 */
[----:B------:R-:W-:Y:S01]  /*8eb0*/  STL.64 [R1+0x550], R44 ;  /* 0x0005502c01007387 */ /* 0x000fe20000100a00 */
[----:B------:R-:W-:-:S03]  /*8ec0*/  IMAD R35, R35, c[0x0][0x190], RZ ;  /* 0x0000640023237a24 */ /* 0x000fc600078e02ff */
[----:B------:R-:W-:Y:S01]  /*8ed0*/  STL.64 [R1+0x670], R28 ;  /* 0x0006701c01007387 */ /* 0x000fe20000100a00 */
[----:B------:R-:W-:-:S03]  /*8ee0*/  IMAD.WIDE R170, R67, 0x4, R246 ;  /* 0x0000000443aa7825 */ /* 0x000fc600078e02f6 */
[----:B------:R-:W-:Y:S01]  /*8ef0*/  STL.64 [R1+0x6f0], R12 ;  /* 0x0006f00c01007387 */ /* 0x000fe20000100a00 */
[----:B------:R-:W-:Y:S02]  /*8f00*/  IMAD R34, R34, c[0x0][0x190], RZ ;  /* 0x0000640022227a24 */ /* 0x000fe400078e02ff */
[--C-:B------:R-:W-:Y:S01]  /*8f10*/  IMAD.WIDE R154, R66, 0x4, R246.reuse ;  /* 0x00000004429a7825 */ /* 0x100fe200078e02f6 */
[----:B------:R-:W-:Y:S03]  /*8f20*/  STL.64 [R1+0x180], R240 ;  /* 0x000180f001007387 */ /* 0x000fe60000100a00 */
[--C-:B------:R-:W-:Y:S01]  /*8f30*/  IMAD.WIDE R138, R51, 0x4, R246.reuse ;  /* 0x00000004338a7825 */ /* 0x100fe200078e02f6 */
[----:B------:R-:W-:Y:S03]  /*8f40*/  STL.64 [R1+0x2f8], R228 ;  /* 0x0002f8e401007387 */ /* 0x000fe60000100a00 */
[----:B------:R-:W-:Y:S01]  /*8f50*/  IMAD R18, R18, c[0x0][0x190], RZ ;  /* 0x0000640012127a24 */ /* 0x000fe200078e02ff */
[----:B------:R-:W-:Y:S01]  /*8f60*/  STL.64 [R1+0x3a8], R216 ;  /* 0x0003a8d801007387 */ /* 0x000fe20000100a00 */
[----:B------:R-:W-:-:S03]  /*8f70*/  IMAD.WIDE R122, R50, 0x4, R246 ;  /* 0x00000004327a7825 */ /* 0x000fc600078e02f6 */
[----:B------:R-:W-:Y:S01]  /*8f80*/  STL.64 [R1+0x448], R202 ;  /* 0x000448ca01007387 */ /* 0x000fe20000100a00 */
[----:B------:R-:W-:Y:S02]  /*8f90*/  IMAD R5, R5, c[0x0][0x190], RZ ;  /* 0x0000640005057a24 */ /* 0x000fe400078e02ff */
[--C-:B------:R-:W-:Y:S01]  /*8fa0*/  IMAD.WIDE R106, R35, 0x4, R246.reuse ;  /* 0x00000004236a7825 */ /* 0x100fe200078e02f6 */
[----:B------:R-:W-:Y:S03]  /*8fb0*/  STL.64 [R1+0x4e0], R186 ;  /* 0x0004e0ba01007387 */ /* 0x000fe60000100a00 */
[----:B------:R-:W-:Y:S01]  /*8fc0*/  IMAD R4, R4, c[0x0][0x190], RZ ;  /* 0x0000640004047a24 */ /* 0x000fe200078e02ff */
[----:B------:R-:W-:Y:S01]  /*8fd0*/  STL.64 [R1+0x568], R170 ;  /* 0x000568aa01007387 */ /* 0x000fe20000100a00 */
[----:B------:R-:W-:-:S03]  /*8fe0*/  IMAD.WIDE R90, R34, 0x4, R246 ;  /* 0x00000004225a7825 */ /* 0x000fc600078e02f6 */
        /* <DEDUP_REMOVED lines=9> */
[----:B--2---:R-:W-:-:S03]  /*9080*/  IMAD.WIDE R176, R120, 0x4, R248 ;  /* 0x0000000478b07825 */ /* 0x004fc600078e02f8 */
        /* <DEDUP_REMOVED lines=8> */
[----:B------:R2:W-:Y:S01]  /*9110*/  STL.64 [R1+0x278], R176 ;  /* 0x000278b001007387 */ /* 0x0005e20000100a00 */
[----:B------:R-:W-:-:S03]  /*9120*/  IMAD.WIDE R168, R88, 0x4, R248 ;  /* 0x0000000458a87825 */ /* 0x000fc600078e02f8 */
[----:B------:R-:W-:Y:S01]  /*9130*/  STL.64 [R1+0x710], R10 ;  /* 0x0007100a01007387 */ /* 0x000fe20000100a00 */
[----:B------:R-:W-:-:S03]  /*9140*/  IMAD.WIDE R152, R73, 0x4, R248 ;  /* 0x0000000449987825 */ /* 0x000fc600078e02f8 */
[----:B------:R3:W-:Y:S01]  /*9150*/  STL.64 [R1+0x330], R208 ;  /* 0x000330d001007387 */ /* 0x0007e20000100a00 */
        /* <DEDUP_REMOVED lines=93> */
[----:B------:R1:W-:Y:S04]  /*9730*/  STL.64 [R1+0x308], R222 ;  /* 0x000308de01007387 */ /* 0x0003e80000100a00 */
[----:B------:R2:W-:Y:S04]  /*9740*/  STL.64 [R1+0x3b0], R210 ;  /* 0x0003b0d201007387 */ /* 0x0005e80000100a00 */
[----:B------:R2:W-:Y:S04]  /*9750*/  STL.64 [R1+0x450], R194 ;  /* 0x000450c201007387 */ /* 0x0005e80000100a00 */
[----:B-1----:R-:W2:Y:S04]  /*9760*/  LDL.64 R128, [R1+0x1c8] ;  /* 0x0001c80001807983 */ /* 0x002ea80000100a00 */
[----:B------:R1:W-:Y:S04]  /*9770*/  STL.64 [R1+0x4e8], R178 ;  /* 0x0004e8b201007387 */ /* 0x0003e80000100a00 */
[----:B------:R-:W3:Y:S04]  /*9780*/  LDL.64 R144, [R1+0x1c0] ;  /* 0x0001c00001907983 */ /* 0x000ee80000100a00 */
[----:B------:R-:W4:Y:S04]  /*9790*/  LDL.64 R160, [R1+0x268] ;  /* 0x0002680001a07983 */ /* 0x000f280000100a00 */
[----:B------:R1:W-:Y:S04]  /*97a0*/  STL.64 [R1+0x560], R162 ;  /* 0x000560a201007387 */ /* 0x0003e80000100a00 */
[----:B------:R-:W4:Y:S01]  /*97b0*/  LDL.64 R192, [R1+0x328] ;  /* 0x0003280001c07983 */ /* 0x000f220000100a00 */
[----:B------:R-:W-:-:S04]  /*97c0*/  IMAD.WIDE R146, R66, 0x4, R248 ;  /* 0x0000000442927825 */ /* 0x000fc800078e02f8 */
[--C-:B------:R-:W-:Y:S01]  /*97d0*/  IMAD.WIDE R130, R51, 0x4, R248.reuse ;  /* 0x0000000433827825 */ /* 0x100fe200078e02f8 */
[----:B------:R1:W-:Y:S03]  /*97e0*/  STL.64 [R1+0x688], R146 ;  /* 0x0006889201007387 */ /* 0x0003e60000100a00 */
        /* <DEDUP_REMOVED lines=14> */
[----:B------:R-:W-:Y:S01]  /*98d0*/  IMAD.WIDE R4, R3, 0x4, R248 ;  /* 0x0000000403047825 */ /* 0x000fe200078e02f8 */
[----:B------:R1:W-:Y:S04]  /*98e0*/  STL.64 [R1+0x698], R18 ;  /* 0x0006981201007387 */ /* 0x0003e80000100a00 */
[----:B------:R1:W-:Y:S04]  /*98f0*/  STL.64 [R1+0x718], R4 ;  /* 0x0007180401007387 */ /* 0x0003e80000100a00 */
[----:B--2---:R2:W-:Y:S04]  /*9900*/  LDGSTS.E [R2+0x10000], [R128.64], P5 ;  /* 0x1000000080027fae */ /* 0x0045e8000a921848 */
[----:B---3--:R3:W-:Y:S04]  /*9910*/  LDGSTS.E [R2+0x10100], [R144.64], P6 ;  /* 0x1010000090027fae */ /* 0x0087e8000b121848 */
[----:B--2---:R-:W2:Y:S04]  /*9920*/  LDL.LU.64 R128, [R1+0xe90] ;  /* 0x000e900001807983 */ /* 0x004ea80000300a00 */
[----:B----4-:R4:W-:Y:S04]  /*9930*/  LDGSTS.E [R2+0x11000], [R160.64], P5 ;  /* 0x11000000a0027fae */ /* 0x0109e8000a921848 */
[----:B---3--:R-:W3:Y:S04]  /*9940*/  LDL.LU.64 R144, [R1+0xe88] ;  /* 0x000e880001907983 */ /* 0x008ee80000300a00 */
[----:B------:R1:W-:Y:S04]  /*9950*/  LDGSTS.E [R2+0x11100], [R176.64], P6 ;  /* 0x11100000b0027fae */ /* 0x0003e8000b121848 */
[----:B----4-:R-:W2:Y:S04]  /*9960*/  LDL.LU.64 R160, [R1+0xe80] ;  /* 0x000e800001a07983 */ /* 0x010ea80000300a00 */
[----:B------:R1:W-:Y:S04]  /*9970*/  LDGSTS.E [R2+0x12000], [R192.64], P5 ;  /* 0x12000000c0027fae */ /* 0x0003e8000a921848 */
[----:B-1----:R-:W2:Y:S04]  /*9980*/  LDL.LU.64 R176, [R1+0xe78] ;  /* 0x000e780001b07983 */ /* 0x002ea80000300a00 */
[----:B------:R1:W-:Y:S04]  /*9990*/  LDGSTS.E [R2+0x12100], [R208.64], P6 ;  /* 0x12100000d0027fae */ /* 0x0003e8000b121848 */
[----:B------:R-:W2:Y:S04]  /*99a0*/  LDL.LU.64 R192, [R1+0xe70] ;  /* 0x000e700001c07983 */ /* 0x000ea80000300a00 */
[----:B-1----:R-:W2:Y:S01]  /*99b0*/  LDL.LU.64 R208, [R1+0xe68] ;  /* 0x000e680001d07983 */ /* 0x002ea20000300a00 */
[----:B------:R-:W-:Y:S01]  /*99c0*/  LOP3.LUT R246, R2, 0x10, RZ, 0x3c, !PT ;  /* 0x0000001002f67812 */ /* 0x000fe200078e3cff */
[----:B------:R-:W-:-:S04]  /*99d0*/  IMAD.MOV.U32 R252, RZ, RZ, c[0x0][0x188] ;  /* 0x00006200fffc7624 */ /* 0x000fc800078e00ff */
[----:B------:R-:W-:Y:S01]  /*99e0*/  IMAD.SHL.U32 R249, R252, 0x80, RZ ;  /* 0x00000080fcf97824 */ /* 0x000fe200078e00ff */
[C---:B------:R-:W-:Y:S02]  /*99f0*/  LOP3.LUT R252, R2.reuse, 0x20, RZ, 0x3c, !PT ;  /* 0x0000002002fc7812 */ /* 0x040fe400078e3cff */
[C---:B------:R-:W-:Y:S02]  /*9a00*/  LOP3.LUT R3, R2.reuse, 0x30, RZ, 0x3c, !PT ;  /* 0x0000003002037812 */ /* 0x040fe400078e3cff */
[C---:B------:R-:W-:Y:S02]  /*9a10*/  LOP3.LUT R247, R2.reuse, 0x50, RZ, 0x3c, !PT ;  /* 0x0000005002f77812 */ /* 0x040fe400078e3cff */
[C---:B------:R-:W-:Y:S01]  /*9a20*/  LOP3.LUT R248, R2.reuse, 0x70, RZ, 0x3c, !PT ;  /* 0x0000007002f87812 */ /* 0x040fe200078e3cff */
[----:B--2---:R1:W-:Y:S04]  /*9a30*/  LDGSTS.E [R2+0x13000], [R208.64], P5 ;  /* 0x13000000d0027fae */ /* 0x0043e8000a921848 */
[----:B------:R2:W-:Y:S04]  /*9a40*/  LDGSTS.E [R2+0x13100], [R200.64], P6 ;  /* 0x13100000c8027fae */ /* 0x0005e8000b121848 */
[----:B------:R3:W-:Y:S04]  /*9a50*/  LDGSTS.E [R2+0x14000], [R192.64], P5 ;  /* 0x14000000c0027fae */ /* 0x0007e8000a921848 */
[----:B-1----:R-:W4:Y:S04]  /*9a60*/  LDL.LU.64 R208, [R1+0xe60] ;  /* 0x000e600001d07983 */ /* 0x002f280000300a00 */
[----:B--2---:R-:W2:Y:S04]  /*9a70*/  LDL.LU.64 R200, [R1+0xe58] ;  /* 0x000e580001c87983 */ /* 0x004ea80000300a00 */
[----:B---3--:R-:W3:Y:S04]  /*9a80*/  LDL.LU.64 R192, [R1+0xe50] ;  /* 0x000e500001c07983 */ /* 0x008ee80000300a00 */
[----:B------:R1:W-:Y:S04]  /*9a90*/  LDGSTS.E [R2+0x14100], [R184.64], P6 ;  /* 0x14100000b8027fae */ /* 0x0003e8000b121848 */
[----:B------:R1:W-:Y:S04]  /*9aa0*/  LDGSTS.E [R2+0x15000], [R176.64], P5 ;  /* 0x15000000b0027fae */ /* 0x0003e8000a921848 */
[----:B------:R1:W-:Y:S04]  /*9ab0*/  LDGSTS.E [R2+0x15100], [R168.64], P6 ;  /* 0x15100000a8027fae */ /* 0x0003e8000b121848 */
[----:B-1----:R-:W2:Y:S04]  /*9ac0*/  LDL.LU.64 R184, [R1+0xe48] ;  /* 0x000e480001b87983 */ /* 0x002ea80000300a00 */
[----:B------:R-:W2:Y:S04]  /*9ad0*/  LDL.LU.64 R176, [R1+0xe40] ;  /* 0x000e400001b07983 */ /* 0x000ea80000300a00 */
[----:B------:R-:W2:Y:S04]  /*9ae0*/  LDL.LU.64 R168, [R1+0xe38] ;  /* 0x000e380001a87983 */ /* 0x000ea80000300a00 */
        /* <DEDUP_REMOVED lines=70> */
[----:B---3--:R-:W3:Y:S04]  /*9f50*/  LDL.LU.64 R142, [R1+0xd20] ;  /* 0x000d2000018e7983 */ /* 0x008ee80000300a00 */
[----:B----4-:R-:W4:Y:S04]  /*9f60*/  LDL.LU.64 R134, [R1+0xd18] ;  /* 0x000d180001867983 */ /* 0x010f280000300a00 */
        /* <DEDUP_REMOVED lines=13> */
[----:B------:R1:W-:Y:S01]  /*a040*/  LDGSTS.E [R3+0x13700], [R70.64], P6 ;  /* 0x1370000046037fae */ /* 0x0003e2000b121848 */
[----:B------:R-:W-:-:S03]  /*a050*/  LOP3.LUT R252, R2, 0x40, RZ, 0x3c, !PT ;  /* 0x0000004002fc7812 */ /* 0x000fc600078e3cff */
        /* <DEDUP_REMOVED lines=64> */
[----:B------:R1:W-:Y:S01]  /*a460*/  LDGSTS.E [R247+0x13b00], [R68.64], P6 ;  /* 0x13b0000044f77fae */ /* 0x0003e2000b121848 */
[----:B------:R-:W-:-:S03]  /*a470*/  LOP3.LUT R252, R2, 0x60, RZ, 0x3c, !PT ;  /* 0x0000006002fc7812 */ /* 0x000fc600078e3cff */
        /* <DEDUP_REMOVED lines=78> */
[----:B------:R1:W-:Y:S01]  /*a960*/  LDGSTS.E [R248+0x17f00], [R4.64], P6 ;  /* 0x17f0000004f87fae */ /* 0x0003e2000b121848 */
[----:B------:R-:W-:-:S03]  /*a970*/  IMAD.MOV.U32 R246, RZ, RZ, c[0x0][0x180] ;  /* 0x00006000fff67624 */ /* 0x000fc600078e00ff */
[----:B------:R-:W0:Y:S04]  /*a980*/  LDGDEPBAR ;  /* 0x00000000000079af */ /* 0x000e280000000000 */
[----:B-1----:R-:W2:Y:S04]  /*a990*/  LDL.LU.64 R10, [R1+0xaa0] ;  /* 0x000aa000010a7983 */ /* 0x002ea80000300a00 */
[----:B------:R-:W2:Y:S01]  /*a9a0*/  LDL.LU.64 R4, [R1+0xa98] ;  /* 0x000a980001047983 */ /* 0x000ea20000300a00 */
[----:B------:R-:W-:Y:S01]  /*a9b0*/  IMAD.MOV.U32 R3, RZ, RZ, c[0x0][0x180] ;  /* 0x00006000ff037624 */ /* 0x000fe200078e00ff */
[----:B------:R-:W-:-:S04]  /*a9c0*/  IADD3 R246, R246, -0x99, RZ ;  /* 0xffffff67f6f67810 */ /* 0x000fc80007ffe0ff */
[----:B------:R-:W-:Y:S01]  /*a9d0*/  IADD3 R247, R3, -0x95, RZ ;  /* 0xffffff6b03f77810 */ /* 0x000fe20007ffe0ff */
[----:B------:R-:W-:Y:S01]  /*a9e0*/  BAR.SYNC.DEFER_BLOCKING 0x0 ;  /* 0x0000000000007b1d */ /* 0x000fe20000010000 */
[----:B------:R-:W-:Y:S02]  /*a9f0*/  ISETP.GE.U32.AND P6, PT, R246, 0x7ffffee8, PT ;  /* 0x7ffffee8f600780c */ /* 0x000fe40003fc6070 */
[----:B------:R-:W-:Y:S02]  /*aa00*/  ISETP.GE.U32.AND P5, PT, R247, 0x7ffffeec, PT ;  /* 0x7ffffeecf700780c */ /* 0x000fe40003fa6070 */
[----:B------:R-:W-:Y:S01]  /*aa10*/  IADD3 R252, R3, -0x9d, RZ ;  /* 0xffffff6303fc7810 */ /* 0x000fe20007ffe0ff */
[----:B--2---:R-:W-:-:S04]  /*aa20*/  IMAD.WIDE R246, R249, 0x4, R4 ;  /* 0x00000004f9f67825 */ /* 0x004fc800078e0204 */
[----:B------:R-:W-:Y:S01]  /*aa30*/  IMAD.MOV.U32 R5, RZ, RZ, c[0x0][0x188] ;  /* 0x00006200ff057624 */ /* 0x000fe200078e00ff */
[----:B------:R-:W-:Y:S01]  /*aa40*/  @!PT LDS RZ, [RZ] ;  /* 0x00000000fffff984 */ /* 0x000fe20000000800 */
[----:B------:R-:W-:Y:S01]  /*aa50*/  @!PT LDS RZ, [RZ] ;  /* 0x00000000fffff984 */ /* 0x000fe20000000800 */
[----:B------:R-:W-:Y:S01]  /*aa60*/  @!PT LDS RZ, [RZ] ;  /* 0x00000000fffff984 */ /* 0x000fe20000000800 */
[----:B------:R1:W-:Y:S03]  /*aa70*/  LDGSTS.E [R2+0x8000], [R246.64], !P2 ;  /* 0x08000000f6027fae */ /* 0x0003e6000d121848 */
[----:B------:R-:W-:-:S04]  /*aa80*/  IMAD.SHL.U32 R5, R5, 0x80, RZ ;  /* 0x0000008005057824 */ /* 0x000fc800078e00ff */
[C---:B------:R-:W-:Y:S01]  /*aa90*/  IMAD.WIDE R248, R5.reuse, 0x4, R10 ;  /* 0x0000000405f87825 */ /* 0x040fe200078e020a */
[----:B------:R-:W-:Y:S04]  /*aaa0*/  STL.64 [R1+0x820], R246 ;  /* 0x000820f601007387 */ /* 0x000fe80000100a00 */
[----:B------:R2:W-:Y:S04]  /*aab0*/  LDGSTS.E [R2+0x8400], [R248.64], !P3 ;  /* 0x08400000f8027fae */ /* 0x0005e8000d921848 */
[----:B------:R2:W-:Y:S01]  /*aac0*/  STL.64 [R1+0x828], R248 ;  /* 0x000828f801007387 */ /* 0x0005e20000100a00 */
[----:B----4-:R-:W-:-:S04]  /*aad0*/  IMAD.WIDE R18, R5, 0x4, R18 ;  /* 0x0000000405127825 */ /* 0x010fc800078e0212 */
[----:B--2---:R-:W-:Y:S01]  /*aae0*/  IMAD.MOV.U32 R249, RZ, RZ, c[0x0][0x188] ;  /* 0x00006200fff97624 */ /* 0x004fe200078e00ff */
[----:B------:R2:W-:Y:S03]  /*aaf0*/  LDGSTS.E [R2+0x8800], [R18.64], !P4 ;  /* 0x0880000012027fae */ /* 0x0005e6000e121848 */
[----:B------:R-:W-:Y:S01]  /*ab00*/  IMAD.SHL.U32 R249, R249, 0x80, RZ ;  /* 0x00000080f9f97824 */ /* 0x000fe200078e00ff */
[----:B------:R2:W-:Y:S03]  /*ab10*/  STL.64 [R1+0x30], R18 ;  /* 0x0000301201007387 */ /* 0x0005e60000100a00 */
[----:B---3--:R-:W-:Y:S01]  /*ab20*/  IMAD.WIDE R10, R249, 0x4, R26 ;  /* 0x00000004f90a7825 */ /* 0x008fe200078e021a */
[----:B------:R-:W-:Y:S02]  /*ab30*/  IADD3 R4, R3, -0xa1, RZ ;  /* 0xffffff5f03047810 */ /* 0x000fe40007ffe0ff */
[----:B------:R-:W-:-:S02]  /*ab40*/  ISETP.GE.U32.AND P2, PT, R252, 0x7ffffee4, PT ;  /* 0x7ffffee4fc00780c */ /* 0x000fc40003f46070 */
[----:B------:R3:W-:Y:S01]  /*ab50*/  STL.64 [R1+0x38], R10 ;  /* 0x0000380a01007387 */ /* 0x0007e20000100a00 */
[----:B------:R-:W-:Y:S01]  /*ab60*/  IADD3 R5, R3, -0xa5, RZ ;  /* 0xffffff5b03057810 */ /* 0x000fe20007ffe0ff */
[----:B--2---:R-:W-:Y:S02]  /*ab70*/  IMAD.WIDE R18, R249, 0x4, R34 ;  /* 0x00000004f9127825 */ /* 0x004fe400078e0222 */
[----:B------:R3:W-:Y:S01]  /*ab80*/  LDGSTS.E [R2+0x8c00], [R10.64], !P1 ;  /* 0x08c000000a027fae */ /* 0x0007e2000c921848 */
[----:B------:R-:W-:Y:S02]  /*ab90*/  ISETP.GE.U32.AND P3, PT, R4, 0x7ffffee0, PT ;  /* 0x7ffffee00400780c */ /* 0x000fe40003f66070 */
[----:B------:R-:W-:Y:S01]  /*aba0*/  IADD3 R4, R3, -0xa9, RZ ;  /* 0xffffff5703047810 */ /* 0x000fe20007ffe0ff */
[----:B------:R2:W-:Y:S01]  /*abb0*/  STL.64 [R1+0x40], R18 ;  /* 0x0000401201007387 */ /* 0x0005e20000100a00 */
[----:B------:R-:W-:-:S03]  /*abc0*/  ISETP.GE.U32.AND P4, PT, R5, 0x7ffffedc, PT ;  /* 0x7ffffedc0500780c */ /* 0x000fc60003f86070 */
[----:B------:R2:W-:Y:S01]  /*abd0*/  LDGSTS.E [R2+0x9000], [R18.64], !P0 ;  /* 0x0900000012027fae */ /* 0x0005e2000c121848 */
[----:B---3--:R-:W-:Y:S01]  /*abe0*/  IMAD.WIDE R10, R249, 0x4, R42 ;  /* 0x00000004f90a7825 */ /* 0x008fe200078e022a */
[----:B------:R-:W-:Y:S02]  /*abf0*/  IADD3 R5, R3, -0xad, RZ ;  /* 0xffffff5303057810 */ /* 0x000fe40007ffe0ff */
[----:B------:R-:W-:Y:S02]  /*ac00*/  ISETP.GE.U32.AND P1, PT, R4, 0x7ffffed8, PT ;  /* 0x7ffffed80400780c */ /* 0x000fe40003f26070 */
[----:B------:R3:W-:Y:S01]  /*ac10*/  STL.64 [R1+0x48], R10 ;  /* 0x0000480a01007387 */ /* 0x0007e20000100a00 */
[----:B--2---:R-:W-:-:S03]  /*ac20*/  IMAD.WIDE R18, R249, 0x4, R50 ;  /* 0x00000004f9127825 */ /* 0x004fc600078e0232 */
[----:B------:R3:W-:Y:S01]  /*ac30*/  LDGSTS.E [R2+0x9400], [R10.64], !P5 ;  /* 0x094000000a027fae */ /* 0x0007e2000e921848 */
[----:B------:R-:W-:-:S03]  /*ac40*/  IADD3 R4, R3, -0xb1, RZ ;  /* 0xffffff4f03047810 */ /* 0x000fc60007ffe0ff */
        /* <DEDUP_REMOVED lines=69> */
[----:B------:R-:W-:Y:S02]  /*b0a0*/  IADD3 R4, R3, -0xe9, RZ ;  /* 0xffffff1703047810 */ /* 0x000fe40007ffe0ff */
[----:B------:R-:W-:Y:S01]  /*b0b0*/  ISETP.GE.U32.AND P0, PT, R5, 0x7ffffe9c, PT ;  /* 0x7ffffe9c0500780c */ /* 0x000fe20003f06070 */
[----:B------:R2:W-:Y:S01]  /*b0c0*/  STL.64 [R1+0x208], R18 ;  /* 0x0002081201007387 */ /* 0x0005e20000100a00 */
[----:B------:R-:W-:-:S03]  /*b0d0*/  IADD3 R5, R3, -0xed, RZ ;  /* 0xffffff1303057810 */ /* 0x000fc60007ffe0ff */
[----:B------:R2:W-:Y:S01]  /*b0e0*/  LDGSTS.E [R2+0xd000], [R18.64], !P6 ;  /* 0x0d00000012027fae */ /* 0x0005e2000f121848 */
[----:B---3--:R-:W-:Y:S01]  /*b0f0*/  IMAD.WIDE R10, R249, 0x4, R170 ;  /* 0x00000004f90a7825 */ /* 0x008fe200078e02aa */
[----:B------:R-:W-:Y:S02]  /*b100*/  ISETP.GE.U32.AND P5, PT, R4, 0x7ffffe98, PT ;  /* 0x7ffffe980400780c */ /* 0x000fe40003fa6070 */
[----:B------:R-:W-:Y:S02]  /*b110*/  IADD3 R4, R3, -0xf1, RZ ;  /* 0xffffff0f03047810 */ /* 0x000fe40007ffe0ff */
[----:B------:R3:W-:Y:S01]  /*b120*/  STL.64 [R1+0x270], R10 ;  /* 0x0002700a01007387 */ /* 0x0007e20000100a00 */
[----:B--2---:R-:W-:-:S03]  /*b130*/  IMAD.WIDE R18, R249, 0x4, R178 ;  /* 0x00000004f9127825 */ /* 0x004fc600078e02b2 */
        /* <DEDUP_REMOVED lines=17> */
[----:B------:R-:W-:-:S04]  /*b250*/  IADD3 R4, R3, -0xfd, RZ ;  /* 0xffffff0303047810 */ /* 0x000fc80007ffe0ff */
        /* <DEDUP_REMOVED lines=14> */
[C---:B------:R-:W-:Y:S02]  /*b340*/  IADD3 R5, R3.reuse, -0x8e, RZ ;  /* 0xffffff7203057810 */ /* 0x040fe40007ffe0ff */
        /* <DEDUP_REMOVED lines=12> */
[----:B------:R2:W-:Y:S01]  /*b410*/  LDGSTS.E [R2+0xf800], [R18.64], !P4 ;  /* 0x0f80000012027fae */ /* 0x0005e2000e121848 */
[----:B------:R-:W-:Y:S01]  /*b420*/  IMAD.WIDE R250, R249, 0x4, R250 ;  /* 0x00000004f9fa7825 */ /* 0x000fe200078e02fa */
[----:B-1----:R-:W-:Y:S02]  /*b430*/  LOP3.LUT R247, R2, 0x20, RZ, 0x3c, !PT ;  /* 0x0000002002f77812 */ /* 0x002fe400078e3cff */
[----:B------:R-:W-:Y:S01]  /*b440*/  ISETP.GE.U32.AND P4, PT, R5, 0x7ffffeeb, PT ;  /* 0x7ffffeeb0500780c */ /* 0x000fe20003f86070 */
[----:B---3--:R-:W-:Y:S01]  /*b450*/  IMAD.WIDE R10, R249, 0x4, R240 ;  /* 0x00000004f90a7825 */ /* 0x008fe200078e02f0 */
[----:B------:R-:W-:-:S03]  /*b460*/  IADD3 R5, R3, -0x9e, RZ ;  /* 0xffffff6203057810 */ /* 0x000fc60007ffe0ff */
[----:B------:R-:W-:Y:S01]  /*b470*/  IMAD.WIDE R12, R249, 0x4, R12 ;  /* 0x00000004f90c7825 */ /* 0x000fe200078e020c */
[----:B------:R1:W-:Y:S01]  /*b480*/  LDGSTS.E [R2+0xfc00], [R10.64], !P1 ;  /* 0x0fc000000a027fae */ /* 0x0003e2000c921848 */
[----:B------:R-:W-:Y:S02]  /*b490*/  ISETP.GE.U32.AND P1, PT, R4, 0x7ffffee7, PT ;  /* 0x7ffffee70400780c */ /* 0x000fe40003f26070 */
[----:B------:R-:W-:Y:S01]  /*b4a0*/  IADD3 R4, R3, -0xa2, RZ ;  /* 0xffffff5e03047810 */ /* 0x000fe20007ffe0ff */
[----:B------:R3:W-:Y:S01]  /*b4b0*/  LDGSTS.E [R247+0x8100], [R250.64], !P0 ;  /* 0x08100000faf77fae */ /* 0x0007e2000c121848 */
[----:B------:R-:W-:Y:S01]  /*b4c0*/  IMAD.WIDE R20, R249, 0x4, R20 ;  /* 0x00000004f9147825 */ /* 0x000fe200078e0214 */
[----:B------:R-:W-:Y:S02]  /*b4d0*/  ISETP.GE.U32.AND P0, PT, R5, 0x7ffffee3, PT ;  /* 0x7ffffee30500780c */ /* 0x000fe40003f06070 */
[----:B------:R-:W-:Y:S01]  /*b4e0*/  STL.64 [R1+0x4a0], R18 ;  /* 0x0004a01201007387 */ /* 0x000fe20000100a00 */
[----:B------:R-:W-:-:S03]  /*b4f0*/  IADD3 R5, R3, -0xa6, RZ ;  /* 0xffffff5a03057810 */ /* 0x000fc60007ffe0ff */
[----:B------:R1:W-:Y:S01]  /*b500*/  STL.64 [R1+0x4d8], R10 ;  /* 0x0004d80a01007387 */ /* 0x0003e20000100a00 */
[----:B------:R-:W-:-:S03]  /*b510*/  IMAD.WIDE R106, R249, 0x4, R36 ;  /* 0x00000004f96a7825 */ /* 0x000fc600078e0224 */
[----:B------:R4:W-:Y:S01]  /*b520*/  LDGSTS.E [R247+0x8500], [R12.64], !P5 ;  /* 0x085000000cf77fae */ /* 0x0009e2000e921848 */
[----:B------:R-:W-:Y:S02]  /*b530*/  ISETP.GE.U32.AND P5, PT, R4, 0x7ffffedf, PT ;  /* 0x7ffffedf0400780c */ /* 0x000fe40003fa6070 */
[----:B------:R-:W-:Y:S01]  /*b540*/  IADD3 R4, R3, -0xaa, RZ ;  /* 0xffffff5603047810 */ /* 0x000fe20007ffe0ff */
[----:B------:R3:W-:Y:S01]  /*b550*/  LDGSTS.E [R247+0x8900], [R20.64], !P6 ;  /* 0x0890000014f77fae */ /* 0x0007e2000f121848 */
[----:B------:R-:W-:Y:S01]  /*b560*/  ISETP.GE.U32.AND P6, PT, R5, 0x7ffffedb, PT ;  /* 0x7ffffedb0500780c */ /* 0x000fe20003fc6070 */
[----:B-1----:R-:W-:Y:S01]  /*b570*/  IMAD.WIDE R10, R249, 0x4, R28 ;  /* 0x00000004f90a7825 */ /* 0x002fe200078e021c */
        /* <DEDUP_REMOVED lines=8> */
[----:B------:R-:W-:Y:S01]  /*b600*/  IADD3 R5, R3, -0xb6, RZ ;  /* 0xffffff4a03057810 */ /* 0x000fe20007ffe0ff */
[----:B------:R3:W-:Y:S01]  /*b610*/  LDGSTS.E [R247+0x9500], [R130.64], !P4 ;  /* 0x0950000082f77fae */ /* 0x0007e2000e121848 */
[----:B------:R-:W-:Y:S01]  /*b620*/  IMAD.WIDE R154, R249, 0x4, R60 ;  /* 0x00000004f99a7825 */ /* 0x000fe200078e023c */
[----:B------:R-:W-:-:S02]  /*b630*/  ISETP.GE.U32.AND P4, PT, R4, 0x7ffffecf, PT ;  /* 0x7ffffecf0400780c */ /* 0x000fc40003f86070 */
[----:B------:R-:W-:Y:S01]  /*b640*/  IADD3 R4, R3, -0xba, RZ ;  /* 0xffffff4603047810 */ /* 0x000fe20007ffe0ff */
[----:B------:R3:W-:Y:S01]  /*b650*/  LDGSTS.E [R247+0x9900], [R146.64], !P1 ;  /* 0x0990000092f77fae */ /* 0x0007e2000c921848 */
[----:B------:R-:W-:Y:S01]  /*b660*/  IMAD.WIDE R162, R249, 0x4, R68 ;  /* 0x00000004f9a27825 */ /* 0x000fe200078e0244 */
        /* <DEDUP_REMOVED lines=9> */
[----:B------:R-:W-:Y:S01]  /*b700*/  STL.64 [R1+0x830], R250 ;  /* 0x000830fa01007387 */ /* 0x000fe20000100a00 */
[----:B------:R-:W-:Y:S01]  /*b710*/  IADD3 R5, R3, -0xc6, RZ ;  /* 0xffffff3a03057810 */ /* 0x000fe20007ffe0ff */
[C---:B------:R-:W-:Y:S02]  /*b720*/  IMAD.WIDE R216, R249.reuse, 0x4, R92 ;  /* 0x00000004f9d87825 */ /* 0x040fe400078e025c */
[----:B------:R-:W-:Y:S04]  /*b730*/  STL.64 [R1+0x838], R12 ;  /* 0x0008380c01007387 */ /* 0x000fe80000100a00 */
[----:B------:R3:W-:Y:S01]  /*b740*/  LDGSTS.E [R247+0xa500], [R170.64], !P6 ;  /* 0x0a500000aaf77fae */ /* 0x0007e2000f121848 */
[----:B------:R-:W-:Y:S01]  /*b750*/  ISETP.GE.U32.AND P6, PT, R4, 0x7ffffebf, PT ;  /* 0x7ffffebf0400780c */ /* 0x000fe20003fc6070 */
[----:B------:R-:W-:Y:S01]  /*b760*/  IMAD.WIDE R222, R249, 0x4, R100 ;  /* 0x00000004f9de7825 */ /* 0x000fe200078e0264 */
[----:B------:R-:W-:Y:S01]  /*b770*/  IADD3 R4, R3, -0xca, RZ ;  /* 0xffffff3603047810 */ /* 0x000fe20007ffe0ff */
[----:B------:R-:W-:Y:S04]  /*b780*/  STL.64 [R1+0x840], R20 ;  /* 0x0008401401007387 */ /* 0x000fe80000100a00 */
[----:B------:R1:W-:Y:S04]  /*b790*/  STL.64 [R1+0x848], R10 ;  /* 0x0008480a01007387 */ /* 0x0003e80000100a00 */
[----:B------:R3:W-:Y:S01]  /*b7a0*/  LDGSTS.E [R247+0xa900], [R210.64], !P2 ;  /* 0x0a900000d2f77fae */ /* 0x0007e2000d121848 */
[----:B------:R-:W-:-:S03]  /*b7b0*/  ISETP.GE.U32.AND P2, PT, R5, 0x7ffffebb, PT ;  /* 0x7ffffebb0500780c */ /* 0x000fc60003f46070 */
[----:B------:R-:W-:Y:S01]  /*b7c0*/  STL.64 [R1+0x850], R106 ;  /* 0x0008506a01007387 */ /* 0x000fe20000100a00 */
[----:B------:R-:W-:Y:S01]  /*b7d0*/  IADD3 R5, R3, -0xce, RZ ;  /* 0xffffff3203057810 */ /* 0x000fe20007ffe0ff */
[C---:B------:R-:W-:Y:S02]  /*b7e0*/  IMAD.WIDE R228, R249.reuse, 0x4, R108 ;  /* 0x00000004f9e47825 */ /* 0x040fe400078e026c */
[----:B------:R-:W-:Y:S04]  /*b7f0*/  STL.64 [R1+0x858], R130 ;  /* 0x0008588201007387 */ /* 0x000fe80000100a00 */
[----:B------:R-:W-:Y:S01]  /*b800*/  STL.64 [R1+0x860], R146 ;  /* 0x0008609201007387 */ /* 0x000fe20000100a00 */
[----:B------:R-:W-:-:S03]  /*b810*/  IMAD.WIDE R240, R249, 0x4, R116 ;  /* 0x00000004f9f07825 */ /* 0x000fc600078e0274 */
[----:B------:R3:W-:Y:S01]  /*b820*/  LDGSTS.E [R247+0xad00], [R216.64], !P3 ;  /* 0x0ad00000d8f77fae */ /* 0x0007e2000d921848 */
[----:B------:R-:W-:-:S03]  /*b830*/  ISETP.GE.U32.AND P3, PT, R4, 0x7ffffeb7, PT ;  /* 0x7ffffeb70400780c */ /* 0x000fc60003f66070 */
[----:B------:R-:W-:Y:S01]  /*b840*/  STL.64 [R1+0x868], R154 ;  /* 0x0008689a01007387 */ /* 0x000fe20000100a00 */
[----:B------:R-:W-:Y:S01]  /*b850*/  IADD3 R4, R3, -0xd2, RZ ;  /* 0xffffff2e03047810 */ /* 0x000fe20007ffe0ff */
[C---:B------:R-:W-:Y:S02]  /*b860*/  IMAD.WIDE R26, R249.reuse, 0x4, R124 ;  /* 0x00000004f91a7825 */ /* 0x040fe400078e027c */
[----:B------:R-:W-:Y:S02]  /*b870*/  STL.64 [R1+0x870], R162 ;  /* 0x000870a201007387 */ /* 0x000fe40000100a00 */
[----:B--2---:R-:W-:Y:S02]  /*b880*/  IMAD.WIDE R18, R249, 0x4, R132 ;  /* 0x00000004f9127825 */ /* 0x004fe400078e0284 */
[----:B------:R-:W-:Y:S04]  /*b890*/  STL.64 [R1+0x878], R170 ;  /* 0x000878aa01007387 */ /* 0x000fe80000100a00 */
[----:B------:R3:W-:Y:S01]  /*b8a0*/  LDGSTS.E [R247+0xb100], [R222.64], !P4 ;  /* 0x0b100000def77fae */ /* 0x0007e2000e121848 */
[----:B------:R-:W-:Y:S01]  /*b8b0*/  ISETP.GE.U32.AND P4, PT, R5, 0x7ffffeb3, PT ;  /* 0x7ffffeb30500780c */ /* 0x000fe20003f86070 */
[----:B-1----:R-:W-:-:S02]  /*b8c0*/  IMAD.WIDE R10, R249, 0x4, R140 ;  /* 0x00000004f90a7825 */ /* 0x002fc400078e028c */
[----:B------:R-:W-:Y:S01]  /*b8d0*/  STL.64 [R1+0x880], R210 ;  /* 0x000880d201007387 */ /* 0x000fe20000100a00 */
[----:B------:R-:W-:-:S03]  /*b8e0*/  IADD3 R5, R3, -0xd6, RZ ;  /* 0xffffff2a03057810 */ /* 0x000fc60007ffe0ff */
[----:B------:R-:W-:Y:S01]  /*b8f0*/  STL.64 [R1+0x888], R216 ;  /* 0x000888d801007387 */ /* 0x000fe20000100a00 */
[----:B----4-:R-:W-:-:S03]  /*b900*/  IMAD.WIDE R12, R249, 0x4, R148 ;  /* 0x00000004f90c7825 */ /* 0x010fc600078e0294 */
        /* <DEDUP_REMOVED lines=10> */
[----:B------:R1:W-:Y:S01]  /*b9b0*/  LDGSTS.E [R247+0xbd00], [R26.64], !P5 ;  /* 0x0bd000001af77fae */ /* 0x0003e2000e921848 */
[----:B------:R-:W-:-:S03]  /*b9c0*/  ISETP.GE.U32.AND P5, PT, R4, 0x7ffffea7, PT ;  /* 0x7ffffea70400780c */ /* 0x000fc60003fa6070 */
[----:B------:R-:W-:Y:S04]  /*b9d0*/  STL.64 [R1+0xc0], R18 ;  /* 0x0000c01201007387 */ /* 0x000fe80000100a00 */
[----:B------:R2:W-:Y:S04]  /*b9e0*/  LDGSTS.E [R247+0xc100], [R18.64], !P6 ;  /* 0x0c10000012f77fae */ /* 0x0005e8000f121848 */
[----:B------:R4:W-:Y:S04]  /*b9f0*/  STL.64 [R1+0xe0], R10 ;  /* 0x0000e00a01007387 */ /* 0x0009e80000100a00 */
[----:B------:R4:W-:Y:S01]  /*ba00*/  LDGSTS.E [R247+0xc500], [R10.64], !P2 ;  /* 0x0c5000000af77fae */ /* 0x0009e2000d121848 */
[----:B------:R-:W-:-:S03]  /*ba10*/  IADD3 R4, R3, -0xe2, RZ ;  /* 0xffffff1e03047810 */ /* 0x000fc60007ffe0ff */
[----:B------:R1:W-:Y:S01]  /*ba20*/  STL.64 [R1+0x100], R12 ;  /* 0x0001000c01007387 */ /* 0x0003e20000100a00 */
[----:B------:R-:W-:-:S03]  /*ba30*/  ISETP.GE.U32.AND P6, PT, R5, 0x7ffffea3, PT ;  /* 0x7ffffea30500780c */ /* 0x000fc60003fc6070 */
[----:B------:R1:W-:Y:S01]  /*ba40*/  LDGSTS.E [R247+0xc900], [R12.64], !P3 ;  /* 0x0c9000000cf77fae */ /* 0x0003e2000d921848 */
[----:B----4-:R-:W-:Y:S01]  /*ba50*/  IMAD.WIDE R10, R249, 0x4, R156 ;  /* 0x00000004f90a7825 */ /* 0x010fe200078e029c */
[----:B------:R-:W-:Y:S02]  /*ba60*/  IADD3 R5, R3, -0xe6, RZ ;  /* 0xffffff1a03057810 */ /* 0x000fe40007ffe0ff */
[----:B------:R-:W-:Y:S02]  /*ba70*/  ISETP.GE.U32.AND P2, PT, R4, 0x7ffffe9f, PT ;  /* 0x7ffffe9f0400780c */ /* 0x000fe40003f46070 */
[----:B------:R4:W-:Y:S01]  /*ba80*/  STL.64 [R1+0x120], R10 ;  /* 0x0001200a01007387 */ /* 0x0009e20000100a00 */
[----:B-1----:R-:W-:-:S03]  /*ba90*/  IMAD.WIDE R12, R249, 0x4, R164 ;  /* 0x00000004f90c7825 */ /* 0x002fc600078e02a4 */
[----:B------:R4:W-:Y:S01]  /*baa0*/  LDGSTS.E [R247+0xcd00], [R10.64], !P4 ;  /* 0x0cd000000af77fae */ /* 0x0009e2000e121848 */
[----:B------:R-:W-:Y:S02]  /*bab0*/  IADD3 R4, R3, -0xea, RZ ;  /* 0xffffff1603047810 */ /* 0x000fe40007ffe0ff */
[----:B------:R-:W-:Y:S01]  /*bac0*/  ISETP.GE.U32.AND P3, PT, R5, 0x7ffffe9b, PT ;  /* 0x7ffffe9b0500780c */ /* 0x000fe20003f66070 */
[----:B------:R1:W-:Y:S01]  /*bad0*/  STL.64 [R1+0x140], R12 ;  /* 0x0001400c01007387 */ /* 0x0003e20000100a00 */
[----:B------:R-:W-:-:S03]  /*bae0*/  IADD3 R5, R3, -0xee, RZ ;  /* 0xffffff1203057810 */ /* 0x000fc60007ffe0ff */
[----:B------:R1:W-:Y:S01]  /*baf0*/  LDGSTS.E [R247+0xd100], [R12.64], !P1 ;  /* 0x0d1000000cf77fae */ /* 0x0003e2000c921848 */
[----:B----4-:R-:W-:Y:S01]  /*bb00*/  IMAD.WIDE R10, R249, 0x4, R172 ;  /* 0x00000004f90a7825 */ /* 0x010fe200078e02ac */
[----:B------:R-:W-:-:S04]  /*bb10*/  ISETP.GE.U32.AND P4, PT, R4, 0x7ffffe97, PT ;  /* 0x7ffffe970400780c */ /* 0x000fc80003f86070 */
        /* <DEDUP_REMOVED lines=9> */
[----:B------:R-:W-:Y:S02]  /*bbb0*/  ISETP.GE.U32.AND P0, PT, R4, 0x7ffffe8f, PT ;  /* 0x7ffffe8f0400780c */ /* 0x000fe40003f06070 */
[----:B------:R-:W-:Y:S02]  /*bbc0*/  IADD3 R4, R3, -0xfa, RZ ;  /* 0xffffff0603047810 */ /* 0x000fe40007ffe0ff */
[----:B------:R4:W-:Y:S01]  /*bbd0*/  STL.64 [R1+0x1d8], R10 ;  /* 0x0001d80a01007387 */ /* 0x0009e20000100a00 */
[----:B-1----:R-:W-:-:S03]  /*bbe0*/  IMAD.WIDE R12, R249, 0x4, R196 ;  /* 0x00000004f90c7825 */ /* 0x002fc600078e02c4 */
[----:B------:R4:W-:Y:S01]  /*bbf0*/  LDGSTS.E [R247+0xdd00], [R10.64], !P6 ;  /* 0x0dd000000af77fae */ /* 0x0009e2000f121848 */
[----:B------:R-:W-:Y:S02]  /*bc00*/  ISETP.GE.U32.AND P5, PT, R5, 0x7ffffe8b, PT ;  /* 0x7ffffe8b0500780c */ /* 0x000fe40003fa6070 */
[----:B------:R-:W-:Y:S01]  /*bc10*/  IADD3 R5, R3, -0x83, RZ ;  /* 0xffffff7d03057810 */ /* 0x000fe20007ffe0ff */
[----:B------:R1:W-:Y:S01]  /*bc20*/  STL.64 [R1+0x1f8], R12 ;  /* 0x0001f80c01007387 */ /* 0x0003e20000100a00 */
[----:B------:R-:W-:-:S03]  /*bc30*/  ISETP.GE.U32.AND P6, PT, R4, 0x7ffffe87, PT ;  /* 0x7ffffe870400780c */ /* 0x000fc60003fc6070 */
[----:B------:R1:W-:Y:S01]  /*bc40*/  LDGSTS.E [R247+0xe100], [R12.64], !P2 ;  /* 0x0e1000000cf77fae */ /* 0x0003e2000d121848 */
[----:B----4-:R-:W-:Y:S01]  /*bc50*/  IMAD.WIDE R10, R249, 0x4, R204 ;  /* 0x00000004f90a7825 */ /* 0x010fe200078e02cc */
[----:B------:R-:W-:-:S04]  /*bc60*/  IADD3 R4, R3, -0xfe, RZ ;  /* 0xffffff0203047810 */ /* 0x000fc80007ffe0ff */
[----:B------:R4:W-:Y:S01]  /*bc70*/  LDGSTS.E [R247+0xe500], [R10.64], !P3 ;  /* 0x0e5000000af77fae */ /* 0x0009e2000d921848 */
[----:B-1----:R-:W-:-:S03]  /*bc80*/  IMAD.WIDE R12, R249, 0x4, R212 ;  /* 0x00000004f90c7825 */ /* 0x002fc600078e02d4 */
[----:B------:R4:W-:Y:S01]  /*bc90*/  STL.64 [R1+0x260], R10 ;  /* 0x0002600a01007387 */ /* 0x0009e20000100a00 */
[----:B------:R-:W-:Y:S02]  /*bca0*/  ISETP.GE.U32.AND P3, PT, R5, 0x7ffffefe, PT ;  /* 0x7ffffefe0500780c */ /* 0x000fe40003f66070 */
[----:B------:R-:W-:Y:S01]  /*bcb0*/  IADD3 R5, R3, -0x87, RZ ;  /* 0xffffff7903057810 */ /* 0x000fe20007ffe0ff */
        /* <DEDUP_REMOVED lines=9> */
[C---:B------:R-:W-:Y:S02]  /*bd50*/  IADD3 R5, R3.reuse, -0x8f, RZ ;  /* 0xffffff7103057810 */ /* 0x040fe40007ffe0ff */
[----:B------:R-:W-:Y:S01]  /*bd60*/  ISETP.GE.U32.AND P1, PT, R4, 0x7ffffef6, PT ;  /* 0x7ffffef60400780c */ /* 0x000fe20003f26070 */
[----:B------:R1:W-:Y:S01]  /*bd70*/  STL.64 [R1+0x320], R12 ;  /* 0x0003200c01007387 */ /* 0x0003e20000100a00 */
[----:B------:R-:W-:-:S03]  /*bd80*/  IADD3 R4, R3, -0x93, RZ ;  /* 0xffffff6d03047810 */ /* 0x000fc60007ffe0ff */
[----:B------:R1:W-:Y:S01]  /*bd90*/  LDGSTS.E [R247+0xf100], [R12.64], !P0 ;  /* 0x0f1000000cf77fae */ /* 0x0003e2000c121848 */
[----:B------:R-:W-:Y:S01]  /*bda0*/  ISETP.GE.U32.AND P0, PT, R5, 0x7ffffef2, PT ;  /* 0x7ffffef20500780c */ /* 0x000fe20003f06070 */
[----:B----4-:R-:W-:Y:S01]  /*bdb0*/  IMAD.WIDE R10, R249, 0x4, R230 ;  /* 0x00000004f90a7825 */ /* 0x010fe200078e02e6 */
[----:B------:R-:W-:Y:S02]  /*bdc0*/  IADD3 R5, R3, -0x97, RZ ;  /* 0xffffff6903057810 */ /* 0x000fe40007ffe0ff */
[----:B------:R-:W-:Y:S02]  /*bdd0*/  LOP3.LUT R66, R2, 0x40, RZ, 0x3c, !PT ;  /* 0x0000004002427812 */ /* 0x000fe400078e3cff */
[----:B------:R4:W-:Y:S01]  /*bde0*/  STL.64 [R1+0x360], R10 ;  /* 0x0003600a01007387 */ /* 0x0009e20000100a00 */
[----:B-1----:R-:W-:-:S03]  /*bdf0*/  IMAD.WIDE R12, R249, 0x4, R236 ;  /* 0x00000004f90c7825 */ /* 0x002fc600078e02ec */
[----:B------:R4:W-:Y:S01]  /*be00*/  LDGSTS.E [R247+0xf500], [R10.64], !P5 ;  /* 0x0f5000000af77fae */ /* 0x0009e2000e921848 */
[----:B------:R-:W-:Y:S01]  /*be10*/  ISETP.GE.U32.AND P5, PT, R4, 0x7ffffeee, PT ;  /* 0x7ffffeee0400780c */ /* 0x000fe20003fa6070 */
[----:B--2---:R-:W-:Y:S02]  /*be20*/  IMAD.WIDE R18, R249, 0x4, R6 ;  /* 0x00000004f9127825 */ /* 0x004fe400078e0206 */
[----:B------:R1:W-:Y:S01]  /*be30*/  LDGSTS.E [R247+0xf900], [R12.64], !P6 ;  /* 0x0f9000000cf77fae */ /* 0x0003e2000f121848 */
[----:B------:R-:W-:Y:S02]  /*be40*/  IADD3 R4, R3, -0x9b, RZ ;  /* 0xffffff6503047810 */ /* 0x000fe40007ffe0ff */
[----:B------:R-:W-:Y:S02]  /*be50*/  ISETP.GE.U32.AND P6, PT, R5, 0x7ffffeea, PT ;  /* 0x7ffffeea0500780c */ /* 0x000fe40003fc6070 */
[----:B------:R-:W-:Y:S01]  /*be60*/  IADD3 R5, R3, -0x9f, RZ ;  /* 0xffffff6103057810 */ /* 0x000fe20007ffe0ff */
[----:B----4-:R-:W-:-:S04]  /*be70*/  IMAD.WIDE R10, R249, 0x4, R242 ;  /* 0x00000004f90a7825 */ /* 0x010fc800078e02f2 */
[C---:B------:R-:W-:Y:S01]  /*be80*/  IMAD.WIDE R6, R249.reuse, 0x4, R14 ;  /* 0x00000004f9067825 */ /* 0x040fe200078e020e */
[----:B------:R2:W-:Y:S01]  /*be90*/  LDGSTS.E [R247+0xfd00], [R10.64], !P2 ;  /* 0x0fd000000af77fae */ /* 0x0005e2000d121848 */
[----:B------:R-:W-:Y:S02]  /*bea0*/  ISETP.GE.U32.AND P2, PT, R4, 0x7ffffee6, PT ;  /* 0x7ffffee60400780c */ /* 0x000fe40003f46070 */
[----:B------:R-:W-:Y:S01]  /*beb0*/  IMAD.WIDE R22, R249, 0x4, R22 ;  /* 0x00000004f9167825 */ /* 0x000fe200078e0216 */
[----:B------:R4:W-:Y:S01]  /*bec0*/  LDGSTS.E [R66+0x8200], [R18.64], !P3 ;  /* 0x0820000012427fae */ /* 0x0009e2000d921848 */
[----:B------:R-:W-:Y:S02]  /*bed0*/  IADD3 R4, R3, -0xa3, RZ ;  /* 0xffffff5d03047810 */ /* 0x000fe40007ffe0ff */
[----:B------:R-:W-:Y:S01]  /*bee0*/  ISETP.GE.U32.AND P3, PT, R5, 0x7ffffee2, PT ;  /* 0x7ffffee20500780c */ /* 0x000fe20003f66070 */
[----:B------:R1:W-:Y:S01]  /*bef0*/  LDGSTS.E [R66+0x8600], [R6.64], !P4 ;  /* 0x0860000006427fae */ /* 0x0003e2000e121848 */
[----:B------:R-:W-:Y:S01]  /*bf00*/  IADD3 R5, R3, -0xa7, RZ ;  /* 0xffffff5903057810 */ /* 0x000fe20007ffe0ff */
[----:B------:R-:W-:Y:S01]  /*bf10*/  IMAD.WIDE R14, R249, 0x4, R30 ;  /* 0x00000004f90e7825 */ /* 0x000fe200078e021e */
        /* <DEDUP_REMOVED lines=37> */
[----:B------:R1:W-:Y:S01]  /*c170*/  STL.64 [R1+0x3a0], R12 ;  /* 0x0003a00c01007387 */ /* 0x0003e20000100a00 */
[----:B------:R-:W-:Y:S01]  /*c180*/  IADD3 R5, R3, -0xcf, RZ ;  /* 0xffffff3103057810 */ /* 0x000fe20007ffe0ff */
[----:B------:R-:W-:-:S02]  /*c190*/  IMAD.WIDE R194, R249, 0x4, R110 ;  /* 0x00000004f9c27825 */ /* 0x000fc400078e026e */
[----:B------:R2:W-:Y:S02]  /*c1a0*/  STL.64 [R1+0x3e0], R10 ;  /* 0x0003e00a01007387 */ /* 0x0005e40000100a00 */
[----:B------:R-:W-:Y:S02]  /*c1b0*/  IMAD.WIDE R202, R249, 0x4, R118 ;  /* 0x00000004f9ca7825 */ /* 0x000fe400078e0276 */
[----:B------:R-:W-:Y:S04]  /*c1c0*/  STL.64 [R1+0x8a8], R18 ;  /* 0x0008a81201007387 */ /* 0x000fe80000100a00 */
[----:B------:R1:W-:Y:S04]  /*c1d0*/  STL.64 [R1+0x8b0], R6 ;  /* 0x0008b00601007387 */ /* 0x0003e80000100a00 */
[----:B------:R1:W-:Y:S01]  /*c1e0*/  LDGSTS.E [R66+0xae00], [R178.64], !P5 ;  /* 0x0ae00000b2427fae */ /* 0x0003e2000e921848 */
[----:B------:R-:W-:-:S02]  /*c1f0*/  ISETP.GE.U32.AND P5, PT, R4, 0x7ffffeb6, PT ;  /* 0x7ffffeb60400780c */ /* 0x000fc40003fa6070 */
[----:B------:R-:W-:Y:S01]  /*c200*/  IADD3 R4, R3, -0xd3, RZ ;  /* 0xffffff2d03047810 */ /* 0x000fe20007ffe0ff */
[----:B------:R-:W-:Y:S04]  /*c210*/  STL.64 [R1+0x8b8], R22 ;  /* 0x0008b81601007387 */ /* 0x000fe80000100a00 */
[----:B------:R1:W-:Y:S01]  /*c220*/  LDGSTS.E [R66+0xb200], [R186.64], !P6 ;  /* 0x0b200000ba427fae */ /* 0x0003e2000f121848 */
[----:B------:R-:W-:Y:S02]  /*c230*/  ISETP.GE.U32.AND P6, PT, R5, 0x7ffffeb2, PT ;  /* 0x7ffffeb20500780c */ /* 0x000fe40003fc6070 */
[----:B------:R-:W-:Y:S01]  /*c240*/  IADD3 R5, R3, -0xd7, RZ ;  /* 0xffffff2903057810 */ /* 0x000fe20007ffe0ff */
[----:B------:R-:W-:Y:S01]  /*c250*/  STL.64 [R1+0x8c0], R14 ;  /* 0x0008c00e01007387 */ /* 0x000fe20000100a00 */
[----:B------:R-:W-:-:S03]  /*c260*/  IMAD.WIDE R212, R249, 0x4, R126 ;  /* 0x00000004f9d47825 */ /* 0x000fc600078e027e */
[----:B------:R-:W-:Y:S01]  /*c270*/  STL.64 [R1+0x8c8], R30 ;  /* 0x0008c81e01007387 */ /* 0x000fe20000100a00 */
[----:B------:R-:W-:-:S03]  /*c280*/  IMAD.WIDE R218, R249, 0x4, R134 ;  /* 0x00000004f9da7825 */ /* 0x000fc600078e0286 */
[----:B------:R-:W-:Y:S04]  /*c290*/  STL.64 [R1+0x8d0], R34 ;  /* 0x0008d02201007387 */ /* 0x000fe80000100a00 */
[----:B------:R-:W-:Y:S04]  /*c2a0*/  STL.64 [R1+0x8d8], R26 ;  /* 0x0008d81a01007387 */ /* 0x000fe80000100a00 */
[----:B------:R1:W-:Y:S01]  /*c2b0*/  LDGSTS.E [R66+0xb600], [R194.64], !P2 ;  /* 0x0b600000c2427fae */ /* 0x0003e2000d121848 */
[----:B------:R-:W-:Y:S02]  /*c2c0*/  ISETP.GE.U32.AND P2, PT, R4, 0x7ffffeae, PT ;  /* 0x7ffffeae0400780c */ /* 0x000fe40003f46070 */
[----:B------:R-:W-:Y:S01]  /*c2d0*/  IADD3 R4, R3, -0xdb, RZ ;  /* 0xffffff2503047810 */ /* 0x000fe20007ffe0ff */
[----:B------:R-:W-:Y:S04]  /*c2e0*/  STL.64 [R1+0x8e0], R68 ;  /* 0x0008e04401007387 */ /* 0x000fe80000100a00 */
        /* <DEDUP_REMOVED lines=8> */
[----:B------:R-:W-:Y:S01]  /*c370*/  STL.64 [R1+0x900], R178 ;  /* 0x000900b201007387 */ /* 0x000fe20000100a00 */
[----:B-1----:R-:W-:-:S03]  /*c380*/  IMAD.WIDE R12, R249, 0x4, R158 ;  /* 0x00000004f90c7825 */ /* 0x002fc600078e029e */
[----:B------:R1:W-:Y:S01]  /*c390*/  LDGSTS.E [R66+0xbe00], [R212.64], !P4 ;  /* 0x0be00000d4427fae */ /* 0x0003e2000e121848 */
[----:B------:R-:W-:Y:S02]  /*c3a0*/  ISETP.GE.U32.AND P4, PT, R4, 0x7ffffea6, PT ;  /* 0x7ffffea60400780c */ /* 0x000fe40003f86070 */
[----:B------:R-:W-:Y:S01]  /*c3b0*/  IADD3 R4, R3, -0xe3, RZ ;  /* 0xffffff1d03047810 */ /* 0x000fe20007ffe0ff */
[----:B------:R-:W-:Y:S01]  /*c3c0*/  STL.64 [R1+0x908], R186 ;  /* 0x000908ba01007387 */ /* 0x000fe20000100a00 */
[----:B--2---:R-:W-:-:S03]  /*c3d0*/  IMAD.WIDE R10, R249, 0x4, R166 ;  /* 0x00000004f90a7825 */ /* 0x004fc600078e02a6 */
[----:B------:R-:W-:Y:S01]  /*c3e0*/  STL.64 [R1+0x910], R194 ;  /* 0x000910c201007387 */ /* 0x000fe20000100a00 */
[----:B------:R-:W-:-:S03]  /*c3f0*/  IMAD.WIDE R6, R249, 0x4, R174 ;  /* 0x00000004f9067825 */ /* 0x000fc600078e02ae */
[----:B------:R2:W-:Y:S01]  /*c400*/  LDGSTS.E [R66+0xc200], [R218.64], !P1 ;  /* 0x0c200000da427fae */ /* 0x0005e2000c921848 */
[----:B------:R-:W-:-:S03]  /*c410*/  ISETP.GE.U32.AND P1, PT, R5, 0x7ffffea2, PT ;  /* 0x7ffffea20500780c */ /* 0x000fc60003f26070 */
[----:B------:R-:W-:Y:S01]  /*c420*/  STL.64 [R1+0x918], R202 ;  /* 0x000918ca01007387 */ /* 0x000fe20000100a00 */
[----:B------:R-:W-:-:S03]  /*c430*/  IADD3 R5, R3, -0xe7, RZ ;  /* 0xffffff1903057810 */ /* 0x000fc60007ffe0ff */
        /* <DEDUP_REMOVED lines=9> */
[----:B------:R-:W-:-:S03]  /*c4d0*/  IADD3 R5, R3, -0xef, RZ ;  /* 0xffffff1103057810 */ /* 0x000fc60007ffe0ff */
[----:B------:R-:W-:Y:S04]  /*c4e0*/  STL.64 [R1+0x98], R12 ;  /* 0x0000980c01007387 */ /* 0x000fe80000100a00 */
[----:B------:R1:W-:Y:S01]  /*c4f0*/  LDGSTS.E [R66+0xce00], [R12.64], !P6 ;  /* 0x0ce000000c427fae */ /* 0x0003e2000f121848 */
[----:B------:R-:W-:-:S03]  /*c500*/  ISETP.GE.U32.AND P6, PT, R4, 0x7ffffe96, PT ;  /* 0x7ffffe960400780c */ /* 0x000fc60003fc6070 */
[----:B------:R1:W-:Y:S01]  /*c510*/  STL.64 [R1+0xb8], R10 ;  /* 0x0000b80a01007387 */ /* 0x0003e20000100a00 */
[----:B------:R-:W-:-:S03]  /*c520*/  IADD3 R4, R3, -0xf3, RZ ;  /* 0xffffff0d03047810 */ /* 0x000fc60007ffe0ff */
[----:B------:R1:W-:Y:S04]  /*c530*/  LDGSTS.E [R66+0xd200], [R10.64], !P2 ;  /* 0x0d2000000a427fae */ /* 0x0003e8000d121848 */
[----:B------:R2:W-:Y:S04]  /*c540*/  STL.64 [R1+0xd8], R6 ;  /* 0x0000d80601007387 */ /* 0x0005e80000100a00 */
[----:B------:R2:W-:Y:S01]  /*c550*/  LDGSTS.E [R66+0xd600], [R6.64], !P3 ;  /* 0x0d60000006427fae */ /* 0x0005e2000d921848 */
[----:B-1----:R-:W-:Y:S01]  /*c560*/  IMAD.WIDE R10, R249, 0x4, R182 ;  /* 0x00000004f90a7825 */ /* 0x002fe200078e02b6 */
[----:B------:R-:W-:-:S02]  /*c570*/  ISETP.GE.U32.AND P2, PT, R5, 0x7ffffe92, PT ;  /* 0x7ffffe920500780c */ /* 0x000fc40003f46070 */
[----:B------:R-:W-:Y:S01]  /*c580*/  ISETP.GE.U32.AND P3, PT, R4, 0x7ffffe8e, PT ;  /* 0x7ffffe8e0400780c */ /* 0x000fe20003f66070 */
[----:B--2---:R-:W-:Y:S01]  /*c590*/  IMAD.WIDE R6, R249, 0x4, R190 ;  /* 0x00000004f9067825 */ /* 0x004fe200078e02be */
[----:B------:R1:W-:Y:S01]  /*c5a0*/  STL.64 [R1+0xf8], R10 ;  /* 0x0000f80a01007387 */ /* 0x0003e20000100a00 */
[----:B------:R-:W-:-:S03]  /*c5b0*/  IADD3 R5, R3, -0xf7, RZ ;  /* 0xffffff0903057810 */ /* 0x000fc60007ffe0ff */
[----:B------:R1:W-:Y:S01]  /*c5c0*/  LDGSTS.E [R66+0xda00], [R10.64], !P4 ;  /* 0x0da000000a427fae */ /* 0x0003e2000e121848 */
[----:B------:R-:W-:-:S03]  /*c5d0*/  IADD3 R4, R3, -0xfb, RZ ;  /* 0xffffff0503047810 */ /* 0x000fc60007ffe0ff */
[----:B------:R2:W-:Y:S04]  /*c5e0*/  STL.64 [R1+0x118], R6 ;  /* 0x0001180601007387 */ /* 0x0005e80000100a00 */
[----:B------:R2:W-:Y:S01]  /*c5f0*/  LDGSTS.E [R66+0xde00], [R6.64], !P1 ;  /* 0x0de0000006427fae */ /* 0x0005e2000c921848 */
[----:B-1----:R-:W-:Y:S01]  /*c600*/  IMAD.WIDE R10, R249, 0x4, R198 ;  /* 0x00000004f90a7825 */ /* 0x002fe200078e02c6 */
[----:B------:R-:W-:Y:S02]  /*c610*/  ISETP.GE.U32.AND P4, PT, R5, 0x7ffffe8a, PT ;  /* 0x7ffffe8a0500780c */ /* 0x000fe40003f86070 */
[----:B------:R-:W-:Y:S01]  /*c620*/  ISETP.GE.U32.AND P1, PT, R4, 0x7ffffe86, PT ;  /* 0x7ffffe860400780c */ /* 0x000fe20003f26070 */
[----:B--2---:R-:W-:Y:S01]  /*c630*/  IMAD.WIDE R6, R249, 0x4, R206 ;  /* 0x00000004f9067825 */ /* 0x004fe200078e02ce */
[----:B------:R1:W-:Y:S01]  /*c640*/  STL.64 [R1+0x138], R10 ;  /* 0x0001380a01007387 */ /* 0x0003e20000100a00 */
[----:B------:R-:W-:-:S02]  /*c650*/  IADD3 R4, R3, -0xff, RZ ;  /* 0xffffff0103047810 */ /* 0x000fc40007ffe0ff */
[----:B------:R-:W-:Y:S01]  /*c660*/  IADD3 R5, R3, -0x84, RZ ;  /* 0xffffff7c03057810 */ /* 0x000fe20007ffe0ff */
[----:B------:R1:W-:Y:S04]  /*c670*/  LDGSTS.E [R66+0xe200], [R10.64], !P0 ;  /* 0x0e2000000a427fae */ /* 0x0003e8000c121848 */
[----:B------:R2:W-:Y:S04]  /*c680*/  STL.64 [R1+0x158], R6 ;  /* 0x0001580601007387 */ /* 0x0005e80000100a00 */
[----:B------:R2:W-:Y:S01]  /*c690*/  LDGSTS.E [R66+0xe600], [R6.64], !P5 ;  /* 0x0e60000006427fae */ /* 0x0005e2000e921848 */
[----:B-1----:R-:W-:Y:S01]  /*c6a0*/  IMAD.WIDE R10, R249, 0x4, R214 ;  /* 0x00000004f90a7825 */ /* 0x002fe200078e02d6 */
[----:B------:R-:W-:-:S02]  /*c6b0*/  ISETP.GE.U32.AND P0, PT, R4, 0x7ffffe82, PT ;  /* 0x7ffffe820400780c */ /* 0x000fc40003f06070 */
[----:B------:R-:W-:Y:S01]  /*c6c0*/  ISETP.GE.U32.AND P5, PT, R5, 0x7ffffefd, PT ;  /* 0x7ffffefd0500780c */ /* 0x000fe20003fa6070 */
[----:B--2---:R-:W-:Y:S01]  /*c6d0*/  IMAD.WIDE R6, R249, 0x4, R220 ;  /* 0x00000004f9067825 */ /* 0x004fe200078e02dc */
[C---:B------:R-:W-:Y:S01]  /*c6e0*/  IADD3 R5, R3.reuse, -0x88, RZ ;  /* 0xffffff7803057810 */ /* 0x040fe20007ffe0ff */
[----:B------:R1:W-:Y:S01]  /*c6f0*/  STL.64 [R1+0x188], R10 ;  /* 0x0001880a01007387 */ /* 0x0003e20000100a00 */
[----:B------:R-:W-:-:S03]  /*c700*/  IADD3 R4, R3, -0x8c, RZ ;  /* 0xffffff7403047810 */ /* 0x000fc60007ffe0ff */
[----:B------:R1:W-:Y:S01]  /*c710*/  LDGSTS.E [R66+0xea00], [R10.64], !P6 ;  /* 0x0ea000000a427fae */ /* 0x0003e2000f121848 */
[----:B------:R-:W-:-:S03]  /*c720*/  ISETP.GE.U32.AND P6, PT, R5, 0x7ffffef9, PT ;  /* 0x7ffffef90500780c */ /* 0x000fc60003fc6070 */
[----:B------:R2:W-:Y:S04]  /*c730*/  STL.64 [R1+0x1d0], R6 ;  /* 0x0001d00601007387 */ /* 0x0005e80000100a00 */
[----:B------:R2:W-:Y:S01]  /*c740*/  LDGSTS.E [R66+0xee00], [R6.64], !P2 ;  /* 0x0ee0000006427fae */ /* 0x0005e2000d121848 */
[----:B------:R-:W-:Y:S01]  /*c750*/  ISETP.GE.U32.AND P2, PT, R4, 0x7ffffef5, PT ;  /* 0x7ffffef50400780c */ /* 0x000fe20003f46070 */
[----:B-1----:R-:W-:Y:S01]  /*c760*/  IMAD.WIDE R10, R249, 0x4, R226 ;  /* 0x00000004f90a7825 */ /* 0x002fe200078e02e2 */
[C---:B------:R-:W-:Y:S02]  /*c770*/  IADD3 R5, R3.reuse, -0x90, RZ ;  /* 0xffffff7003057810 */ /* 0x040fe40007ffe0ff */
[----:B------:R-:W-:Y:S01]  /*c780*/  IADD3 R4, R3, -0x94, RZ ;  /* 0xffffff6c03047810 */ /* 0x000fe20007ffe0ff */
[----:B--2---:R-:W-:Y:S01]  /*c790*/  IMAD.WIDE R6, R249, 0x4, R232 ;  /* 0x00000004f9067825 */ /* 0x004fe200078e02e8 */
[----:B------:R1:W-:Y:S04]  /*c7a0*/  STL.64 [R1+0x1e8], R10 ;  /* 0x0001e80a01007387 */ /* 0x0003e80000100a00 */
[----:B------:R1:W-:Y:S01]  /*c7b0*/  LDGSTS.E [R66+0xf200], [R10.64], !P3 ;  /* 0x0f2000000a427fae */ /* 0x0003e2000d921848 */
[----:B------:R-:W-:-:S03]  /*c7c0*/  ISETP.GE.U32.AND P3, PT, R5, 0x7ffffef1, PT ;  /* 0x7ffffef10500780c */ /* 0x000fc60003f66070 */
[----:B------:R2:W-:Y:S01]  /*c7d0*/  STL.64 [R1+0x238], R6 ;  /* 0x0002380601007387 */ /* 0x0005e20000100a00 */
[----:B------:R-:W-:-:S03]  /*c7e0*/  IADD3 R5, R3, -0x98, RZ ;  /* 0xffffff6803057810 */ /* 0x000fc60007ffe0ff */
[----:B------:R2:W-:Y:S01]  /*c7f0*/  LDGSTS.E [R66+0xf600], [R6.64], !P4 ;  /* 0x0f60000006427fae */ /* 0x0005e2000e121848 */
[----:B------:R-:W-:Y:S01]  /*c800*/  ISETP.GE.U32.AND P4, PT, R4, 0x7ffffeed, PT ;  /* 0x7ffffeed0400780c */ /* 0x000fe20003f86070 */
[----:B-1----:R-:W-:Y:S01]  /*c810*/  IMAD.WIDE R10, R249, 0x4, R238 ;  /* 0x00000004f90a7825 */ /* 0x002fe200078e02ee */
[----:B------:R-:W-:Y:S02]  /*c820*/  IADD3 R4, R3, -0x9c, RZ ;  /* 0xffffff6403047810 */ /* 0x000fe40007ffe0ff */
[----:B------:R-:W-:Y:S01]  /*c830*/  LOP3.LUT R67, R2, 0x60, RZ, 0x3c, !PT ;  /* 0x0000006002437812 */ /* 0x000fe200078e3cff */
[C---:B------:R-:W-:Y:S01]  /*c840*/  IMAD.WIDE R132, R249.reuse, 0x4, R8 ;  /* 0x00000004f9847825 */ /* 0x040fe200078e0208 */
[----:B------:R1:W-:Y:S03]  /*c850*/  LDGSTS.E [R66+0xfa00], [R10.64], !P1 ;  /* 0x0fa000000a427fae */ /* 0x0003e6000c921848 */
[----:B--2---:R-:W-:Y:S01]  /*c860*/  IMAD.WIDE R6, R249, 0x4, R244 ;  /* 0x00000004f9067825 */ /* 0x004fe200078e02f4 */
[----:B------:R-:W-:-:S03]  /*c870*/  ISETP.GE.U32.AND P1, PT, R5, 0x7ffffee9, PT ;  /* 0x7ffffee90500780c */ /* 0x000fc60003f26070 */
[----:B------:R-:W-:Y:S01]  /*c880*/  IMAD.WIDE R16, R249, 0x4, R16 ;  /* 0x00000004f9107825 */ /* 0x000fe200078e0210 */
[----:B------:R2:W-:Y:S01]  /*c890*/  LDGSTS.E [R66+0xfe00], [R6.64], !P0 ;  /* 0x0fe0000006427fae */ /* 0x0005e2000c121848 */
[----:B------:R-:W-:Y:S02]  /*c8a0*/  ISETP.GE.U32.AND P0, PT, R4, 0x7ffffee5, PT ;  /* 0x7ffffee50400780c */ /* 0x000fe40003f06070 */
[C---:B------:R-:W-:Y:S01]  /*c8b0*/  IADD3 R5, R3.reuse, -0xa0, RZ ;  /* 0xffffff6003057810 */ /* 0x040fe20007ffe0ff */
[----:B------:R1:W-:Y:S01]  /*c8c0*/  LDGSTS.E [R67+0x8300], [R132.64], !P5 ;  /* 0x0830000084437fae */ /* 0x0003e2000e921848 */
[----:B------:R-:W-:Y:S01]  /*c8d0*/  IADD3 R4, R3, -0xa4, RZ ;  /* 0xffffff5c03047810 */ /* 0x000fe20007ffe0ff */
[----:B------:R-:W-:Y:S01]  /*c8e0*/  IMAD.WIDE R8, R249, 0x4, R24 ;  /* 0x00000004f9087825 */ /* 0x000fe200078e0218 */
[----:B------:R-:W-:Y:S01]  /*c8f0*/  ISETP.GE.U32.AND P5, PT, R5, 0x7ffffee1, PT ;  /* 0x7ffffee10500780c */ /* 0x000fe20003fa6070 */
[----:B------:R1:W-:Y:S01]  /*c900*/  LDGSTS.E [R67+0x8700], [R16.64], !P6 ;  /* 0x0870000010437fae */ /* 0x0003e2000f121848 */
[----:B------:R-:W-:Y:S01]  /*c910*/  ISETP.GE.U32.AND P6, PT, R4, 0x7ffffedd, PT ;  /* 0x7ffffedd0400780c */ /* 0x000fe20003fc6070 */
[----:B------:R-:W-:Y:S01]  /*c920*/  IMAD.WIDE R24, R249, 0x4, R32 ;  /* 0x00000004f9187825 */ /* 0x000fe200078e0220 */
        /* <DEDUP_REMOVED lines=33> */
[----:B------:R-:W-:Y:S01]  /*cb40*/  STL.64 [R1+0x288], R10 ;  /* 0x0002880a01007387 */ /* 0x000fe20000100a00 */
[----:B------:R-:W-:Y:S01]  /*cb50*/  IADD3 R36, R3, -0xcc, RZ ;  /* 0xffffff3403247810 */ /* 0x000fe20007ffe0ff */
[----:B------:R-:W-:-:S02]  /*cb60*/  IMAD.WIDE R104, R249, 0x4, R104 ;  /* 0x00000004f9687825 */ /* 0x000fc400078e0268 */
[----:B------:R2:W-:Y:S02]  /*cb70*/  STL.64 [R1+0x2d0], R6 ;  /* 0x0002d00601007387 */ /* 0x0005e40000100a00 */
[----:B------:R-:W-:Y:S02]  /*cb80*/  IMAD.WIDE R110, R249, 0x4, R112 ;  /* 0x00000004f96e7825 */ /* 0x000fe400078e0270 */
[----:B------:R-:W-:Y:S04]  /*cb90*/  STL.64 [R1+0x940], R132 ;  /* 0x0009408401007387 */ /* 0x000fe80000100a00 */
[----:B------:R1:W-:Y:S01]  /*cba0*/  LDGSTS.E [R67+0xab00], [R28.64], !P3 ;  /* 0x0ab000001c437fae */ /* 0x0003e2000d921848 */
[----:B------:R-:W-:Y:S02]  /*cbb0*/  ISETP.GE.U32.AND P3, PT, R37, 0x7ffffeb9, PT ;  /* 0x7ffffeb92500780c */ /* 0x000fe40003f66070 */
[----:B------:R-:W-:Y:S01]  /*cbc0*/  IADD3 R37, R3, -0xd0, RZ ;  /* 0xffffff3003257810 */ /* 0x000fe20007ffe0ff */
[----:B------:R-:W-:Y:S04]  /*cbd0*/  STL.64 [R1+0x948], R16 ;  /* 0x0009481001007387 */ /* 0x000fe80000100a00 */
[----:B------:R1:W-:Y:S01]  /*cbe0*/  LDGSTS.E [R67+0xaf00], [R4.64], !P4 ;  /* 0x0af0000004437fae */ /* 0x0003e2000e121848 */
[----:B------:R-:W-:-:S02]  /*cbf0*/  ISETP.GE.U32.AND P4, PT, R36, 0x7ffffeb5, PT ;  /* 0x7ffffeb52400780c */ /* 0x000fc40003f86070 */
[----:B------:R-:W-:Y:S01]  /*cc00*/  IADD3 R36, R3, -0xd4, RZ ;  /* 0xffffff2c03247810 */ /* 0x000fe20007ffe0ff */
[----:B------:R-:W-:Y:S04]  /*cc10*/  STL.64 [R1+0x950], R8 ;  /* 0x0009500801007387 */ /* 0x000fe80000100a00 */
[----:B------:R-:W-:Y:S04]  /*cc20*/  STL.64 [R1+0x958], R24 ;  /* 0x0009581801007387 */ /* 0x000fe80000100a00 */
[----:B---3--:R-:W3:Y:S04]  /*cc30*/  S2R R247, SR_TID.X ;  /* 0x0000000000f77919 */ /* 0x008ee80000002100 */
[----:B------:R-:W-:Y:S04]  /*cc40*/  STL.64 [R1+0x960], R108 ;  /* 0x0009606c01007387 */ /* 0x000fe80000100a00 */
[----:B------:R-:W-:Y:S04]  /*cc50*/  STL.64 [R1+0x968], R70 ;  /* 0x0009684601007387 */ /* 0x000fe80000100a00 */
[----:B------:R1:W-:Y:S01]  /*cc60*/  LDGSTS.E [R67+0xb300], [R104.64], !P1 ;  /* 0x0b30000068437fae */ /* 0x0003e2000c921848 */
[----:B------:R-:W-:-:S03]  /*cc70*/  ISETP.GE.U32.AND P1, PT, R37, 0x7ffffeb1, PT ;  /* 0x7ffffeb12500780c */ /* 0x000fc60003f26070 */
[----:B------:R-:W-:Y:S01]  /*cc80*/  STL.64 [R1+0x970], R62 ;  /* 0x0009703e01007387 */ /* 0x000fe20000100a00 */
[----:B------:R-:W-:-:S03]  /*cc90*/  IMAD.WIDE R118, R249, 0x4, R120 ;  /* 0x00000004f9767825 */ /* 0x000fc600078e0278 */
[----:B------:R1:W-:Y:S01]  /*cca0*/  LDGSTS.E [R67+0xb700], [R110.64], !P0 ;  /* 0x0b7000006e437fae */ /* 0x0003e2000c121848 */
[----:B------:R-:W-:-:S03]  /*ccb0*/  ISETP.GE.U32.AND P0, PT, R36, 0x7ffffead, PT ;  /* 0x7ffffead2400780c */ /* 0x000fc60003f06070 */
        /* <DEDUP_REMOVED lines=11> */
[----:B--2---:R-:W-:-:S03]  /*cd70*/  IMAD.WIDE R6, R249, 0x4, R168 ;  /* 0x00000004f9067825 */ /* 0x004fc600078e02a8 */
[----:B------:R-:W-:Y:S04]  /*cd80*/  STL.64 [R1+0x9a8], R110 ;  /* 0x0009a86e01007387 */ /* 0x000fe80000100a00 */
[----:B------:R2:W-:Y:S04]  /*cd90*/  LDGSTS.E [R67+0xbb00], [R118.64], !P5 ;  /* 0x0bb0000076437fae */ /* 0x0005e8000e921848 */
[----:B------:R-:W-:Y:S04]  /*cda0*/  STL.64 [R1+0x9b0], R118 ;  /* 0x0009b07601007387 */ /* 0x000fe80000100a00 */
[----:B------:R1:W-:Y:S04]  /*cdb0*/  LDGSTS.E [R67+0xbf00], [R128.64], !P6 ;  /* 0x0bf0000080437fae */ /* 0x0003e8000f121848 */
[----:B------:R-:W-:Y:S04]  /*cdc0*/  STL.64 [R1+0x9b8], R128 ;  /* 0x0009b88001007387 */ /* 0x000fe80000100a00 */
[----:B------:R2:W-:Y:S04]  /*cdd0*/  LDGSTS.E [R67+0xc300], [R126.64], !P2 ;  /* 0x0c3000007e437fae */ /* 0x0005e8000d121848 */
[----:B------:R-:W-:Y:S01]  /*cde0*/  STL.64 [R1+0x9c0], R126 ;  /* 0x0009c07e01007387 */ /* 0x000fe20000100a00 */
[----:B-1----:R-:W-:-:S03]  /*cdf0*/  IMAD.WIDE R10, R249, 0x4, R176 ;  /* 0x00000004f90a7825 */ /* 0x002fc600078e02b0 */
[----:B------:R1:W-:Y:S04]  /*ce00*/  LDGSTS.E [R67+0xc700], [R226.64], !P3 ;  /* 0x0c700000e2437fae */ /* 0x0003e8000d921848 */
[----:B------:R-:W-:Y:S04]  /*ce10*/  STL.64 [R1+0x9c8], R226 ;  /* 0x0009c8e201007387 */ /* 0x000fe80000100a00 */
[----:B------:R1:W-:Y:S04]  /*ce20*/  LDGSTS.E [R67+0xcb00], [R234.64], !P4 ;  /* 0x0cb00000ea437fae */ /* 0x0003e8000e121848 */
[----:B------:R-:W-:Y:S01]  /*ce30*/  STL.64 [R1+0x9d0], R234 ;  /* 0x0009d0ea01007387 */ /* 0x000fe20000100a00 */
[----:B------:R-:W-:-:S03]  /*ce40*/  IMAD.WIDE R4, R249, 0x4, R192 ;  /* 0x00000004f9047825 */ /* 0x000fc600078e02c0 */
[----:B------:R1:W-:Y:S04]  /*ce50*/  LDGSTS.E [R67+0xcf00], [R242.64], !P1 ;  /* 0x0cf00000f2437fae */ /* 0x0003e8000c921848 */
[----:B------:R-:W-:Y:S04]  /*ce60*/  STL.64 [R1+0x9d8], R242 ;  /* 0x0009d8f201007387 */ /* 0x000fe80000100a00 */
[----:B------:R1:W-:Y:S04]  /*ce70*/  STL.64 [R1+0x60], R6 ;  /* 0x0000600601007387 */ /* 0x0003e80000100a00 */
[----:B------:R1:W-:Y:S01]  /*ce80*/  LDGSTS.E [R67+0xd300], [R6.64], !P0 ;  /* 0x0d30000006437fae */ /* 0x0003e2000c121848 */
[----:B---3--:R-:W-:-:S03]  /*ce90*/  LOP3.LUT R252, R247, 0x3f, RZ, 0xc0, !PT ;  /* 0x0000003ff7fc7812 */ /* 0x008fc600078ec0ff */
[----:B------:R-:W-:Y:S01]  /*cea0*/  STL.64 [R1+0x70], R10 ;  /* 0x0000700a01007387 */ /* 0x000fe20000100a00 */
[----:B-1----:R-:W-:-:S05]  /*ceb0*/  IMAD.WIDE R6, R249, 0x4, R184 ;  /* 0x00000004f9067825 */ /* 0x002fca00078e02b8 */
[----:B------:R1:W-:Y:S04]  /*cec0*/  STL.64 [R1+0x80], R6 ;  /* 0x0000800601007387 */ /* 0x0003e80000100a00 */
[----:B------:R3:W-:Y:S04]  /*ced0*/  STL.64 [R1+0x90], R4 ;  /* 0x0000900401007387 */ /* 0x0007e80000100a00 */
[----:B------:R-:W2:Y:S04]  /*cee0*/  LDL.LU.64 R246, [R1+0x1c8] ;  /* 0x0001c80001f67983 */ /* 0x000ea80000300a00 */
[----:B------:R-:W4:Y:S04]  /*cef0*/  LDL.LU.64 R250, [R1+0x1c0] ;  /* 0x0001c00001fa7983 */ /* 0x000f280000300a00 */
        /* <DEDUP_REMOVED lines=8> */
[----:B------:R-:W4:Y:S01]  /*cf80*/  LDL.LU.64 R42, [R1+0x220] ;  /* 0x00022000012a7983 */ /* 0x000f220000300a00 */
[----:B------:R-:W-:-:S02]  /*cf90*/  IADD3 R37, R3, -0xd8, RZ ;  /* 0xffffff2803257810 */ /* 0x000fc40007ffe0ff */
[----:B------:R-:W-:Y:S02]  /*cfa0*/  IADD3 R36, R3, -0xdc, RZ ;  /* 0xffffff2403247810 */ /* 0x000fe40007ffe0ff */
[----:B------:R-:W-:Y:S02]  /*cfb0*/  ISETP.GE.U32.AND P5, PT, R37, 0x7ffffea9, PT ;  /* 0x7ffffea92500780c */ /* 0x000fe40003fa6070 */
[----:B------:R-:W-:Y:S02]  /*cfc0*/  ISETP.GE.U32.AND P6, PT, R36, 0x7ffffea5, PT ;  /* 0x7ffffea52400780c */ /* 0x000fe40003fc6070 */
[C---:B------:R-:W-:Y:S02]  /*cfd0*/  IADD3 R37, R3.reuse, -0xe0, RZ ;  /* 0xffffff2003257810 */ /* 0x040fe40007ffe0ff */
[----:B------:R-:W-:Y:S02]  /*cfe0*/  IADD3 R36, R3, -0xe4, RZ ;  /* 0xffffff1c03247810 */ /* 0x000fe40007ffe0ff */
[----:B------:R-:W-:-:S02]  /*cff0*/  ISETP.GE.U32.AND P2, PT, R37, 0x7ffffea1, PT ;  /* 0x7ffffea12500780c */ /* 0x000fc40003f46070 */
[----:B------:R-:W-:Y:S02]  /*d000*/  ISETP.GE.U32.AND P3, PT, R36, 0x7ffffe9d, PT ;  /* 0x7ffffe9d2400780c */ /* 0x000fe40003f66070 */
[C---:B------:R-:W-:Y:S01]  /*d010*/  IADD3 R36, R3.reuse, -0xec, RZ ;  /* 0xffffff1403247810 */ /* 0x040fe20007ffe0ff */
[----:B------:R1:W-:Y:S01]  /*d020*/  LDGSTS.E [R67+0xd700], [R10.64], !P5 ;  /* 0x0d7000000a437fae */ /* 0x0003e2000e921848 */
[----:B------:R-:W-:Y:S02]  /*d030*/  IADD3 R37, R3, -0xe8, RZ ;  /* 0xffffff1803257810 */ /* 0x000fe40007ffe0ff */
[----:B------:R-:W-:Y:S01]  /*d040*/  ISETP.GE.U32.AND P1, PT, R36, 0x7ffffe95, PT ;  /* 0x7ffffe952400780c */ /* 0x000fe20003f26070 */
[----:B------:R-:W-:Y:S01]  /*d050*/  ULDC UR4, c[0x0][0x18c] ;  /* 0x0000630000047ab9 */ /* 0x000fe20000000800 */
[----:B------:R-:W-:Y:S01]  /*d060*/  ISETP.GE.U32.AND P4, PT, R37, 0x7ffffe99, PT ;  /* 0x7ffffe992500780c */ /* 0x000fe20003f86070 */
[----:B------:R1:W-:Y:S01]  /*d070*/  LDGSTS.E [R67+0xdb00], [R6.64], !P6 ;  /* 0x0db0000006437fae */ /* 0x0003e2000f121848 */
[----:B------:R-:W-:-:S02]  /*d080*/  IADD3 R36, R3, -0xf4, RZ ;  /* 0xffffff0c03247810 */ /* 0x000fc40007ffe0ff */
[C---:B------:R-:W-:Y:S01]  /*d090*/  IADD3 R248, R3.reuse, -0x80, RZ ;  /* 0xffffff8003f87810 */ /* 0x040fe20007ffe0ff */
[----:B------:R-:W-:Y:S01]  /*d0a0*/  USHF.L.U32 UR4, UR4, 0x7, URZ ;  /* 0x0000000704047899 */ /* 0x000fe2000800063f */
[C---:B------:R-:W-:Y:S01]  /*d0b0*/  IADD3 R37, R3.reuse, -0xf0, RZ ;  /* 0xffffff1003257810 */ /* 0x040fe20007ffe0ff */
[----:B------:R3:W-:Y:S01]  /*d0c0*/  LDGSTS.E [R67+0xdf00], [R4.64], !P2 ;  /* 0x0df0000004437fae */ /* 0x0007e2000d121848 */
[----:B------:R-:W-:Y:S02]  /*d0d0*/  ISETP.GE.U32.AND P5, PT, R36, 0x7ffffe8d, PT ;  /* 0x7ffffe8d2400780c */ /* 0x000fe40003fa6070 */
[C---:B------:R-:W-:Y:S02]  /*d0e0*/  ISETP.GE.AND P6, PT, R252.reuse, R248, PT ;  /* 0x000000f8fc00720c */ /* 0x040fe40003fc6270 */
[----:B------:R-:W-:Y:S01]  /*d0f0*/  IADD3 R36, R3, -0xf8, RZ ;  /* 0xffffff0803247810 */ /* 0x000fe20007ffe0ff */
[----:B-1----:R-:W-:Y:S01]  /*d100*/  IMAD.WIDE R6, R249, 0x4, R200 ;  /* 0x00000004f9067825 */ /* 0x002fe200078e02c8 */
[----:B------:R-:W-:-:S02]  /*d110*/  LOP3.LUT R252, R252, 0x40, RZ, 0xfc, !PT ;  /* 0x00000040fcfc7812 */ /* 0x000fc400078efcff */
[----:B------:R-:W-:Y:S02]  /*d120*/  ISETP.GE.U32.AND P0, PT, R37, 0x7ffffe91, PT ;  /* 0x7ffffe912500780c */ /* 0x000fe40003f06070 */
[----:B------:R-:W-:Y:S01]  /*d130*/  SEL R37, RZ, 0x4, P6 ;  /* 0x00000004ff257807 */ /* 0x000fe20003000000 */
[----:B---3--:R-:W-:Y:S01]  /*d140*/  IMAD.WIDE R4, R249, 0x4, R208 ;  /* 0x00000004f9047825 */ /* 0x008fe200078e02d0 */
[----:B------:R-:W-:Y:S01]  /*d150*/  ISETP.GE.U32.AND P6, PT, R36, 0x7ffffe89, PT ;  /* 0x7ffffe892400780c */ /* 0x000fe20003fc6070 */
[----:B------:R1:W-:Y:S01]  /*d160*/  LDGSTS.E [R67+0xe300], [R6.64], !P3 ;  /* 0x0e30000006437fae */ /* 0x0003e2000d921848 */
[----:B------:R-:W-:Y:S01]  /*d170*/  ISETP.GE.AND P2, PT, R252, R248, PT ;  /* 0x000000f8fc00720c */ /* 0x000fe20003f46270 */
[----:B------:R-:W-:Y:S02]  /*d180*/  IMAD.U32 R36, RZ, RZ, UR4 ;  /* 0x00000004ff247e24 */ /* 0x000fe4000f8e00ff */
[----:B------:R-:W3:Y:S04]  /*d190*/  LDL.LU.64 R248, [R1+0x108] ;  /* 0x0001080001f87983 */ /* 0x000ee80000300a00 */
[----:B------:R-:W-:Y:S04]  /*d1a0*/  STL.64 [R1+0xb0], R6 ;  /* 0x0000b00601007387 */ /* 0x000fe80000100a00 */
[----:B------:R2:W-:Y:S04]  /*d1b0*/  STL.64 [R1+0xd0], R4 ;  /* 0x0000d00401007387 */ /* 0x0005e80000100a00 */
[----:B------:R2:W-:Y:S02]  /*d1c0*/  LDGSTS.E [R67+0xe700], [R4.64], !P4 ;  /* 0x0e70000004437fae */ /* 0x0005e4000e121848 */
[----:B--2---:R-:W-:-:S02]  /*d1d0*/  IMAD.WIDE R4, R36, 0x4, R246 ;  /* 0x0000000424047825 */ /* 0x004fc400078e02f6 */
[----:B------:R-:W2:Y:S02]  /*d1e0*/  LDL.LU.64 R246, [R1+0x180] ;  /* 0x0001800001f67983 */ /* 0x000ea40000300a00 */
[C---:B----4-:R-:W-:Y:S02]  /*d1f0*/  IMAD.WIDE R8, R36.reuse, 0x4, R250 ;  /* 0x0000000424087825 */ /* 0x050fe400078e02fa */
[----:B------:R4:W-:Y:S02]  /*d200*/  STL.64 [R1+0x1c8], R4 ;  /* 0x0001c80401007387 */ /* 0x0009e40000100a00 */
[C---:B-1----:R-:W-:Y:S02]  /*d210*/  IMAD.WIDE R6, R36.reuse, 0x4, R138 ;  /* 0x0000000424067825 */ /* 0x042fe400078e028a */
[----:B------:R-:W-:Y:S02]  /*d220*/  STL.64 [R1+0x1c0], R8 ;  /* 0x0001c00801007387 */ /* 0x000fe40000100a00 */
[----:B------:R-:W-:-:S04]  /*d230*/  IMAD.WIDE R70, R36, 0x4, R122 ;  /* 0x0000000424467825 */ /* 0x000fc800078e027a */
[C---:B----4-:R-:W-:Y:S02]  /*d240*/  IMAD.WIDE R4, R36.reuse, 0x4, R90 ;  /* 0x0000000424047825 */ /* 0x050fe400078e025a */
[----:B------:R-:W4:Y:S02]  /*d250*/  LDL.LU.64 R90, [R1+0xf0] ;  /* 0x0000f000015a7983 */ /* 0x000f240000300a00 */
[C---:B------:R-:W-:Y:S02]  /*d260*/  IMAD.WIDE R108, R36.reuse, 0x4, R114 ;  /* 0x00000004246c7825 */ /* 0x040fe400078e0272 */
[----:B------:R-:W-:Y:S02]  /*d270*/  STL.64 [R1+0x1b0], R6 ;  /* 0x0001b00601007387 */ /* 0x000fe40000100a00 */
[C---:B------:R-:W-:Y:S02]  /*d280*/  IMAD.WIDE R74, R36.reuse, 0x4, R82 ;  /* 0x00000004244a7825 */ /* 0x040fe400078e0252 */
[----:B------:R1:W-:Y:S02]  /*d290*/  STL.64 [R1+0x1f0], R4 ;  /* 0x0001f00401007387 */ /* 0x0003e40000100a00 */
[----:B------:R-:W-:-:S02]  /*d2a0*/  IMAD.WIDE R68, R36, 0x4, R58 ;  /* 0x0000000424447825 */ /* 0x000fc400078e023a */
[----:B------:R-:W4:Y:S04]  /*d2b0*/  LDL.64 R82, [R1+0x258] ;  /* 0x0002580001527983 */ /* 0x000f280000100a00 */
[----:B------:R-:W4:Y:S01]  /*d2c0*/  LDL.64 R58, [R1+0x250] ;  /* 0x00025000013a7983 */ /* 0x000f220000100a00 */
[----:B------:R-:W-:-:S03]  /*d2d0*/  IMAD.WIDE R146, R36, 0x4, R50 ;  /* 0x0000000424927825 */ /* 0x000fc600078e0232 */
[----:B------:R-:W-:Y:S04]  /*d2e0*/  STL.64 [R1+0x1a0], R70 ;  /* 0x0001a04601007387 */ /* 0x000fe80000100a00 */
[----:B------:R-:W-:Y:S04]  /*d2f0*/  STL.64 [R1+0x9e0], R70 ;  /* 0x0009e04601007387 */ /* 0x000fe80000100a00 */
[----:B------:R-:W-:Y:S04]  /*d300*/  STL.64 [R1+0x200], R108 ;  /* 0x0002006c01007387 */ /* 0x000fe80000100a00 */
[----:B------:R-:W-:Y:S04]  /*d310*/  STL.64 [R1+0x9e8], R108 ;  /* 0x0009e86c01007387 */ /* 0x000fe80000100a00 */
[----:B------:R-:W1:Y:S04]  /*d320*/  LDL.LU.64 R50, [R1+0x268] ;  /* 0x0002680001327983 */ /* 0x000e680000300a00 */
[----:B------:R-:W-:Y:S01]  /*d330*/  STL.64 [R1+0x198], R74 ;  /* 0x0001984a01007387 */ /* 0x000fe20000100a00 */
[----:B------:R-:W-:-:S03]  /*d340*/  IMAD.WIDE R166, R36, 0x4, R42 ;  /* 0x0000000424a67825 */ /* 0x000fc600078e022a */
[----:B------:R-:W-:Y:S04]  /*d350*/  STL.64 [R1+0x9f0], R74 ;  /* 0x0009f04a01007387 */ /* 0x000fe80000100a00 */
[----:B------:R-:W-:Y:S04]  /*d360*/  STL.64 [R1+0x210], R68 ;  /* 0x0002104401007387 */ /* 0x000fe80000100a00 */
[----:B------:R-:W-:Y:S04]  /*d370*/  STL.64 [R1+0x9f8], R68 ;  /* 0x0009f84401007387 */ /* 0x000fe80000100a00 */
[----:B------:R-:W4:Y:S04]  /*d380*/  LDL.LU.64 R138, [R1+0x278] ;  /* 0x00027800018a7983 */ /* 0x000f280000300a00 */
[----:B------:R-:W4:Y:S01]  /*d390*/  LDL.LU.64 R42, [R1+0x280] ;  /* 0x00028000012a7983 */ /* 0x000f220000300a00 */
[----:B------:R-:W-:-:S03]  /*d3a0*/  IMAD.WIDE R154, R36, 0x4, R98 ;  /* 0x00000004249a7825 */ /* 0x000fc600078e0262 */
[----:B------:R-:W4:Y:S01]  /*d3b0*/  LDL.LU.64 R122, [R1+0x290] ;  /* 0x00029000017a7983 */ /* 0x000f220000300a00 */
[----:B---3--:R-:W-:-:S03]  /*d3c0*/  IMAD.WIDE R190, R36, 0x4, R248 ;  /* 0x0000000424be7825 */ /* 0x008fc600078e02f8 */
[----:B------:R-:W3:Y:S04]  /*d3d0*/  LDL.LU.64 R114, [R1+0x298] ;  /* 0x0002980001727983 */ /* 0x000ee80000300a00 */
[----:B------:R-:W3:Y:S04]  /*d3e0*/  LDL.LU.64 R248, [R1+0x2a8] ;  /* 0x0002a80001f87983 */ /* 0x000ee80000300a00 */
[----:B------:R-:W-:Y:S04]  /*d3f0*/  STL.64 [R1+0x218], R154 ;  /* 0x0002189a01007387 */ /* 0x000fe80000100a00 */
[----:B------:R-:W-:Y:S01]  /*d400*/  STL.64 [R1+0xa00], R154 ;  /* 0x000a009a01007387 */ /* 0x000fe20000100a00 */
[----:B--2---:R-:W-:-:S03]  /*d410*/  IMAD.WIDE R238, R36, 0x4, R246 ;  /* 0x0000000424ee7825 */ /* 0x004fc600078e02f6 */
[----:B------:R-:W2:Y:S04]  /*d420*/  LDL.LU.64 R246, [R1+0x2b8] ;  /* 0x0002b80001f67983 */ /* 0x000ea80000300a00 */
[----:B------:R-:W-:Y:S04]  /*d430*/  STL.64 [R1+0x228], R146 ;  /* 0x0002289201007387 */ /* 0x000fe80000100a00 */
[----:B------:R-:W-:Y:S04]  /*d440*/  STL.64 [R1+0xa08], R146 ;  /* 0x000a089201007387 */ /* 0x000fe80000100a00 */
[----:B------:R-:W2:Y:S04]  /*d450*/  LDL.LU.64 R98, [R1+0x2c0] ;  /* 0x0002c00001627983 */ /* 0x000ea80000300a00 */
[----:B------:R-:W-:Y:S01]  /*d460*/  STL.64 [R1+0x220], R166 ;  /* 0x000220a601007387 */ /* 0x000fe20000100a00 */
[----:B----4-:R-:W-:-:S03]  /*d470*/  IMAD.WIDE R180, R36, 0x4, R90 ;  /* 0x0000000424b47825 */ /* 0x010fc600078e025a */
[----:B------:R-:W-:Y:S04]  /*d480*/  STL.64 [R1+0xa10], R166 ;  /* 0x000a10a601007387 */ /* 0x000fe80000100a00 */
[----:B------:R-:W4:Y:S04]  /*d490*/  LDL.LU.64 R90, [R1+0x2c8] ;  /* 0x0002c800015a7983 */ /* 0x000f280000300a00 */
[----:B------:R-:W-:Y:S01]  /*d4a0*/  STL.64 [R1+0xa18], R190 ;  /* 0x000a18be01007387 */ /* 0x000fe20000100a00 */
[----:B------:R-:W-:-:S03]  /*d4b0*/  IMAD.WIDE R204, R36, 0x4, R82 ;  /* 0x0000000424cc7825 */ /* 0x000fc600078e0252 */
[----:B------:R-:W4:Y:S01]  /*d4c0*/  LDL.LU.64 R82, [R1+0x2d8] ;  /* 0x0002d80001527983 */ /* 0x000f220000300a00 */
[----:B------:R-:W-:-:S03]  /*d4d0*/  IMAD.WIDE R192, R36, 0x4, R58 ;  /* 0x0000000424c07825 */ /* 0x000fc600078e023a */
[----:B------:R-:W4:Y:S04]  /*d4e0*/  LDL.64 R58, [R1+0x2e0] ;  /* 0x0002e000013a7983 */ /* 0x000f280000100a00 */
[----:B------:R-:W-:Y:S04]  /*d4f0*/  STL.64 [R1+0xa20], R180 ;  /* 0x000a20b401007387 */ /* 0x000fe80000100a00 */
[----:B------:R-:W-:Y:S01]  /*d500*/  STL.64 [R1+0xa28], R238 ;  /* 0x000a28ee01007387 */ /* 0x000fe20000100a00 */
[----:B-1----:R-:W-:-:S03]  /*d510*/  IMAD.WIDE R4, R36, 0x4, R50 ;  /* 0x0000000424047825 */ /* 0x002fc600078e0232 */
[----:B------:R-:W4:Y:S04]  /*d520*/  LDL.64 R50, [R1+0x2f0] ;  /* 0x0002f00001327983 */ /* 0x000f280000100a00 */
[----:B------:R1:W-:Y:S04]  /*d530*/  STL.64 [R1+0x268], R4 ;  /* 0x0002680401007387 */ /* 0x0003e80000100a00 */
[----:B------:R-:W-:Y:S04]  /*d540*/  STL.64 [R1+0xa30], R192 ;  /* 0x000a30c001007387 */ /* 0x000fe80000100a00 */
[----:B------:R-:W-:Y:S01]  /*d550*/  STL.64 [R1+0xa38], R204 ;  /* 0x000a38cc01007387 */ /* 0x000fe20000100a00 */
[----:B------:R-:W-:-:S03]  /*d560*/  IMAD.WIDE R242, R36, 0x4, R42 ;  /* 0x0000000424f27825 */ /* 0x000fc600078e022a */
[----:B------:R-:W4:Y:S01]  /*d570*/  LDL.64 R42, [R1+0x2f8] ;  /* 0x0002f800012a7983 */ /* 0x000f220000100a00 */
[----:B-1----:R-:W-:-:S04]  /*d580*/  IMAD.WIDE R4, R36, 0x4, R138 ;  /* 0x0000000424047825 */ /* 0x002fc800078e028a */
[C---:B------:R-:W-:Y:S01]  /*d590*/  IMAD.WIDE R234, R36.reuse, 0x4, R122 ;  /* 0x0000000424ea7825 */ /* 0x040fe200078e027a */
[----:B------:R-:W-:Y:S03]  /*d5a0*/  STL.64 [R1+0x278], R4 ;  /* 0x0002780401007387 */ /* 0x000fe60000100a00 */
[C---:B---3--:R-:W-:Y:S02]  /*d5b0*/  IMAD.WIDE R8, R36.reuse, 0x4, R248 ;  /* 0x0000000424087825 */ /* 0x048fe400078e02f8 */
[----:B------:R-:W3:Y:S02]  /*d5c0*/  LDL.LU.64 R248, [R1+0x308] ;  /* 0x0003080001f87983 */ /* 0x000ee40000300a00 */
[C---:B------:R-:W-:Y:S02]  /*d5d0*/  IMAD.WIDE R24, R36.reuse, 0x4, R114 ;  /* 0x0000000424187825 */ /* 0x040fe400078e0272 */
[----:B------:R-:W-:Y:S04]  /*d5e0*/  STL.64 [R1+0x280], R242 ;  /* 0x000280f201007387 */ /* 0x000fe80000100a00 */
[----:B------:R-:W-:Y:S01]  /*d5f0*/  STL.64 [R1+0xa40], R242 ;  /* 0x000a40f201007387 */ /* 0x000fe20000100a00 */
[----:B--2---:R-:W-:-:S03]  /*d600*/  IMAD.WIDE R26, R36, 0x4, R246 ;  /* 0x00000004241a7825 */ /* 0x004fc600078e02f6 */
[----:B------:R-:W2:Y:S04]  /*d610*/  LDL.LU.64 R246, [R1+0x310] ;  /* 0x0003100001f67983 */ /* 0x000ea80000300a00 */
[----:B------:R-:W-:Y:S04]  /*d620*/  STL.64 [R1+0x290], R234 ;  /* 0x000290ea01007387 */ /* 0x000fe80000100a00 */
[----:B------:R1:W-:Y:S04]  /*d630*/  STL.64 [R1+0xa48], R234 ;  /* 0x000a48ea01007387 */ /* 0x0003e80000100a00 */
[----:B------:R-:W-:Y:S04]  /*d640*/  STL.64 [R1+0x298], R24 ;  /* 0x0002981801007387 */ /* 0x000fe80000100a00 */
[----:B------:R-:W-:Y:S01]  /*d650*/  STL.64 [R1+0xa50], R24 ;  /* 0x000a501801007387 */ /* 0x000fe20000100a00 */
[----:B------:R-:W-:-:S03]  /*d660*/  IMAD.WIDE R34, R36, 0x4, R98 ;  /* 0x0000000424227825 */ /* 0x000fc600078e0262 */
[----:B------:R-:W-:Y:S01]  /*d670*/  STL.64 [R1+0x2a8], R8 ;  /* 0x0002a80801007387 */ /* 0x000fe20000100a00 */
[----:B----4-:R-:W-:-:S03]  /*d680*/  IMAD.WIDE R130, R36, 0x4, R90 ;  /* 0x0000000424827825 */ /* 0x010fc600078e025a */
[----:B------:R-:W-:Y:S04]  /*d690*/  STL.64 [R1+0xa58], R8 ;  /* 0x000a580801007387 */ /* 0x000fe80000100a00 */
[----:B------:R-:W4:Y:S01]  /*d6a0*/  LDL.64 R90, [R1+0x318] ;  /* 0x00031800015a7983 */ /* 0x000f220000100a00 */
[----:B------:R-:W-:-:S03]  /*d6b0*/  IMAD.WIDE R106, R36, 0x4, R82 ;  /* 0x00000004246a7825 */ /* 0x000fc600078e0252 */
[----:B------:R-:W-:Y:S04]  /*d6c0*/  STL.64 [R1+0x2b8], R26 ;  /* 0x0002b81a01007387 */ /* 0x000fe80000100a00 */
[----:B------:R-:W-:Y:S04]  /*d6d0*/  STL.64 [R1+0xa60], R26 ;  /* 0x000a601a01007387 */ /* 0x000fe80000100a00 */
[----:B------:R-:W1:Y:S04]  /*d6e0*/  LDL.LU.64 R12, [R1+0x328] ;  /* 0x00032800010c7983 */ /* 0x000e680000300a00 */
[----:B------:R-:W4:Y:S04]  /*d6f0*/  LDL.LU.64 R82, [R1+0x330] ;  /* 0x0003300001527983 */ /* 0x000f280000300a00 */
[----:B------:R-:W4:Y:S04]  /*d700*/  LDL.LU.64 R122, [R1+0x340] ;  /* 0x00034000017a7983 */ /* 0x000f280000300a00 */
[----:B------:R-:W-:Y:S01]  /*d710*/  STL.64 [R1+0x2c0], R34 ;  /* 0x0002c02201007387 */ /* 0x000fe20000100a00 */
[----:B------:R-:W-:-:S03]  /*d720*/  IMAD.WIDE R244, R36, 0x4, R50 ;  /* 0x0000000424f47825 */ /* 0x000fc600078e0232 */
[----:B------:R-:W-:Y:S04]  /*d730*/  STL.64 [R1+0xa68], R34 ;  /* 0x000a682201007387 */ /* 0x000fe80000100a00 */
[----:B------:R-:W4:Y:S04]  /*d740*/  LDL.LU.64 R50, [R1+0x348] ;  /* 0x0003480001327983 */ /* 0x000f280000300a00 */
[----:B------:R-:W-:Y:S04]  /*d750*/  STL.64 [R1+0x2c8], R130 ;  /* 0x0002c88201007387 */ /* 0x000fe80000100a00 */
[----:B------:R-:W-:Y:S01]  /*d760*/  STL.64 [R1+0xa70], R130 ;  /* 0x000a708201007387 */ /* 0x000fe20000100a00 */
[----:B------:R-:W-:-:S03]  /*d770*/  IMAD.WIDE R220, R36, 0x4, R42 ;  /* 0x0000000424dc7825 */ /* 0x000fc600078e022a */
[----:B------:R-:W4:Y:S04]  /*d780*/  LDL.LU.64 R42, [R1+0x350] ;  /* 0x00035000012a7983 */ /* 0x000f280000300a00 */
[----:B------:R-:W4:Y:S04]  /*d790*/  LDL.LU.64 R250, [R1+0x358] ;  /* 0x0003580001fa7983 */ /* 0x000f280000300a00 */
[----:B------:R-:W4:Y:S01]  /*d7a0*/  LDL.LU.64 R114, [R1+0x368] ;  /* 0x0003680001727983 */ /* 0x000f220000300a00 */
[----:B------:R-:W-:-:S03]  /*d7b0*/  IMAD.WIDE R206, R36, 0x4, R58 ;  /* 0x0000000424ce7825 */ /* 0x000fc600078e023a */
[----:B------:R-:W-:Y:S01]  /*d7c0*/  STL.64 [R1+0x2d8], R106 ;  /* 0x0002d86a01007387 */ /* 0x000fe20000100a00 */
[----:B---3--:R-:W-:-:S03]  /*d7d0*/  IMAD.WIDE R140, R36, 0x4, R248 ;  /* 0x00000004248c7825 */ /* 0x008fc600078e02f8 */
[----:B------:R-:W-:Y:S04]  /*d7e0*/  STL.64 [R1+0xa78], R106 ;  /* 0x000a786a01007387 */ /* 0x000fe80000100a00 */
[----:B------:R-:W3:Y:S04]  /*d7f0*/  LDL.LU.64 R248, [R1+0x370] ;  /* 0x0003700001f87983 */ /* 0x000ee80000300a00 */
[----:B------:R-:W-:Y:S04]  /*d800*/  STL.64 [R1+0xa80], R206 ;  /* 0x000a80ce01007387 */ /* 0x000fe80000100a00 */
[----:B------:R-:W3:Y:S01]  /*d810*/  LDL.LU.64 R138, [R1+0x380] ;  /* 0x00038000018a7983 */ /* 0x000ee20000300a00 */
[----:B--2---:R-:W-:-:S03]  /*d820*/  IMAD.WIDE R58, R36, 0x4, R246 ;  /* 0x00000004243a7825 */ /* 0x004fc600078e02f6 */
[----:B------:R-:W2:Y:S04]  /*d830*/  LDL.LU.64 R246, [R1+0x388] ;  /* 0x0003880001f67983 */ /* 0x000ea80000300a00 */
[----:B------:R-:W2:Y:S04]  /*d840*/  LDL.64 R98, [R1+0x390] ;  /* 0x0003900001627983 */ /* 0x000ea80000100a00 */
[----:B------:R-:W-:Y:S04]  /*d850*/  STL.64 [R1+0xa88], R244 ;  /* 0x000a88f401007387 */ /* 0x000fe80000100a00 */
[----:B------:R-:W-:Y:S04]  /*d860*/  STL.64 [R1+0x308], R140 ;  /* 0x0003088c01007387 */ /* 0x000fe80000100a00 */
[----:B------:R1:W-:Y:S01]  /*d870*/  STL.64 [R1+0xa90], R140 ;  /* 0x000a908c01007387 */ /* 0x0003e20000100a00 */
[----:B----4-:R-:W-:-:S03]  /*d880*/  IMAD.WIDE R184, R36, 0x4, R90 ;  /* 0x0000000424b87825 */ /* 0x010fc600078e025a */
[----:B------:R-:W4:Y:S04]  /*d890*/  LDL.64 R90, [R1+0x398] ;  /* 0x00039800015a7983 */ /* 0x000f280000100a00 */
[----:B------:R-:W-:Y:S01]  /*d8a0*/  STL.64 [R1+0x310], R58 ;  /* 0x0003103a01007387 */ /* 0x000fe20000100a00 */
[----:B-1----:R-:W-:-:S04]  /*d8b0*/  IMAD.WIDE R234, R36, 0x4, R12 ;  /* 0x0000000424ea7825 */ /* 0x002fc800078e020c */
[C---:B------:R-:W-:Y:S02]  /*d8c0*/  IMAD.WIDE R242, R36.reuse, 0x4, R82 ;  /* 0x0000000424f27825 */ /* 0x040fe400078e0252 */
[----:B------:R-:W4:Y:S02]  /*d8d0*/  LDL.64 R82, [R1+0x3a8] ;  /* 0x0003a80001527983 */ /* 0x000f240000100a00 */
[C---:B------:R-:W-:Y:S02]  /*d8e0*/  IMAD.WIDE R226, R36.reuse, 0x4, R122 ;  /* 0x0000000424e27825 */ /* 0x040fe400078e027a */
[----:B------:R-:W4:Y:S04]  /*d8f0*/  LDL.64 R122, [R1+0x3b0] ;  /* 0x0003b000017a7983 */ /* 0x000f280000100a00 */
[----:B------:R-:W-:Y:S01]  /*d900*/  STL.64 [R1+0x328], R234 ;  /* 0x000328ea01007387 */ /* 0x000fe20000100a00 */
[----:B------:R-:W-:-:S03]  /*d910*/  IMAD.WIDE R126, R36, 0x4, R50 ;  /* 0x00000004247e7825 */ /* 0x000fc600078e0232 */
[----:B------:R-:W4:Y:S04]  /*d920*/  LDL.64 R50, [R1+0x3c0] ;  /* 0x0003c00001327983 */ /* 0x000f280000100a00 */
[----:B------:R-:W-:Y:S01]  /*d930*/  STL.64 [R1+0x330], R242 ;  /* 0x000330f201007387 */ /* 0x000fe20000100a00 */
[----:B------:R-:W-:-:S03]  /*d940*/  IMAD.WIDE R16, R36, 0x4, R42 ;  /* 0x0000000424107825 */ /* 0x000fc600078e022a */
[----:B------:R-:W4:Y:S04]  /*d950*/  LDL.LU.64 R42, [R1+0x3c8] ;  /* 0x0003c800012a7983 */ /* 0x000f280000300a00 */
[----:B------:R-:W-:Y:S01]  /*d960*/  STL.64 [R1+0x340], R226 ;  /* 0x000340e201007387 */ /* 0x000fe20000100a00 */
[----:B------:R-:W-:-:S03]  /*d970*/  IMAD.WIDE R30, R36, 0x4, R114 ;  /* 0x00000004241e7825 */ /* 0x000fc600078e0272 */
[----:B------:R-:W4:Y:S01]  /*d980*/  LDL.LU.64 R114, [R1+0x3d0] ;  /* 0x0003d00001727983 */ /* 0x000f220000300a00 */
[----:B------:R-:W-:-:S03]  /*d990*/  IMAD.WIDE R132, R36, 0x4, R250 ;  /* 0x0000000424847825 */ /* 0x000fc600078e02fa */
[----:B------:R-:W-:Y:S01]  /*d9a0*/  STL.64 [R1+0x348], R126 ;  /* 0x0003487e01007387 */ /* 0x000fe20000100a00 */
[----:B---3--:R-:W-:-:S03]  /*d9b0*/  IMAD.WIDE R14, R36, 0x4, R248 ;  /* 0x00000004240e7825 */ /* 0x008fc600078e02f8 */
[----:B------:R-:W3:Y:S04]  /*d9c0*/  LDL.LU.64 R248, [R1+0x3d8] ;  /* 0x0003d80001f87983 */ /* 0x000ee80000300a00 */
[----:B------:R-:W-:Y:S04]  /*d9d0*/  STL.64 [R1+0x350], R16 ;  /* 0x0003501001007387 */ /* 0x000fe80000100a00 */
[----:B------:R-:W-:Y:S01]  /*d9e0*/  STL.64 [R1+0x358], R132 ;  /* 0x0003588401007387 */ /* 0x000fe20000100a00 */
[----:B------:R-:W-:-:S03]  /*d9f0*/  IMAD.WIDE R10, R36, 0x4, R138 ;  /* 0x00000004240a7825 */ /* 0x000fc600078e028a */
[----:B------:R-:W3:Y:S01]  /*da00*/  LDL.LU.64 R12, [R1+0x3e8] ;  /* 0x0003e800010c7983 */ /* 0x000ee20000300a00 */
[----:B--2---:R-:W-:-:S03]  /*da10*/  IMAD.WIDE R20, R36, 0x4, R246 ;  /* 0x0000000424147825 */ /* 0x004fc600078e02f6 */
[----:B------:R-:W2:Y:S01]  /*da20*/  LDL.LU.64 R246, [R1+0x3f0] ;  /* 0x0003f00001f67983 */ /* 0x000ea20000300a00 */
[----:B------:R-:W-:-:S03]  /*da30*/  IMAD.WIDE R182, R36, 0x4, R98 ;  /* 0x0000000424b67825 */ /* 0x000fc600078e0262 */
[----:B------:R-:W-:Y:S04]  /*da40*/  STL.64 [R1+0x368], R30 ;  /* 0x0003681e01007387 */ /* 0x000fe80000100a00 */
[----:B------:R-:W2:Y:S04]  /*da50*/  LDL.LU.64 R250, [R1+0x400] ;  /* 0x0004000001fa7983 */ /* 0x000ea80000300a00 */
[----:B------:R-:W2:Y:S04]  /*da60*/  LDL.LU.64 R98, [R1+0x408] ;  /* 0x0004080001627983 */ /* 0x000ea80000300a00 */
[----:B------:R-:W-:Y:S01]  /*da70*/  STL.64 [R1+0x370], R14 ;  /* 0x0003700e01007387 */ /* 0x000fe20000100a00 */
[----:B----4-:R-:W-:-:S03]  /*da80*/  IMAD.WIDE R200, R36, 0x4, R90 ;  /* 0x0000000424c87825 */ /* 0x010fc600078e025a */
[----:B------:R-:W4:Y:S04]  /*da90*/  LDL.LU.64 R90, [R1+0x410] ;  /* 0x00041000015a7983 */ /* 0x000f280000300a00 */
[----:B------:R-:W-:Y:S01]  /*daa0*/  STL.64 [R1+0x380], R10 ;  /* 0x0003800a01007387 */ /* 0x000fe20000100a00 */
[----:B------:R-:W-:-:S03]  /*dab0*/  IMAD.WIDE R230, R36, 0x4, R82 ;  /* 0x0000000424e67825 */ /* 0x000fc600078e0252 */
[----:B------:R-:W4:Y:S04]  /*dac0*/  LDL.LU.64 R82, [R1+0x418] ;  /* 0x0004180001527983 */ /* 0x000f280000300a00 */
[----:B------:R-:W-:Y:S04]  /*dad0*/  STL.64 [R1+0x388], R20 ;  /* 0x0003881401007387 */ /* 0x000fe80000100a00 */
[----:B------:R-:W4:Y:S01]  /*dae0*/  LDL.LU.64 R138, [R1+0x420] ;  /* 0x00042000018a7983 */ /* 0x000f220000300a00 */
[----:B------:R-:W-:-:S03]  /*daf0*/  IMAD.WIDE R232, R36, 0x4, R50 ;  /* 0x0000000424e87825 */ /* 0x000fc600078e0232 */
[----:B------:R-:W4:Y:S01]  /*db00*/  LDL.LU.64 R50, [R1+0x430] ;  /* 0x0004300001327983 */ /* 0x000f220000300a00 */
[----:B------:R-:W-:-:S04]  /*db10*/  IMAD.WIDE R198, R36, 0x4, R122 ;  /* 0x0000000424c67825 */ /* 0x000fc800078e027a */
[C---:B------:R-:W-:Y:S02]  /*db20*/  IMAD.WIDE R56, R36.reuse, 0x4, R42 ;  /* 0x0000000424387825 */ /* 0x040fe400078e022a */
[----:B------:R-:W4:Y:S04]  /*db30*/  LDL.LU.64 R42, [R1+0x438] ;  /* 0x00043800012a7983 */ /* 0x000f280000300a00 */
[----:B------:R-:W4:Y:S01]  /*db40*/  LDL.64 R122, [R1+0x440] ;  /* 0x00044000017a7983 */ /* 0x000f220000100a00 */
[----:B------:R-:W-:-:S03]  /*db50*/  IMAD.WIDE R204, R36, 0x4, R114 ;  /* 0x0000000424cc7825 */ /* 0x000fc600078e0272 */
[----:B------:R-:W-:Y:S04]  /*db60*/  STL.64 [R1+0x3c8], R56 ;  /* 0x0003c83801007387 */ /* 0x000fe80000100a00 */
[----:B------:R-:W4:Y:S01]  /*db70*/  LDL.LU.64 R114, [R1+0x448] ;  /* 0x0004480001727983 */ /* 0x000f220000300a00 */
[----:B---3--:R-:W-:-:S03]  /*db80*/  IMAD.WIDE R192, R36, 0x4, R248 ;  /* 0x0000000424c07825 */ /* 0x008fc600078e02f8 */
[----:B------:R-:W3:Y:S04]  /*db90*/  LDL.LU.64 R248, [R1+0x450] ;  /* 0x0004500001f87983 */ /* 0x000ee80000300a00 */
[----:B------:R-:W-:Y:S01]  /*dba0*/  STL.64 [R1+0x3d0], R204 ;  /* 0x0003d0cc01007387 */ /* 0x000fe20000100a00 */
[----:B------:R-:W-:-:S04]  /*dbb0*/  IMAD.WIDE R128, R36, 0x4, R12 ;  /* 0x0000000424807825 */ /* 0x000fc800078e020c */
[C---:B--2---:R-:W-:Y:S02]  /*dbc0*/  IMAD.WIDE R118, R36.reuse, 0x4, R246 ;  /* 0x0000000424767825 */ /* 0x044fe400078e02f6 */
[----:B------:R-:W2:Y:S04]  /*dbd0*/  LDL.LU.64 R246, [R1+0x458] ;  /* 0x0004580001f67983 */ /* 0x000ea80000300a00 */
[----:B------:R-:W-:Y:S01]  /*dbe0*/  STL.64 [R1+0x3d8], R192 ;  /* 0x0003d8c001007387 */ /* 0x000fe20000100a00 */
[----:B------:R-:W-:-:S04]  /*dbf0*/  IMAD.WIDE R236, R36, 0x4, R250 ;  /* 0x0000000424ec7825 */ /* 0x000fc800078e02fa */
[C---:B------:R-:W-:Y:S02]  /*dc00*/  IMAD.WIDE R224, R36.reuse, 0x4, R98 ;  /* 0x0000000424e07825 */ /* 0x040fe400078e0262 */
[----:B------:R-:W2:Y:S04]  /*dc10*/  LDL.64 R98, [R1+0x460] ;  /* 0x0004600001627983 */ /* 0x000ea80000100a00 */
[----:B------:R-:W-:Y:S04]  /*dc20*/  STL.64 [R1+0x3e8], R128 ;  /* 0x0003e88001007387 */ /* 0x000fe80000100a00 */
[----:B------:R-:W2:Y:S04]  /*dc30*/  LDL.LU.64 R76, [R1+0x470] ;  /* 0x00047000014c7983 */ /* 0x000ea80000300a00 */
[----:B------:R-:W-:Y:S01]  /*dc40*/  STL.64 [R1+0x3f0], R118 ;  /* 0x0003f07601007387 */ /* 0x000fe20000100a00 */
[----:B----4-:R-:W-:-:S03]  /*dc50*/  IMAD.WIDE R22, R36, 0x4, R90 ;  /* 0x0000000424167825 */ /* 0x010fc600078e025a */
[----:B------:R-:W4:Y:S01]  /*dc60*/  LDL.LU.64 R90, [R1+0x478] ;  /* 0x00047800015a7983 */ /* 0x000f220000300a00 */
[----:B------:R-:W-:-:S03]  /*dc70*/  IMAD.WIDE R6, R36, 0x4, R82 ;  /* 0x0000000424067825 */ /* 0x000fc600078e0252 */
[----:B------:R-:W4:Y:S04]  /*dc80*/  LDL.LU.64 R82, [R1+0x480] ;  /* 0x0004800001527983 */ /* 0x000f280000300a00 */
[----:B------:R-:W-:Y:S04]  /*dc90*/  STL.64 [R1+0x400], R236 ;  /* 0x000400ec01007387 */ /* 0x000fe80000100a00 */
[----:B------:R-:W-:Y:S01]  /*dca0*/  STL.64 [R1+0x408], R224 ;  /* 0x000408e001007387 */ /* 0x000fe20000100a00 */
[----:B------:R-:W-:-:S03]  /*dcb0*/  IMAD.WIDE R250, R36, 0x4, R50 ;  /* 0x0000000424fa7825 */ /* 0x000fc600078e0232 */
[----:B------:R-:W4:Y:S04]  /*dcc0*/  LDL.LU.64 R50, [R1+0x488] ;  /* 0x0004880001327983 */ /* 0x000f280000300a00 */
[----:B------:R-:W-:Y:S01]  /*dcd0*/  STL.64 [R1+0x410], R22 ;  /* 0x0004101601007387 */ /* 0x000fe20000100a00 */
[----:B------:R-:W-:-:S04]  /*dce0*/  IMAD.WIDE R12, R36, 0x4, R138 ;  /* 0x00000004240c7825 */ /* 0x000fc800078e028a */
[C---:B------:R-:W-:Y:S02]  /*dcf0*/  IMAD.WIDE R164, R36.reuse, 0x4, R42 ;  /* 0x0000000424a47825 */ /* 0x040fe400078e022a */
[----:B------:R-:W4:Y:S04]  /*dd00*/  LDL.LU.64 R42, [R1+0x490] ;  /* 0x00049000012a7983 */ /* 0x000f280000300a00 */
[----:B------:R-:W-:Y:S04]  /*dd10*/  STL.64 [R1+0x418], R6 ;  /* 0x0004180601007387 */ /* 0x000fe80000100a00 */
[----:B------:R-:W4:Y:S01]  /*dd20*/  LDL.LU.64 R52, [R1+0x498] ;  /* 0x0004980001347983 */ /* 0x000f220000300a00 */
[----:B------:R-:W-:-:S03]  /*dd30*/  IMAD.WIDE R138, R36, 0x4, R114 ;  /* 0x00000004248a7825 */ /* 0x000fc600078e0272 */
[----:B------:R-:W4:Y:S04]  /*dd40*/  LDL.LU.64 R44, [R1+0x4a8] ;  /* 0x0004a800012c7983 */ /* 0x000f280000300a00 */
[----:B------:R-:W-:Y:S04]  /*dd50*/  STL.64 [R1+0x420], R12 ;  /* 0x0004200c01007387 */ /* 0x000fe80000100a00 */
[----:B------:R-:W4:Y:S01]  /*dd60*/  LDL.LU.64 R114, [R1+0x4b0] ;  /* 0x0004b00001727983 */ /* 0x000f220000300a00 */
[----:B---3--:R-:W-:-:S03]  /*dd70*/  IMAD.WIDE R136, R36, 0x4, R248 ;  /* 0x0000000424887825 */ /* 0x008fc600078e02f8 */
[----:B------:R-:W-:Y:S01]  /*dd80*/  STL.64 [R1+0x430], R250 ;  /* 0x000430fa01007387 */ /* 0x000fe20000100a00 */
[----:B------:R-:W-:-:S03]  /*dd90*/  IMAD.WIDE R208, R36, 0x4, R122 ;  /* 0x0000000424d07825 */ /* 0x000fc600078e027a */
[----:B------:R-:W3:Y:S04]  /*dda0*/  LDL.LU.64 R248, [R1+0x4b8] ;  /* 0x0004b80001f87983 */ /* 0x000ee80000300a00 */
[----:B------:R-:W-:Y:S01]  /*ddb0*/  STL.64 [R1+0x438], R164 ;  /* 0x000438a401007387 */ /* 0x000fe20000100a00 */
[----:B--2---:R-:W-:-:S03]  /*ddc0*/  IMAD.WIDE R54, R36, 0x4, R246 ;  /* 0x0000000424367825 */ /* 0x004fc600078e02f6 */
[----:B------:R-:W2:Y:S04]  /*ddd0*/  LDL.LU.64 R246, [R1+0x4c0] ;  /* 0x0004c00001f67983 */ /* 0x000ea80000300a00 */
[----:B------:R-:W2:Y:S04]  /*dde0*/  LDL.LU.64 R122, [R1+0x4c8] ;  /* 0x0004c800017a7983 */ /* 0x000ea80000300a00 */
[----:B------:R-:W-:Y:S01]  /*ddf0*/  STL.64 [R1+0x448], R138 ;  /* 0x0004488a01007387 */ /* 0x000fe20000100a00 */
[----:B------:R-:W-:-:S03]  /*de00*/  IMAD.WIDE R214, R36, 0x4, R98 ;  /* 0x0000000424d67825 */ /* 0x000fc600078e0262 */
[----:B------:R-:W2:Y:S04]  /*de10*/  LDL.LU.64 R98, [R1+0x4d0] ;  /* 0x0004d00001627983 */ /* 0x000ea80000300a00 */
[----:B------:R-:W-:Y:S01]  /*de20*/  STL.64 [R1+0x450], R136 ;  /* 0x0004508801007387 */ /* 0x000fe20000100a00 */
[----:B------:R-:W-:-:S03]  /*de30*/  IMAD.WIDE R238, R36, 0x4, R76 ;  /* 0x0000000424ee7825 */ /* 0x000fc600078e024c */
[----:B------:R-:W-:Y:S01]  /*de40*/  STL.64 [R1+0x458], R54 ;  /* 0x0004583601007387 */ /* 0x000fe20000100a00 */
[----:B----4-:R-:W-:-:S03]  /*de50*/  IMAD.WIDE R180, R36, 0x4, R90 ;  /* 0x0000000424b47825 */ /* 0x010fc600078e025a */
[----:B------:R-:W4:Y:S01]  /*de60*/  LDL.LU.64 R90, [R1+0x4e0] ;  /* 0x0004e000015a7983 */ /* 0x000f220000300a00 */
[----:B------:R-:W-:-:S03]  /*de70*/  IMAD.WIDE R110, R36, 0x4, R82 ;  /* 0x00000004246e7825 */ /* 0x000fc600078e0252 */
[----:B------:R-:W4:Y:S04]  /*de80*/  LDL.LU.64 R82, [R1+0x4e8] ;  /* 0x0004e80001527983 */ /* 0x000f280000300a00 */
[----:B------:R-:W-:Y:S01]  /*de90*/  STL.64 [R1+0x470], R238 ;  /* 0x000470ee01007387 */ /* 0x000fe20000100a00 */
[----:B------:R-:W-:-:S03]  /*dea0*/  IMAD.WIDE R104, R36, 0x4, R50 ;  /* 0x0000000424687825 */ /* 0x000fc600078e0232 */
[----:B------:R-:W4:Y:S04]  /*deb0*/  LDL.LU.64 R50, [R1+0x4f0] ;  /* 0x0004f00001327983 */ /* 0x000f280000300a00 */
[----:B------:R-:W-:Y:S01]  /*dec0*/  STL.64 [R1+0x478], R180 ;  /* 0x000478b401007387 */ /* 0x000fe20000100a00 */
[----:B------:R-:W-:-:S03]  /*ded0*/  IMAD.WIDE R218, R36, 0x4, R42 ;  /* 0x0000000424da7825 */ /* 0x000fc600078e022a */
[----:B------:R-:W4:Y:S04]  /*dee0*/  LDL.LU.64 R42, [R1+0x4f8] ;  /* 0x0004f800012a7983 */ /* 0x000f280000300a00 */
[----:B------:R-:W-:Y:S04]  /*def0*/  STL.64 [R1+0x480], R110 ;  /* 0x0004806e01007387 */ /* 0x000fe80000100a00 */
[----:B------:R-:W4:Y:S01]  /*df00*/  LDL.LU.64 R84, [R1+0x500] ;  /* 0x0005000001547983 */ /* 0x000f220000300a00 */
[----:B------:R-:W-:-:S03]  /*df10*/  IMAD.WIDE R212, R36, 0x4, R52 ;  /* 0x0000000424d47825 */ /* 0x000fc600078e0234 */
[----:B------:R-:W4:Y:S04]  /*df20*/  LDL.LU.64 R162, [R1+0x508] ;  /* 0x0005080001a27983 */ /* 0x000f280000300a00 */
[----:B------:R-:W-:Y:S01]  /*df30*/  STL.64 [R1+0x488], R104 ;  /* 0x0004886801007387 */ /* 0x000fe20000100a00 */
[----:B------:R-:W-:-:S03]  /*df40*/  IMAD.WIDE R240, R36, 0x4, R114 ;  /* 0x0000000424f07825 */ /* 0x000fc600078e0272 */
[----:B------:R-:W-:Y:S04]  /*df50*/  STL.64 [R1+0x490], R218 ;  /* 0x000490da01007387 */ /* 0x000fe80000100a00 */
[----:B------:R-:W4:Y:S04]  /*df60*/  LDL.LU.64 R114, [R1+0x510] ;  /* 0x0005100001727983 */ /* 0x000f280000300a00 */
[----:B------:R-:W-:Y:S04]  /*df70*/  STL.64 [R1+0x498], R212 ;  /* 0x000498d401007387 */ /* 0x000fe80000100a00 */
[----:B------:R-:W4:Y:S01]  /*df80*/  LDL.LU.64 R76, [R1+0x518] ;  /* 0x00051800014c7983 */ /* 0x000f220000300a00 */
[----:B------:R-:W-:-:S04]  /*df90*/  IMAD.WIDE R18, R36, 0x4, R44 ;  /* 0x0000000424127825 */ /* 0x000fc800078e022c */
[C---:B---3--:R-:W-:Y:S01]  /*dfa0*/  IMAD.WIDE R248, R36.reuse, 0x4, R248 ;  /* 0x0000000424f87825 */ /* 0x048fe200078e02f8 */
[----:B------:R-:W-:Y:S04]  /*dfb0*/  STL.64 [R1+0x4a8], R18 ;  /* 0x0004a81201007387 */ /* 0x000fe80000100a00 */
[----:B------:R-:W3:Y:S04]  /*dfc0*/  LDL.LU.64 R92, [R1+0x520] ;  /* 0x00052000015c7983 */ /* 0x000ee80000300a00 */
[----:B------:R-:W-:Y:S04]  /*dfd0*/  STL.64 [R1+0x4b0], R240 ;  /* 0x0004b0f001007387 */ /* 0x000fe80000100a00 */
[----:B------:R-:W3:Y:S01]  /*dfe0*/  LDL.LU.64 R44, [R1+0x528] ;  /* 0x00052800012c7983 */ /* 0x000ee20000300a00 */
[----:B--2---:R-:W-:-:S04]  /*dff0*/  IMAD.WIDE R246, R36, 0x4, R246 ;  /* 0x0000000424f67825 */ /* 0x004fc800078e02f6 */
[----:B------:R-:W-:-:S04]  /*e000*/  IMAD.WIDE R160, R36, 0x4, R122 ;  /* 0x0000000424a07825 */ /* 0x000fc800078e027a */
[C---:B------:R-:W-:Y:S02]  /*e010*/  IMAD.WIDE R158, R36.reuse, 0x4, R98 ;  /* 0x00000004249e7825 */ /* 0x040fe400078e0262 */
[----:B------:R-:W2:Y:S04]  /*e020*/  LDL.LU.64 R98, [R1+0x530] ;  /* 0x0005300001627983 */ /* 0x000ea80000300a00 */
[----:B------:R-:W-:Y:S04]  /*e030*/  STL.64 [R1+0x4b8], R248 ;  /* 0x0004b8f801007387 */ /* 0x000fe80000100a00 */
[----:B------:R-:W2:Y:S04]  /*e040*/  LDL.LU.64 R170, [R1+0x538] ;  /* 0x0005380001aa7983 */ /* 0x000ea80000300a00 */
[----:B------:R-:W-:Y:S01]  /*e050*/  STL.64 [R1+0x4c0], R246 ;  /* 0x0004c0f601007387 */ /* 0x000fe20000100a00 */
[----:B----4-:R-:W-:-:S03]  /*e060*/  IMAD.WIDE R134, R36, 0x4, R90 ;  /* 0x0000000424867825 */ /* 0x010fc600078e025a */
[----:B------:R-:W4:Y:S04]  /*e070*/  LDL.LU.64 R90, [R1+0x540] ;  /* 0x00054000015a7983 */ /* 0x000f280000300a00 */
[----:B------:R-:W-:Y:S01]  /*e080*/  STL.64 [R1+0x4c8], R160 ;  /* 0x0004c8a001007387 */ /* 0x000fe20000100a00 */
[----:B------:R-:W-:-:S03]  /*e090*/  IMAD.WIDE R122, R36, 0x4, R82 ;  /* 0x00000004247a7825 */ /* 0x000fc600078e0252 */
[----:B------:R-:W4:Y:S04]  /*e0a0*/  LDL.LU.64 R82, [R1+0x548] ;  /* 0x0005480001527983 */ /* 0x000f280000300a00 */
[----:B------:R-:W-:Y:S01]  /*e0b0*/  STL.64 [R1+0x4d0], R158 ;  /* 0x0004d09e01007387 */ /* 0x000fe20000100a00 */
[----:B------:R-:W-:-:S04]  /*e0c0*/  IMAD.WIDE R52, R36, 0x4, R50 ;  /* 0x0000000424347825 */ /* 0x000fc800078e0232 */
[C---:B------:R-:W-:Y:S02]  /*e0d0*/  IMAD.WIDE R50, R36.reuse, 0x4, R42 ;  /* 0x0000000424327825 */ /* 0x040fe400078e022a */
[----:B------:R-:W4:Y:S04]  /*e0e0*/  LDL.LU.64 R42, [R1+0x550] ;  /* 0x00055000012a7983 */ /* 0x000f280000300a00 */
[----:B------:R-:W-:Y:S01]  /*e0f0*/  STL.64 [R1+0x4e0], R134 ;  /* 0x0004e08601007387 */ /* 0x000fe20000100a00 */
[----:B------:R-:W-:-:S03]  /*e100*/  IMAD.WIDE R190, R36, 0x4, R84 ;  /* 0x0000000424be7825 */ /* 0x000fc600078e0254 */
[----:B------:R-:W-:Y:S01]  /*e110*/  STL.64 [R1+0x4e8], R122 ;  /* 0x0004e87a01007387 */ /* 0x000fe20000100a00 */
[----:B------:R-:W-:-:S03]  /*e120*/  IMAD.WIDE R166, R36, 0x4, R162 ;  /* 0x0000000424a67825 */ /* 0x000fc600078e02a2 */
[----:B------:R-:W4:Y:S04]  /*e130*/  LDL.LU.64 R84, [R1+0x558] ;  /* 0x0005580001547983 */ /* 0x000f280000300a00 */
[----:B------:R-:W4:Y:S04]  /*e140*/  LDL.LU.64 R162, [R1+0x568] ;  /* 0x0005680001a27983 */ /* 0x000f280000300a00 */
[----:B------:R-:W-:Y:S01]  /*e150*/  STL.64 [R1+0x4f0], R52 ;  /* 0x0004f03401007387 */ /* 0x000fe20000100a00 */
[----:B------:R-:W-:-:S03]  /*e160*/  IMAD.WIDE R4, R36, 0x4, R114 ;  /* 0x0000000424047825 */ /* 0x000fc600078e0272 */
[----:B------:R-:W-:Y:S04]  /*e170*/  STL.64 [R1+0x500], R190 ;  /* 0x000500be01007387 */ /* 0x000fe80000100a00 */
[----:B------:R-:W4:Y:S01]  /*e180*/  LDL.LU.64 R114, [R1+0x560] ;  /* 0x0005600001727983 */ /* 0x000f220000300a00 */
[----:B------:R-:W-:-:S03]  /*e190*/  IMAD.WIDE R28, R36, 0x4, R76 ;  /* 0x00000004241c7825 */ /* 0x000fc600078e024c */
[----:B------:R-:W-:Y:S04]  /*e1a0*/  STL.64 [R1+0x4f8], R50 ;  /* 0x0004f83201007387 */ /* 0x000fe80000100a00 */
[----:B------:R-:W-:Y:S04]  /*e1b0*/  STL.64 [R1+0x508], R166 ;  /* 0x000508a601007387 */ /* 0x000fe80000100a00 */
[----:B------:R-:W4:Y:S01]  /*e1c0*/  LDL.LU.64 R76, [R1+0x578] ;  /* 0x00057800014c7983 */ /* 0x000f220000300a00 */
[----:B---3--:R-:W-:-:S03]  /*e1d0*/  IMAD.WIDE R202, R36, 0x4, R92 ;  /* 0x0000000424ca7825 */ /* 0x008fc600078e025c */
[----:B------:R-:W3:Y:S04]  /*e1e0*/  LDL.LU.64 R100, [R1+0x570] ;  /* 0x0005700001647983 */ /* 0x000ee80000300a00 */
[----:B------:R-:W-:Y:S01]  /*e1f0*/  STL.64 [R1+0x510], R4 ;  /* 0x0005100401007387 */ /* 0x000fe20000100a00 */
[----:B------:R-:W-:-:S03]  /*e200*/  IMAD.WIDE R194, R36, 0x4, R44 ;  /* 0x0000000424c27825 */ /* 0x000fc600078e022c */
[----:B------:R-:W3:Y:S01]  /*e210*/  LDL.LU.64 R44, [R1+0x590] ;  /* 0x00059000012c7983 */ /* 0x000ee20000300a00 */
[----:B--2---:R-:W-:-:S03]  /*e220*/  IMAD.WIDE R228, R36, 0x4, R98 ;  /* 0x0000000424e47825 */ /* 0x004fc600078e0262 */
[----:B------:R-:W2:Y:S04]  /*e230*/  LDL.LU.64 R98, [R1+0x580] ;  /* 0x0005800001627983 */ /* 0x000ea80000300a00 */
[----:B------:R-:W-:Y:S04]  /*e240*/  STL.64 [R1+0x518], R28 ;  /* 0x0005181c01007387 */ /* 0x000fe80000100a00 */
[----:B------:R-:W-:Y:S01]  /*e250*/  STL.64 [R1+0x520], R202 ;  /* 0x000520ca01007387 */ /* 0x000fe20000100a00 */
[----:B----4-:R-:W-:-:S03]  /*e260*/  IMAD.WIDE R196, R36, 0x4, R90 ;  /* 0x0000000424c47825 */ /* 0x010fc600078e025a */
[----:B------:R-:W4:Y:S04]  /*e270*/  LDL.LU.64 R90, [R1+0x5a0] ;  /* 0x0005a000015a7983 */ /* 0x000f280000300a00 */
[----:B------:R-:W-:Y:S04]  /*e280*/  STL.64 [R1+0x528], R194 ;  /* 0x000528c201007387 */ /* 0x000fe80000100a00 */
[----:B------:R-:W4:Y:S01]  /*e290*/  LDL.LU.64 R210, [R1+0x588] ;  /* 0x0005880001d27983 */ /* 0x000f220000300a00 */
        /* <DEDUP_REMOVED lines=9> */
[----:B------:R-:W-:-:S03]  /*e330*/  IMAD.WIDE R152, R36, 0x4, R84 ;  /* 0x0000000424987825 */ /* 0x000fc600078e0254 */
[----:B------:R-:W-:Y:S01]  /*e340*/  STL.64 [R1+0x540], R196 ;  /* 0x000540c401007387 */ /* 0x000fe20000100a00 */
[----:B------:R-:W-:-:S03]  /*e350*/  IMAD.WIDE R120, R36, 0x4, R162 ;  /* 0x0000000424787825 */ /* 0x000fc600078e02a2 */
[----:B------:R-:W4:Y:S04]  /*e360*/  LDL.LU.64 R84, [R1+0x660] ;  /* 0x0006600001547983 */ /* 0x000f280000300a00 */
[----:B------:R-:W-:Y:S04]  /*e370*/  STL.64 [R1+0x548], R188 ;  /* 0x000548bc01007387 */ /* 0x000fe80000100a00 */
[----:B------:R-:W4:Y:S04]  /*e380*/  LDL.LU.64 R162, [R1+0x5b8] ;  /* 0x0005b80001a27983 */ /* 0x000f280000300a00 */
[----:B------:R-:W-:Y:S01]  /*e390*/  STL.64 [R1+0x550], R156 ;  /* 0x0005509c01007387 */ /* 0x000fe20000100a00 */
[----:B------:R-:W-:-:S03]  /*e3a0*/  IMAD.WIDE R48, R36, 0x4, R76 ;  /* 0x0000000424307825 */ /* 0x000fc600078e024c */
[----:B------:R-:W4:Y:S01]  /*e3b0*/  LDL.LU.64 R76, [R1+0x670] ;  /* 0x00067000014c7983 */ /* 0x000f220000300a00 */
[----:B------:R-:W-:-:S03]  /*e3c0*/  IMAD.WIDE R114, R36, 0x4, R114 ;  /* 0x0000000424727825 */ /* 0x000fc600078e0272 */
[----:B------:R-:W-:Y:S01]  /*e3d0*/  STL.64 [R1+0x5f8], R152 ;  /* 0x0005f89801007387 */ /* 0x000fe20000100a00 */
[----:B---3--:R-:W-:-:S03]  /*e3e0*/  IMAD.WIDE R46, R36, 0x4, R100 ;  /* 0x00000004242e7825 */ /* 0x008fc600078e0264 */
[----:B------:R-:W-:Y:S01]  /*e3f0*/  STL.64 [R1+0x600], R120 ;  /* 0x0006007801007387 */ /* 0x000fe20000100a00 */
[----:B------:R-:W-:-:S03]  /*e400*/  IMAD.WIDE R146, R36, 0x4, R44 ;  /* 0x0000000424927825 */ /* 0x000fc600078e022c */
[----:B------:R-:W3:Y:S04]  /*e410*/  LDL.LU.64 R44, [R1+0x5c8] ;  /* 0x0005c800012c7983 */ /* 0x000ee80000300a00 */
[----:B------:R-:W-:Y:S01]  /*e420*/  STL.64 [R1+0x608], R114 ;  /* 0x0006087201007387 */ /* 0x000fe20000100a00 */
[----:B--2---:R-:W-:-:S03]  /*e430*/  IMAD.WIDE R154, R36, 0x4, R98 ;  /* 0x00000004249a7825 */ /* 0x004fc600078e0262 */
[----:B------:R-:W2:Y:S04]  /*e440*/  LDL.LU.64 R98, [R1+0x680] ;  /* 0x0006800001627983 */ /* 0x000ea80000300a00 */
[----:B------:R-:W-:Y:S04]  /*e450*/  STL.64 [R1+0x610], R48 ;  /* 0x0006103001007387 */ /* 0x000fe80000100a00 */
[----:B------:R-:W-:Y:S01]  /*e460*/  STL.64 [R1+0x620], R146 ;  /* 0x0006209201007387 */ /* 0x000fe20000100a00 */
[----:B----4-:R-:W-:-:S03]  /*e470*/  IMAD.WIDE R32, R36, 0x4, R90 ;  /* 0x0000000424207825 */ /* 0x010fc600078e025a */
[----:B------:R-:W4:Y:S04]  /*e480*/  LDL.LU.64 R90, [R1+0x688] ;  /* 0x00068800015a7983 */ /* 0x000f280000300a00 */
[----:B------:R-:W-:Y:S01]  /*e490*/  STL.64 [R1+0x618], R46 ;  /* 0x0006182e01007387 */ /* 0x000fe20000100a00 */
[----:B------:R-:W-:-:S03]  /*e4a0*/  IMAD.WIDE R72, R36, 0x4, R210 ;  /* 0x0000000424487825 */ /* 0x000fc600078e02d2 */
        /* <DEDUP_REMOVED lines=8> */
[----:B------:R-:W-:Y:S01]  /*e530*/  STL.64 [R1+0x640], R186 ;  /* 0x000640ba01007387 */ /* 0x000fe20000100a00 */
[----:B------:R-:W-:-:S03]  /*e540*/  IMAD.WIDE R210, R36, 0x4, R170 ;  /* 0x0000000424d27825 */ /* 0x000fc600078e02aa */
[----:B------:R-:W4:Y:S04]  /*e550*/  LDL.LU.64 R142, [R1+0x6a0] ;  /* 0x0006a000018e7983 */ /* 0x000f280000300a00 */
        /* <DEDUP_REMOVED lines=8> */
[----:B------:R-:W-:Y:S04]  /*e5e0*/  STL.64 [R1+0x658], R210 ;  /* 0x000658d201007387 */ /* 0x000fe80000100a00 */
[----:B------:R-:W4:Y:S04]  /*e5f0*/  LDL.LU.64 R78, [R1+0x6c8] ;  /* 0x0006c800014e7983 */ /* 0x000f280000300a00 */
[----:B------:R-:W4:Y:S04]  /*e600*/  LDL.LU.64 R170, [R1+0x6d0] ;  /* 0x0006d00001aa7983 */ /* 0x000f280000300a00 */
[----:B------:R-:W4:Y:S04]  /*e610*/  LDL.LU.64 R162, [R1+0x6d8] ;  /* 0x0006d80001a27983 */ /* 0x000f280000300a00 */
[----:B------:R-:W-:Y:S01]  /*e620*/  STL.64 [R1+0x660], R176 ;  /* 0x000660b001007387 */ /* 0x000fe20000100a00 */
[----:B------:R-:W-:-:S03]  /*e630*/  IMAD.WIDE R150, R36, 0x4, R76 ;  /* 0x0000000424967825 */ /* 0x000fc600078e024c */
[----:B------:R-:W4:Y:S04]  /*e640*/  LDL.LU.64 R172, [R1+0x6e0] ;  /* 0x0006e00001ac7983 */ /* 0x000f280000300a00 */
[----:B------:R-:W4:Y:S04]  /*e650*/  LDL.LU.64 R100, [R1+0x6e8] ;  /* 0x0006e80001647983 */ /* 0x000f280000300a00 */
[----:B------:R-:W-:Y:S04]  /*e660*/  STL.64 [R1+0x668], R174 ;  /* 0x000668ae01007387 */ /* 0x000fe80000100a00 */
[----:B------:R-:W4:Y:S04]  /*e670*/  LDL.LU.64 R92, [R1+0x6f0] ;  /* 0x0006f000015c7983 */ /* 0x000f280000300a00 */
[----:B------:R-:W4:Y:S04]  /*e680*/  LDL.LU.64 R84, [R1+0x6f8] ;  /* 0x0006f80001547983 */ /* 0x000f280000300a00 */
[----:B------:R-:W-:Y:S04]  /*e690*/  STL.64 [R1+0x670], R150 ;  /* 0x0006709601007387 */ /* 0x000fe80000100a00 */
[----:B------:R-:W4:Y:S01]  /*e6a0*/  LDL.LU.64 R76, [R1+0x700] ;  /* 0x00070000014c7983 */ /* 0x000f220000300a00 */
[----:B---3--:R-:W-:-:S04]  /*e6b0*/  IMAD.WIDE R148, R36, 0x4, R44 ;  /* 0x0000000424947825 */ /* 0x008fc800078e022c */
[C---:B--2---:R-:W-:Y:S02]  /*e6c0*/  IMAD.WIDE R112, R36.reuse, 0x4, R98 ;  /* 0x0000000424707825 */ /* 0x044fe400078e0262 */
[----:B------:R-:W2:Y:S04]  /*e6d0*/  LDL.LU.64 R98, [R1+0x708] ;  /* 0x0007080001627983 */ /* 0x000ea80000300a00 */
[----:B------:R-:W-:Y:S01]  /*e6e0*/  STL.64 [R1+0x678], R148 ;  /* 0x0006789401007387 */ /* 0x000fe20000100a00 */
[----:B----4-:R-:W-:-:S03]  /*e6f0*/  IMAD.WIDE R102, R36, 0x4, R90 ;  /* 0x0000000424667825 */ /* 0x010fc600078e025a */
[----:B------:R-:W3:Y:S01]  /*e700*/  LDL.LU.64 R90, [R1+0x710] ;  /* 0x00071000015a7983 */ /* 0x000ee20000300a00 */
[----:B------:R-:W-:-:S03]  /*e710*/  IMAD.WIDE R44, R36, 0x4, R82 ;  /* 0x00000004242c7825 */ /* 0x000fc600078e0252 */
[----:B------:R-:W3:Y:S04]  /*e720*/  LDL.LU.64 R82, [R1+0x718] ;  /* 0x0007180001527983 */ /* 0x000ee80000300a00 */
[----:B------:R-:W-:Y:S04]  /*e730*/  STL.64 [R1+0x680], R112 ;  /* 0x0006807001007387 */ /* 0x000fe80000100a00 */
[----:B------:R-:W-:Y:S04]  /*e740*/  STL.64 [R1+0x688], R102 ;  /* 0x0006886601007387 */ /* 0x000fe80000100a00 */
[----:B------:R-:W-:Y:S01]  /*e750*/  STL.64 [R1+0x690], R44 ;  /* 0x0006902c01007387 */ /* 0x000fe20000100a00 */
[----:B------:R-:W-:-:S04]  /*e760*/  IMAD.WIDE R42, R36, 0x4, R42 ;  /* 0x00000004242a7825 */ /* 0x000fc800078e022a */
[----:B------:R-:W-:-:S04]  /*e770*/  IMAD.WIDE R68, R36, 0x4, R142 ;  /* 0x0000000424447825 */ /* 0x000fc800078e028e */
[C---:B------:R-:W-:Y:S01]  /*e780*/  IMAD.WIDE R74, R36.reuse, 0x4, R124 ;  /* 0x00000004244a7825 */ /* 0x040fe200078e027c */
[----:B------:R-:W-:Y:S04]  /*e790*/  STL.64 [R1+0x6a0], R68 ;  /* 0x0006a04401007387 */ /* 0x000fe80000100a00 */
        /* <DEDUP_REMOVED lines=22> */
[----:B------:R-:W-:-:S03]  /*e900*/  IMAD.WIDE R100, R36, 0x4, R76 ;  /* 0x0000000424647825 */ /* 0x000fc600078e024c */
[----:B------:R-:W4:Y:S01]  /*e910*/  LDL.LU.64 R76, [R1] ;  /* 0x00000000014c7983 */ /* 0x000f220000300a00 */
[----:B------:R-:W-:-:S03]  /*e920*/  IMAD.MOV.U32 R252, RZ, RZ, 0x7f ;  /* 0x0000007ffffc7424 */ /* 0x000fc600078e00ff */
[----:B------:R-:W4:Y:S04]  /*e930*/  LDL.LU.64 R140, [R1+0x28] ;  /* 0x00002800018c7983 */ /* 0x000f280000300a00 */
[----:B------:R-:W4:Y:S01]  /*e940*/  LDL.LU.64 R244, [R1+0x20] ;  /* 0x0000200001f47983 */ /* 0x000f220000300a00 */
[----:B------:R-:W-:-:S03]  /*e950*/  IADD3 R252, R252, c[0x0][0x180], RZ ;  /* 0x00006000fcfc7a10 */ /* 0x000fc60007ffe0ff */
[----:B------:R-:W4:Y:S04]  /*e960*/  LDL.LU.64 R206, [R1+0x18] ;  /* 0x0000180001ce7983 */ /* 0x000f280000300a00 */
[----:B------:R-:W4:Y:S01]  /*e970*/  LDL.LU.64 R106, [R1+0x10] ;  /* 0x00001000016a7983 */ /* 0x000f220000300a00 */
[----:B------:R-:W-:-:S03]  /*e980*/  SEL R38, RZ, 0x4, P2 ;  /* 0x00000004ff267807 */ /* 0x000fc60001000000 */
[----:B------:R-:W4:Y:S01]  /*e990*/  LDL.LU.64 R130, [R1+0x8] ;  /* 0x0000080001827983 */ /* 0x000f220000300a00 */
[----:B------:R-:W-:-:S03]  /*e9a0*/  ISETP.GT.AND P2, PT, R252, 0xff, PT ;  /* 0x000000fffc00780c */ /* 0x000fc60003f44270 */
[----:B------:R-:W4:Y:S01]  /*e9b0*/  LDL.64 R34, [R1+0x1c8] ;  /* 0x0001c80001227983 */ /* 0x000f220000100a00 */
[----:B------:R-:W-:-:S03]  /*e9c0*/  SEL R37, R37, RZ, P2 ;  /* 0x000000ff25257207 */ /* 0x000fc60001000000 */
[----:B------:R-:W4:Y:S01]  /*e9d0*/  LDL.64 R26, [R1+0x1c0] ;  /* 0x0001c000011a7983 */ /* 0x000f220000100a00 */
[----:B------:R-:W-:Y:S01]  /*e9e0*/  ISETP.NE.U32.AND P4, PT, R37, RZ, PT ;  /* 0x000000ff2500720c */ /* 0x000fe20003f85070 */
[----:B------:R-:W-:Y:S02]  /*e9f0*/  IMAD.MOV.U32 R37, RZ, RZ, c[0x0][0x188] ;  /* 0x00006200ff257624 */ /* 0x000fe400078e00ff */
[----:B------:R-:W4:Y:S01]  /*ea00*/  LDL.64 R8, [R1+0x268] ;  /* 0x0002680001087983 */ /* 0x000f220000100a00 */
[----:B------:R-:W-:-:S03]  /*ea10*/  IADD3 R39, R3, -0xfc, RZ ;  /* 0xffffff0403277810 */ /* 0x000fc60007ffe0ff */
[----:B------:R-:W4:Y:S01]  /*ea20*/  LDL.64 R24, [R1+0x278] ;  /* 0x0002780001187983 */ /* 0x000f220000100a00 */
[----:B------:R-:W-:Y:S01]  /*ea30*/  SEL R38, R38, RZ, P2 ;  /* 0x000000ff26267207 */ /* 0x000fe20001000000 */
[----:B------:R-:W-:Y:S01]  /*ea40*/  IMAD.SHL.U32 R37, R37, 0x80, RZ ;  /* 0x0000008025257824 */ /* 0x000fe200078e00ff */
[----:B------:R-:W-:Y:S02]  /*ea50*/  ISETP.GE.U32.AND P2, PT, R39, 0x7ffffe85, PT ;  /* 0x7ffffe852700780c */ /* 0x000fe40003f46070 */
[----:B------:R-:W-:Y:S01]  /*ea60*/  ISETP.NE.U32.AND P3, PT, R38, RZ, PT ;  /* 0x000000ff2600720c */ /* 0x000fe20003f65070 */
[----:B------:R-:W-:Y:S01]  /*ea70*/  STL.64 [R1+0x700], R100 ;  /* 0x0007006401007387 */ /* 0x000fe20000100a00 */
[----:B--2---:R-:W-:-:S05]  /*ea80*/  IMAD.WIDE R64, R36, 0x4, R98 ;  /* 0x0000000424407825 */ /* 0x004fca00078e0262 */
[----:B------:R-:W-:Y:S01]  /*ea90*/  STL.64 [R1+0x708], R64 ;  /* 0x0007084001007387 */ /* 0x000fe20000100a00 */
[----:B---3--:R-:W-:-:S05]  /*eaa0*/  IMAD.WIDE R40, R36, 0x4, R90 ;  /* 0x0000000424287825 */ /* 0x008fca00078e025a */
[----:B------:R-:W-:Y:S01]  /*eab0*/  STL.64 [R1+0x710], R40 ;  /* 0x0007102801007387 */ /* 0x000fe20000100a00 */
[----:B------:R-:W-:-:S05]  /*eac0*/  IMAD.WIDE R38, R36, 0x4, R82 ;  /* 0x0000000424267825 */ /* 0x000fca00078e0252 */
[----:B------:R-:W-:Y:S01]  /*ead0*/  STL.64 [R1+0x718], R38 ;  /* 0x0007182601007387 */ /* 0x000fe20000100a00 */
[----:B----4-:R-:W-:-:S05]  /*eae0*/  IMAD.WIDE R70, R37, 0x4, R76 ;  /* 0x0000000425467825 */ /* 0x010fca00078e024c */
[----:B------:R1:W-:Y:S04]  /*eaf0*/  STL.64 [R1+0xf0], R70 ;  /* 0x0000f04601007387 */ /* 0x0003e80000100a00 */
[----:B------:R1:W-:Y:S04]  /*eb00*/  LDGSTS.E [R67+0xeb00], [R70.64], !P1 ;  /* 0x0eb0000046437fae */ /* 0x0003e8000c921848 */
[----:B------:R-:W2:Y:S04]  /*eb10*/  LDL.64 R108, [R1+0x1b0] ;  /* 0x0001b000016c7983 */ /* 0x000ea80000100a00 */
[----:B-1----:R-:W3:Y:S01]  /*eb20*/  LDL.64 R70, [R1+0x1f0] ;  /* 0x0001f00001467983 */ /* 0x002ee20000100a00 */
[----:B------:R-:W-:Y:S01]  /*eb30*/  IADD3 R3, R3, -0x100, RZ ;  /* 0xffffff0003037810 */ /* 0x000fe20007ffe0ff */
[----:B------:R-:W-:-:S03]  /*eb40*/  IMAD.WIDE R140, R37, 0x4, R140 ;  /* 0x00000004258c7825 */ /* 0x000fc600078e028c */
[----:B------:R-:W-:Y:S01]  /*eb50*/  ISETP.GE.U32.AND P1, PT, R3, 0x7ffffe81, PT ;  /* 0x7ffffe810300780c */ /* 0x000fe20003f26070 */
[C---:B------:R-:W-:Y:S01]  /*eb60*/  IMAD.WIDE R244, R37.reuse, 0x4, R244 ;  /* 0x0000000425f47825 */ /* 0x040fe200078e02f4 */
[----:B------:R1:W-:Y:S03]  /*eb70*/  STL.64 [R1+0x108], R140 ;  /* 0x0001088c01007387 */ /* 0x0003e60000100a00 */
[C---:B------:R-:W-:Y:S01]  /*eb80*/  IMAD.WIDE R206, R37.reuse, 0x4, R206 ;  /* 0x0000000425ce7825 */ /* 0x040fe200078e02ce */
[----:B------:R4:W-:Y:S03]  /*eb90*/  STL.64 [R1+0x128], R244 ;  /* 0x000128f401007387 */ /* 0x0009e60000100a00 */
[C---:B------:R-:W-:Y:S01]  /*eba0*/  IMAD.WIDE R106, R37.reuse, 0x4, R106 ;  /* 0x00000004256a7825 */ /* 0x040fe200078e026a */
[----:B------:R1:W-:Y:S03]  /*ebb0*/  LDGSTS.E [R67+0xef00], [R140.64], !P0 ;  /* 0x0ef000008c437fae */ /* 0x0003e6000c121848 */
[----:B------:R-:W-:Y:S01]  /*ebc0*/  IMAD.WIDE R130, R37, 0x4, R130 ;  /* 0x0000000425827825 */ /* 0x000fe200078e0282 */
[----:B------:R4:W-:Y:S04]  /*ebd0*/  LDGSTS.E [R67+0xf300], [R244.64], !P5 ;  /* 0x0f300000f4437fae */ /* 0x0009e8000e921848 */
[----:B------:R4:W-:Y:S04]  /*ebe0*/  LDGSTS.E [R67+0xf700], [R206.64], !P6 ;  /* 0x0f700000ce437fae */ /* 0x0009e8000f121848 */
[----:B-1----:R-:W3:Y:S04]  /*ebf0*/  LDL.LU.64 R140, [R1+0xa90] ;  /* 0x000a9000018c7983 */ /* 0x002ee80000300a00 */
[----:B------:R1:W-:Y:S04]  /*ec00*/  STL.64 [R1+0x148], R206 ;  /* 0x000148ce01007387 */ /* 0x0003e80000100a00 */
[----:B------:R1:W-:Y:S04]  /*ec10*/  STL.64 [R1+0x160], R106 ;  /* 0x0001606a01007387 */ /* 0x0003e80000100a00 */
[----:B----4-:R-:W4:Y:S04]  /*ec20*/  LDL.LU.64 R244, [R1+0xa88] ;  /* 0x000a880001f47983 */ /* 0x010f280000300a00 */
[----:B------:R1:W-:Y:S04]  /*ec30*/  STL.64 [R1+0x178], R130 ;  /* 0x0001788201007387 */ /* 0x0003e80000100a00 */
[----:B------:R1:W-:Y:S04]  /*ec40*/  LDGSTS.E [R67+0xfb00], [R106.64], !P2 ;  /* 0x0fb000006a437fae */ /* 0x0003e8000d121848 */
[----:B-1----:R-:W4:Y:S04]  /*ec50*/  LDL.LU.64 R206, [R1+0xa80] ;  /* 0x000a800001ce7983 */ /* 0x002f280000300a00 */
[----:B------:R1:W-:Y:S04]  /*ec60*/  LDGSTS.E [R67+0xff00], [R130.64], !P1 ;  /* 0x0ff0000082437fae */ /* 0x0003e8000c921848 */
[----:B------:R-:W4:Y:S04]  /*ec70*/  LDL.LU.64 R106, [R1+0xa78] ;  /* 0x000a7800016a7983 */ /* 0x000f280000300a00 */
[----:B------:R-:W0:Y:S04]  /*ec80*/  LDGDEPBAR ;  /* 0x00000000000079af */ /* 0x000e280000000000 */
[----:B-1----:R-:W4:Y:S04]  /*ec90*/  LDL.LU.64 R130, [R1+0xa70] ;  /* 0x000a700001827983 */ /* 0x002f280000300a00 */
[----:B------:R1:W-:Y:S04]  /*eca0*/  LDGSTS.E [R2+0x18000], [R34.64], P4 ;  /* 0x1800000022027fae */ /* 0x0003e8000a121848 */
[----:B------:R1:W-:Y:S04]  /*ecb0*/  LDGSTS.E [R2+0x18100], [R26.64], P3 ;  /* 0x181000001a027fae */ /* 0x0003e80009921848 */
[----:B------:R1:W-:Y:S04]  /*ecc0*/  LDGSTS.E [R2+0x19000], [R8.64], P4 ;  /* 0x1900000008027fae */ /* 0x0003e8000a121848 */
[----:B-1----:R-:W4:Y:S04]  /*ecd0*/  LDL.LU.64 R34, [R1+0xa68] ;  /* 0x000a680001227983 */ /* 0x002f280000300a00 */
[----:B------:R-:W4:Y:S04]  /*ece0*/  LDL.LU.64 R26, [R1+0xa60] ;  /* 0x000a6000011a7983 */ /* 0x000f280000300a00 */
[----:B------:R-:W4:Y:S04]  /*ecf0*/  LDL.LU.64 R8, [R1+0xa58] ;  /* 0x000a580001087983 */ /* 0x000f280000300a00 */
[----:B------:R1:W-:Y:S04]  /*ed00*/  LDGSTS.E [R2+0x19100], [R24.64], P3 ;  /* 0x1910000018027fae */ /* 0x0003e80009921848 */
[----:B------:R1:W-:Y:S04]  /*ed10*/  LDGSTS.E [R2+0x1a000], [R234.64], P4 ;  /* 0x1a000000ea027fae */ /* 0x0003e8000a121848 */
[----:B------:R1:W-:Y:S04]  /*ed20*/  LDGSTS.E [R2+0x1a100], [R242.64], P3 ;  /* 0x1a100000f2027fae */ /* 0x0003e80009921848 */
[----:B-1----:R-:W4:Y:S04]  /*ed30*/  LDL.LU.64 R24, [R1+0xa50] ;  /* 0x000a500001187983 */ /* 0x002f280000300a00 */
[----:B------:R-:W4:Y:S04]  /*ed40*/  LDL.LU.64 R234, [R1+0xa48] ;  /* 0x000a480001ea7983 */ /* 0x000f280000300a00 */
[----:B------:R-:W4:Y:S04]  /*ed50*/  LDL.LU.64 R242, [R1+0xa40] ;  /* 0x000a400001f27983 */ /* 0x000f280000300a00 */
[----:B------:R1:W-:Y:S01]  /*ed60*/  LDGSTS.E [R2+0x1b000], [R204.64], P4 ;  /* 0x1b000000cc027fae */ /* 0x0003e2000a121848 */
[----:B------:R-:W-:-:S03]  /*ed70*/  ISETP.GE.AND P0, PT, R252, 0x80, PT ;  /* 0x00000080fc00780c */ /* 0x000fc60003f06270 */
[----:B------:R1:W-:Y:S01]  /*ed80*/  LDGSTS.E [R2+0x1b100], [R192.64], P3 ;  /* 0x1b100000c0027fae */ /* 0x0003e20009921848 */
[----:B------:R-:W-:-:S03]  /*ed90*/  LOP3.LUT R252, R2, 0x10, RZ, 0x3c, !PT ;  /* 0x0000001002fc7812 */ /* 0x000fc600078e3cff */
        /* <DEDUP_REMOVED lines=17> */
[----:B-1----:R-:W4:Y:S04]  /*eeb0*/  LDL.LU.64 R74, [R1+0x9f0] ;  /* 0x0009f000014a7983 */ /* 0x002f280000300a00 */
[----:B--2---:R1:W-:Y:S04]  /*eec0*/  LDGSTS.E [R252+0x18200], [R108.64], P4 ;  /* 0x182000006cfc7fae */ /* 0x0043e8000a121848 */
[----:B---3--:R2:W-:Y:S04]  /*eed0*/  LDGSTS.E [R252+0x18300], [R70.64], P3 ;  /* 0x1830000046fc7fae */ /* 0x0085e80009921848 */
[----:B-1----:R-:W3:Y:S04]  /*eee0*/  LDL.LU.64 R108, [R1+0x9e8] ;  /* 0x0009e800016c7983 */ /* 0x002ee80000300a00 */
[----:B--2---:R-:W2:Y:S01]  /*eef0*/  LDL.LU.64 R70, [R1+0x9e0] ;  /* 0x0009e00001467983 */ /* 0x004ea20000300a00 */
[----:B------:R-:W-:-:S03]  /*ef00*/  LOP3.LUT R37, R2, 0x20, RZ, 0x3c, !PT ;  /* 0x0000002002257812 */ /* 0x000fc600078e3cff */
[----:B----4-:R1:W-:Y:S04]  /*ef10*/  LDGSTS.E [R252+0x19200], [R242.64], P4 ;  /* 0x19200000f2fc7fae */ /* 0x0103e8000a121848 */
[----:B------:R4:W-:Y:S04]  /*ef20*/  LDGSTS.E [R252+0x19300], [R234.64], P3 ;  /* 0x19300000eafc7fae */ /* 0x0009e80009921848 */
[----:B------:R4:W-:Y:S04]  /*ef30*/  LDGSTS.E [R252+0x1a200], [R226.64], P4 ;  /* 0x1a200000e2fc7fae */ /* 0x0009e8000a121848 */
[----:B-1----:R1:W5:Y:S04]  /*ef40*/  LDL.LU.64 R242, [R1+0x9d8] ;  /* 0x0009d80001f27983 */ /* 0x0023680000300a00 */
[----:B----4-:R1:W5:Y:S04]  /*ef50*/  LDL.LU.64 R234, [R1+0x9d0] ;  /* 0x0009d00001ea7983 */ /* 0x0103680000300a00 */
[----:B------:R1:W5:Y:S04]  /*ef60*/  LDL.LU.64 R226, [R1+0x9c8] ;  /* 0x0009c80001e27983 */ /* 0x0003680000300a00 */
[----:B------:R4:W-:Y:S04]  /*ef70*/  LDGSTS.E [R252+0x1a300], [R126.64], P3 ;  /* 0x1a3000007efc7fae */ /* 0x0009e80009921848 */
[----:B------:R1:W-:Y:S04]  /*ef80*/  LDGSTS.E [R252+0x1b200], [R128.64], P4 ;  /* 0x1b20000080fc7fae */ /* 0x0003e8000a121848 */
[----:B------:R4:W-:Y:S04]  /*ef90*/  LDGSTS.E [R252+0x1b300], [R118.64], P3 ;  /* 0x1b30000076fc7fae */ /* 0x0009e80009921848 */
[----:B----4-:R4:W5:Y:S04]  /*efa0*/  LDL.LU.64 R126, [R1+0x9c0] ;  /* 0x0009c000017e7983 */ /* 0x0109680000300a00 */
[----:B-1----:R4:W5:Y:S04]  /*efb0*/  LDL.LU.64 R128, [R1+0x9b8] ;  /* 0x0009b80001807983 */ /* 0x0029680000300a00 */
[----:B------:R4:W5:Y:S04]  /*efc0*/  LDL.LU.64 R118, [R1+0x9b0] ;  /* 0x0009b00001767983 */ /* 0x0009680000300a00 */
[----:B------:R1:W-:Y:S04]  /*efd0*/  LDGSTS.E [R252+0x1c200], [R110.64], P4 ;  /* 0x1c2000006efc7fae */ /* 0x0003e8000a121848 */
[----:B------:R1:W-:Y:S04]  /*efe0*/  LDGSTS.E [R252+0x1c300], [R104.64], P3 ;  /* 0x1c30000068fc7fae */ /* 0x0003e80009921848 */
[----:B------:R1:W-:Y:S04]  /*eff0*/  LDGSTS.E [R252+0x1d200], [R4.64], P4 ;  /* 0x1d20000004fc7fae */ /* 0x0003e8000a121848 */
[----:B-1----:R4:W5:Y:S04]  /*f000*/  LDL.LU.64 R110, [R1+0x9a8] ;  /* 0x0009a800016e7983 */ /* 0x0029680000300a00 */
[----:B------:R4:W5:Y:S04]  /*f010*/  LDL.LU.64 R104, [R1+0x9a0] ;  /* 0x0009a00001687983 */ /* 0x0009680000300a00 */
[----:B------:R4:W5:Y:S04]  /*f020*/  LDL.LU.64 R4, [R1+0x998] ;  /* 0x0009980001047983 */ /* 0x0009680000300a00 */
[----:B------:R1:W-:Y:S04]  /*f030*/  LDGSTS.E [R252+0x1d300], [R28.64], P3 ;  /* 0x1d3000001cfc7fae */ /* 0x0003e80009921848 */
[----:B------:R4:W-:Y:S04]  /*f040*/  LDGSTS.E [R252+0x1e200], [R32.64], P4 ;  /* 0x1e20000020fc7fae */ /* 0x0009e8000a121848 */
[----:B------:R4:W-:Y:S04]  /*f050*/  LDGSTS.E [R252+0x1e300], [R72.64], P3 ;  /* 0x1e30000048fc7fae */ /* 0x0009e80009921848 */
[----:B-1----:R1:W5:Y:S04]  /*f060*/  LDL.LU.64 R28, [R1+0x990] ;  /* 0x00099000011c7983 */ /* 0x0023680000300a00 */
[----:B----4-:R1:W5:Y:S04]  /*f070*/  LDL.LU.64 R32, [R1+0x988] ;  /* 0x0009880001207983 */ /* 0x0103680000300a00 */
[----:B------:R1:W5:Y:S04]  /*f080*/  LDL.LU.64 R72, [R1+0x980] ;  /* 0x0009800001487983 */ /* 0x0003680000300a00 */
[----:B------:R4:W-:Y:S04]  /*f090*/  LDGSTS.E [R252+0x1f200], [R60.64], P4 ;  /* 0x1f2000003cfc7fae */ /* 0x0009e8000a121848 */
[----:B------:R1:W-:Y:S04]  /*f0a0*/  LDGSTS.E [R252+0x1f300], [R62.64], P3 ;  /* 0x1f3000003efc7fae */ /* 0x0003e80009921848 */
[----:B----4-:R4:W5:Y:S04]  /*f0b0*/  LDL.LU.64 R60, [R1+0x978] ;  /* 0x00097800013c7983 */ /* 0x0109680000300a00 */
[----:B-1----:R4:W5:Y:S01]  /*f0c0*/  LDL.LU.64 R62, [R1+0x970] ;  /* 0x00097000013e7983 */ /* 0x0029620000300a00 */
[----:B------:R-:W-:-:S03]  /*f0d0*/  LOP3.LUT R252, R2, 0x30, RZ, 0x3c, !PT ;  /* 0x0000003002fc7812 */ /* 0x000fc600078e3cff */
[----:B--2---:R1:W-:Y:S04]  /*f0e0*/  LDGSTS.E [R37+0x18400], [R70.64], P4 ;  /* 0x1840000046257fae */ /* 0x0043e8000a121848 */
[----:B---3--:R2:W-:Y:S04]  /*f0f0*/  LDGSTS.E [R37+0x18500], [R108.64], P3 ;  /* 0x185000006c257fae */ /* 0x0085e80009921848 */
[----:B------:R3:W-:Y:S04]  /*f100*/  LDGSTS.E [R37+0x19400], [R24.64], P4 ;  /* 0x1940000018257fae */ /* 0x0007e8000a121848 */
[----:B-1----:R4:W5:Y:S04]  /*f110*/  LDL.LU.64 R70, [R1+0x968] ;  /* 0x0009680001467983 */ /* 0x0029680000300a00 */
[----:B--2---:R4:W5:Y:S04]  /*f120*/  LDL.LU.64 R108, [R1+0x960] ;  /* 0x00096000016c7983 */ /* 0x0049680000300a00 */
[----:B---3--:R4:W5:Y:S04]  /*f130*/  LDL.LU.64 R24, [R1+0x958] ;  /* 0x0009580001187983 */ /* 0x0089680000300a00 */
[----:B------:R1:W-:Y:S04]  /*f140*/  LDGSTS.E [R37+0x19500], [R8.64], P3 ;  /* 0x1950000008257fae */ /* 0x0003e80009921848 */
[----:B------:R2:W-:Y:S04]  /*f150*/  LDGSTS.E [R37+0x1a400], [R16.64], P4 ;  /* 0x1a40000010257fae */ /* 0x0005e8000a121848 */
        /* <DEDUP_REMOVED lines=75> */
[----:B---3--:R4:W5:Y:S01]  /*f610*/  LDL.LU.64 R246, [R1+0x820] ;  /* 0x0008200001f67983 */ /* 0x0089620000300a00 */
[----:B------:R-:W-:-:S03]  /*f620*/  LOP3.LUT R252, R2, 0x50, RZ, 0x3c, !PT ;  /* 0x0000005002fc7812 */ /* 0x000fc600078e3cff */
[----:B------:R1:W-:Y:S04]  /*f630*/  LDGSTS.E [R66+0x1d800], [R196.64], P4 ;  /* 0x1d800000c4427fae */ /* 0x0003e8000a121848 */
        /* <DEDUP_REMOVED lines=28> */
[----:B------:R1:W-:Y:S01]  /*f800*/  LDGSTS.E [R67+0x1bd00], [R136.64], P3 ;  /* 0x1bd0000088437fae */ /* 0x0003e20009921848 */
[----:B--2---:R-:W-:-:S03]  /*f810*/  LOP3.LUT R252, R2, 0x70, RZ, 0x3c, !PT ;  /* 0x0000007002fc7812 */ /* 0x004fc600078e3cff */
        /* <DEDUP_REMOVED lines=24> */
[----:B------:R-:W-:-:S03]  /*f9a0*/  CS2R R96, SRZ ;  /* 0x0000000000607805 */ /* 0x000fc6000001ff00 */
[----:B------:R-:W0:Y:S01]  /*f9b0*/  LDGDEPBAR ;  /* 0x00000000000079af */ /* 0x000e220000000000 */
[----:B------:R-:W-:Y:S01]  /*f9c0*/  CS2R R98, SRZ ;  /* 0x0000000000627805 */ /* 0x000fe2000001ff00 */
        /* <DEDUP_REMOVED lines=11> */
[----:B-1----:R-:W-:Y:S01]  /*fa80*/  CS2R R38, SRZ ;  /* 0x0000000000267805 */ /* 0x002fe2000001ff00 */
        /* <DEDUP_REMOVED lines=9> */
[----:B---3--:R-:W-:Y:S01]  /*fb20*/  CS2R R58, SRZ ;  /* 0x00000000003a7805 */ /* 0x008fe2000001ff00 */
[----:B--2---:R-:W-:Y:S01]  /*fb30*/  CS2R R64, SRZ ;  /* 0x0000000000407805 */ /* 0x004fe2000001ff00 */
[----:B------:R-:W-:Y:S01]  /*fb40*/  CS2R R66, SRZ ;  /* 0x0000000000427805 */ /* 0x000fe2000001ff00 */
[----:B------:R-:W-:Y:S01]  /*fb50*/  CS2R R120, SRZ ;  /* 0x0000000000787805 */ /* 0x000fe2000001ff00 */
[----:B------:R-:W-:Y:S01]  /*fb60*/  CS2R R122, SRZ ;  /* 0x00000000007a7805 */ /* 0x000fe2000001ff00 */
[----:B------:R-:W-:Y:S01]  /*fb70*/  CS2R R112, SRZ ;  /* 0x0000000000707805 */ /* 0x000fe2000001ff00 */
[----:B------:R-:W-:Y:S01]  /*fb80*/  CS2R R114, SRZ ;  /* 0x0000000000727805 */ /* 0x000fe2000001ff00 */
[----:B------:R-:W-:Y:S01]  /*fb90*/  CS2R R100, SRZ ;  /* 0x0000000000647805 */ /* 0x000fe2000001ff00 */
[----:B------:R-:W-:Y:S01]  /*fba0*/  CS2R R102, SRZ ;  /* 0x0000000000667805 */ /* 0x000fe2000001ff00 */
[----:B------:R-:W-:Y:S05]  /*fbb0*/  @!P0 BRA `(.L_x_0) ;  /* 0x0001064000008947 */ /* 0x000fea0003800000 */
[----:B----4-:R-:W2:Y:S04]  /*fbc0*/  LDL.LU.64 R140, [R1+0x30] ;  /* 0x00003000018c7983 */ /* 0x010ea80000300a00 */
[----:B------:R-:W3:Y:S04]  /*fbd0*/  LDL.LU.64 R148, [R1+0x38] ;  /* 0x0000380001947983 */ /* 0x000ee80000300a00 */
[----:B-----5:R-:W-:Y:S04]  /*fbe0*/  STL [R1+0x5c4], R246 ;  /* 0x0005c4f601007387 */ /* 0x020fe80000100800 */
[----:B------:R-:W-:Y:S04]  /*fbf0*/  STL [R1+0x5c0], R247 ;  /* 0x0005c0f701007387 */ /* 0x000fe80000100800 */
[----:B------:R-:W-:Y:S04]  /*fc00*/  STL [R1+0x5c8], R250 ;  /* 0x0005c8fa01007387 */ /* 0x000fe80000100800 */
[----:B------:R-:W-:Y:S04]  /*fc10*/  STL [R1+0x5a0], R251 ;  /* 0x0005a0fb01007387 */ /* 0x000fe80000100800 */
[----:B------:R-:W-:Y:S04]  /*fc20*/  STL [R1+0x5a8], R18 ;  /* 0x0005a81201007387 */ /* 0x000fe80000100800 */
[----:B------:R-:W3:Y:S04]  /*fc30*/  LDL.LU.64 R156, [R1+0x40] ;  /* 0x00004000019c7983 */ /* 0x000ee80000300a00 */
[----:B------:R-:W-:Y:S04]  /*fc40*/  STL [R1+0x5a4], R19 ;  /* 0x0005a41301007387 */ /* 0x000fe80000100800 */
[----:B------:R-:W-:Y:S04]  /*fc50*/  STL [R1+0x5b0], R132 ;  /* 0x0005b08401007387 */ /* 0x000fe80000100800 */
[----:B------:R-:W-:Y:S04]  /*fc60*/  STL [R1+0x5ac], R133 ;  /* 0x0005ac8501007387 */ /* 0x000fe80000100800 */
[----:B------:R-:W-:Y:S04]  /*fc70*/  STL [R1+0x5b8], R248 ;  /* 0x0005b8f801007387 */ /* 0x000fe80000100800 */
[----:B------:R-:W-:Y:S04]  /*fc80*/  STL [R1+0x5b4], R249 ;  /* 0x0005b4f901007387 */ /* 0x000fe80000100800 */
[----:B------:R-:W-:Y:S04]  /*fc90*/  STL [R1+0x5bc], R12 ;  /* 0x0005bc0c01007387 */ /* 0x000fe80000100800 */
[----:B------:R-:W-:Y:S04]  /*fca0*/  STL [R1+0x580], R13 ;  /* 0x0005800d01007387 */ /* 0x000fe80000100800 */
[----:B------:R-:W-:Y:S04]  /*fcb0*/  STL [R1+0x588], R6 ;  /* 0x0005880601007387 */ /* 0x000fe80000100800 */
[----:B------:R-:W3:Y:S04]  /*fcc0*/  LDL.LU.64 R138, [R1+0x48] ;  /* 0x00004800018a7983 */ /* 0x000ee80000300a00 */
[----:B------:R-:W-:Y:S04]  /*fcd0*/  STL [R1+0x584], R7 ;  /* 0x0005840701007387 */ /* 0x000fe80000100800 */
[----:B------:R-:W-:Y:S04]  /*fce0*/  STL [R1+0x590], R16 ;  /* 0x0005901001007387 */ /* 0x000fe80000100800 */
[----:B------:R-:W-:Y:S01]  /*fcf0*/  STL [R1+0x58c], R17 ;  /* 0x00058c1101007387 */ /* 0x000fe20000100800 */
[----:B--2---:R-:W-:-:S03]  /*fd00*/  IMAD.MOV.U32 R3, RZ, RZ, R141 ;  /* 0x000000ffff037224 */ /* 0x004fc600078e008d */
[----:B------:R1:W-:Y:S04]  /*fd10*/  STL [R1+0x598], R140 ;  /* 0x0005988c01007387 */ /* 0x0003e80000100800 */
[----:B------:R2:W-:Y:S04]  /*fd20*/  STL [R1+0x59c], R20 ;  /* 0x00059c1401007387 */ /* 0x0005e80000100800 */
[----:B------:R3:W-:Y:S04]  /*fd30*/  STL [R1+0x594], R3 ;  /* 0x0005940301007387 */ /* 0x0007e80000100800 */
[----:B-1----:R-:W4:Y:S01]  /*fd40*/  LDL.LU.64 R140, [R1+0x50] ;  /* 0x00005000018c7983 */ /* 0x002f220000300a00 */
[----:B------:R-:W-:-:S02]  /*fd50*/  IMAD.MOV.U32 R17, RZ, RZ, R21 ;  /* 0x000000ffff117224 */ /* 0x000fc400078e0015 */
[----:B------:R-:W-:Y:S02]  /*fd60*/  IMAD.MOV.U32 R7, RZ, RZ, R8 ;  /* 0x000000ffff077224 */ /* 0x000fe400078e0008 */
[----:B--2---:R-:W-:Y:S02]  /*fd70*/  IMAD.MOV.U32 R21, RZ, RZ, R9 ;  /* 0x000000ffff157224 */ /* 0x004fe400078e0009 */
[----:B------:R-:W-:Y:S02]  /*fd80*/  IMAD.MOV.U32 R6, RZ, RZ, R22 ;  /* 0x000000ffff067224 */ /* 0x000fe400078e0016 */
[----:B---3--:R-:W-:Y:S02]  /*fd90*/  IMAD.MOV.U32 R8, RZ, RZ, R148 ;  /* 0x000000ffff087224 */ /* 0x008fe400078e0094 */
[----:B------:R-:W-:Y:S02]  /*fda0*/  IMAD.MOV.U32 R9, RZ, RZ, R149 ;  /* 0x000000ffff097224 */ /* 0x000fe400078e0095 */
[----:B------:R-:W2:Y:S01]  /*fdb0*/  LDL.LU.64 R148, [R1+0x58] ;  /* 0x0000580001947983 */ /* 0x000ea20000300a00 */
[----:B------:R-:W-:-:S02]  /*fdc0*/  IMAD.MOV.U32 R122, RZ, RZ, R184 ;  /* 0x000000ffff7a7224 */ /* 0x000fc400078e00b8 */
[----:B------:R-:W-:Y:S02]  /*fdd0*/  IMAD.MOV.U32 R16, RZ, RZ, R156 ;  /* 0x000000ffff107224 */ /* 0x000fe400078e009c */
[----:B------:R-:W-:Y:S02]  /*fde0*/  IMAD.MOV.U32 R22, RZ, RZ, R157 ;  /* 0x000000ffff167224 */ /* 0x000fe400078e009d */
[----:B------:R-:W3:Y:S01]  /*fdf0*/  LDL.LU.64 R156, [R1+0x68] ;  /* 0x00006800019c7983 */ /* 0x000ee20000300a00 */
[----:B------:R-:W-:Y:S02]  /*fe00*/  IMAD.MOV.U32 R123, RZ, RZ, R185 ;  /* 0x000000ffff7b7224 */ /* 0x000fe400078e00b9 */
[----:B------:R-:W-:Y:S01]  /*fe10*/  IMAD.MOV.U32 R114, RZ, RZ, R182 ;  /* 0x000000ffff727224 */ /* 0x000fe200078e00b6 */
[----:B------:R-:W-:Y:S01]  /*fe20*/  STL [R1+0x57c], R34 ;  /* 0x00057c2201007387 */ /* 0x000fe20000100800 */
[----:B------:R-:W-:Y:S02]  /*fe30*/  IMAD.MOV.U32 R115, RZ, RZ, R183 ;  /* 0x000000ffff737224 */ /* 0x000fe400078e00b7 */
[----:B------:R-:W-:Y:S01]  /*fe40*/  IMAD.MOV.U32 R100, RZ, RZ, R180 ;  /* 0x000000ffff647224 */ /* 0x000fe200078e00b4 */
[----:B------:R-:W2:Y:S01]  /*fe50*/  LDL.LU.64 R164, [R1+0x78] ;  /* 0x0000780001a47983 */ /* 0x000ea20000300a00 */
[----:B------:R-:W-:-:S02]  /*fe60*/  IMAD.MOV.U32 R101, RZ, RZ, R181 ;  /* 0x000000ffff657224 */ /* 0x000fc400078e00b5 */
[----:B------:R-:W-:Y:S02]  /*fe70*/  IMAD.MOV.U32 R66, RZ, RZ, R190 ;  /* 0x000000ffff427224 */ /* 0x000fe400078e00be */
[----:B------:R-:W-:Y:S02]  /*fe80*/  IMAD.MOV.U32 R67, RZ, RZ, R191 ;  /* 0x000000ffff437224 */ /* 0x000fe400078e00bf */
[----:B------:R-:W-:Y:S02]  /*fe90*/  IMAD.MOV.U32 R169, RZ, RZ, R211 ;  /* 0x000000ffffa97224 */ /* 0x000fe400078e00d3 */
[----:B------:R-:W-:Y:S02]  /*fea0*/  IMAD.MOV.U32 R112, RZ, RZ, R192 ;  /* 0x000000ffff707224 */ /* 0x000fe400078e00c0 */
[----:B------:R-:W-:Y:S02]  /*feb0*/  IMAD.MOV.U32 R113, RZ, RZ, R193 ;  /* 0x000000ffff717224 */ /* 0x000fe400078e00c1 */
[----:B------:R-:W-:Y:S01]  /*fec0*/  IMAD.MOV.U32 R174, RZ, RZ, R28 ;  /* 0x000000ffffae7224 */ /* 0x000fe200078e001c */
[----:B------:R-:W-:Y:S01]  /*fed0*/  USHF.R.S32.HI UR6, URZ, 0x1f, UR4 ;  /* 0x0000001f3f067899 */ /* 0x000fe20008011404 */
[----:B------:R-:W-:-:S02]  /*fee0*/  IMAD.MOV.U32 R19, RZ, RZ, R23 ;  /* 0x000000ffff137224 */ /* 0x000fc400078e0017 */
[----:B----4-:R-:W-:Y:S01]  /*fef0*/  IMAD.MOV.U32 R3, RZ, RZ, R141 ;  /* 0x000000ffff037224 */ /* 0x010fe200078e008d */
[----:B------:R-:W-:Y:S04]  /*ff00*/  STL [R1+0x56c], R140 ;  /* 0x00056c8c01007387 */ /* 0x000fe80000100800 */
[----:B------:R-:W-:Y:S04]  /*ff10*/  STL [R1+0x574], R146 ;  /* 0x0005749201007387 */ /* 0x000fe80000100800 */
[----:B------:R-:W-:Y:S04]  /*ff20*/  STL [R1+0x568], R3 ;  /* 0x0005680301007387 */ /* 0x000fe80000100800 */
[----:B------:R-:W-:Y:S04]  /*ff30*/  STL [R1+0x570], R147 ;  /* 0x0005709301007387 */ /* 0x000fe80000100800 */
[----:B------:R-:W-:Y:S04]  /*ff40*/  STL [R1+0x578], R26 ;  /* 0x0005781a01007387 */ /* 0x000fe80000100800 */
[----:B------:R-:W4:Y:S04]  /*ff50*/  LDL.LU.64 R172, [R1+0x88] ;  /* 0x0000880001ac7983 */ /* 0x000f280000300a00 */
[----:B------:R-:W2:Y:S04]  /*ff60*/  LDL.LU.64 R102, [R1+0xa8] ;  /* 0x0000a80001667983 */ /* 0x000ea80000300a00 */
[----:B------:R-:W3:Y:S04]  /*ff70*/  LDL.LU.64 R188, [R1+0xc8] ;  /* 0x0000c80001bc7983 */ /* 0x000ee80000300a00 */
[----:B------:R-:W3:Y:S04]  /*ff80*/  LDL.LU.64 R196, [R1+0xe8] ;  /* 0x0000e80001c47983 */ /* 0x000ee80000300a00 */
[----:B------:R-:W-:Y:S04]  /*ff90*/  STL [R1+0x558], R216 ;  /* 0x000558d801007387 */ /* 0x000fe80000100800 */
[----:B------:R-:W3:Y:S04]  /*ffa0*/  LDL.LU.64 R120, [R1+0x110] ;  /* 0x0001100001787983 */ /* 0x000ee80000300a00 */
[----:B------:R-:W-:Y:S04]  /*ffb0*/  STL [R1+0x560], R178 ;  /* 0x000560b201007387 */ /* 0x000fe80000100800 */
[----:B------:R1:W-:Y:S04]  /*ffc0*/  STL [R1+0x55c], R179 ;  /* 0x00055cb301007387 */ /* 0x0003e80000100800 */
[----:B------:R-:W-:Y:S01]  /*ffd0*/  STL [R1+0x564], R4 ;  /* 0x0005640401007387 */ /* 0x000fe20000100800 */
[----:B------:R-:W-:-:S02]  /*ffe0*/  IMAD.MOV.U32 R56, RZ, RZ, R122 ;  /* 0x000000ffff387224 */ /* 0x000fc400078e007a */
[----:B------:R-:W-:Y:S02]  /*fff0*/  IMAD.MOV.U32 R57, RZ, RZ, R123 ;  /* 0x000000ffff397224 */ /* 0x000fe400078e007b */
[----:B------:R-:W-:Y:S02]  /*10000*/  IMAD.MOV.U32 R122, RZ, RZ, R220 ;  /* 0x000000ffff7a7224 */ /* 0x000fe400078e00dc */
[----:B------:R-:W-:Y:S02]  /*10010*/  IMAD.MOV.U32 R123, RZ, RZ, R221 ;  /* 0x000000ffff7b7224 */ /* 0x000fe400078e00dd */
[----:B--2---:R-:W-:Y:S02]  /*10020*/  IMAD.MOV.U32 R176, RZ, RZ, R102 ;  /* 0x000000ffffb07224 */ /* 0x004fe400078e0066 */
[----:B------:R-:W-:Y:S02]  /*10030*/  IMAD.MOV.U32 R175, RZ, RZ, R103 ;  /* 0x000000ffffaf7224 */ /* 0x000fe400078e0067 */
[----:B------:R-:W-:-:S02]  /*10040*/  IMAD.MOV.U32 R102, RZ, RZ, R206 ;  /* 0x000000ffff667224 */ /* 0x000fc400078e00ce */
[----:B------:R-:W-:Y:S02]  /*10050*/  IMAD.MOV.U32 R103, RZ, RZ, R207 ;  /* 0x000000ffff677224 */ /* 0x000fe400078e00cf */
[----:B------:R-:W2:Y:S04]  /*10060*/  LDL.LU.64 R206, [R1+0x130] ;  /* 0x0001300001ce7983 */ /* 0x000ea80000300a00 */
[----:B------:R-:W4:Y:S04]  /*10070*/  LDL.LU.64 R44, [R1+0xa0] ;  /* 0x0000a000012c7983 */ /* 0x000f280000300a00 */
[----:B------:R-:W4:Y:S04]  /*10080*/  LDL.LU.64 R46, [R1+0x150] ;  /* 0x00015000012e7983 */ /* 0x000f280000300a00 */
[----:B------:R-:W4:Y:S04]  /*10090*/  LDL.LU.64 R220, [R1+0xc0] ;  /* 0x0000c00001dc7983 */ /* 0x000f280000300a00 */
[----:B------:R-:W4:Y:S04]  /*100a0*/  LDL.LU.64 R40, [R1+0x170] ;  /* 0x0001700001287983 */ /* 0x000f280000300a00 */
[----:B------:R-:W4:Y:S01]  /*100b0*/  LDL.LU.64 R42, [R1+0xe0] ;  /* 0x0000e000012a7983 */ /* 0x000f220000300a00 */
[----:B---3--:R-:W-:-:S02]  /*100c0*/  IMAD.MOV.U32 R180, RZ, RZ, R188 ;  /* 0x000000ffffb47224 */ /* 0x008fc400078e00bc */
[----:B------:R-:W-:Y:S01]  /*100d0*/  IMAD.MOV.U32 R188, RZ, RZ, R196 ;  /* 0x000000ffffbc7224 */ /* 0x000fe200078e00c4 */
[----:B------:R-:W3:Y:S01]  /*100e0*/  LDL.LU.64 R54, [R1+0x1b8] ;  /* 0x0001b80001367983 */ /* 0x000ee20000300a00 */
[----:B------:R-:W-:Y:S02]  /*100f0*/  IMAD.MOV.U32 R191, RZ, RZ, R195 ;  /* 0x000000ffffbf7224 */ /* 0x000fe400078e00c3 */
[----:B------:R-:W-:Y:S02]  /*10100*/  IMAD.MOV.U32 R196, RZ, RZ, R120 ;  /* 0x000000ffffc47224 */ /* 0x000fe400078e0078 */
[----:B------:R-:W-:Y:S02]  /*10110*/  IMAD.MOV.U32 R195, RZ, RZ, R121 ;  /* 0x000000ffffc37224 */ /* 0x000fe400078e0079 */
[----:B------:R-:W-:Y:S02]  /*10120*/  IMAD.MOV.U32 R120, RZ, RZ, R114 ;  /* 0x000000ffff787224 */ /* 0x000fe400078e0072 */
[----:B------:R-:W-:-:S02]  /*10130*/  IMAD.MOV.U32 R121, RZ, RZ, R115 ;  /* 0x000000ffff797224 */ /* 0x000fc400078e0073 */
[----:B------:R-:W-:Y:S02]  /*10140*/  IMAD.MOV.U32 R58, RZ, RZ, R100 ;  /* 0x000000ffff3a7224 */ /* 0x000fe400078e0064 */
        /* <DEDUP_REMOVED lines=13> */
[----:B--2---:R-:W-:Y:S02]  /*10220*/  IMAD.MOV.U32 R204, RZ, RZ, R206 ;  /* 0x000000ffffcc7224 */ /* 0x004fe400078e00ce */
[----:B----4-:R-:W-:Y:S02]  /*10230*/  IMAD.MOV.U32 R206, RZ, RZ, R44 ;  /* 0x000000ffffce7224 */ /* 0x010fe400078e002c */
        /* <DEDUP_REMOVED lines=20> */
[----:B------:R-:W4:Y:S04]  /*10380*/  LDL.LU.64 R40, [R1+0x1e0] ;  /* 0x0001e00001287983 */ /* 0x000f280000300a00 */
[----:B------:R-:W4:Y:S01]  /*10390*/  LDL.LU.64 R48, [R1+0x120] ;  /* 0x0001200001307983 */ /* 0x000f220000300a00 */
[----:B------:R-:W-:-:S02]  /*103a0*/  IMAD.MOV.U32 R203, RZ, RZ, R207 ;  /* 0x000000ffffcb7224 */ /* 0x000fc400078e00cf */
[----:B------:R-:W-:Y:S02]  /*103b0*/  IMAD.MOV.U32 R207, RZ, RZ, R213 ;  /* 0x000000ffffcf7224 */ /* 0x000fe400078e00d5 */
[----:B------:R-:W-:Y:S02]  /*103c0*/  IMAD.MOV.U32 R213, RZ, RZ, R221 ;  /* 0x000000ffffd57224 */ /* 0x000fe400078e00dd */
[----:B------:R-:W-:Y:S02]  /*103d0*/  IMAD.MOV.U32 R222, RZ, RZ, R42 ;  /* 0x000000ffffde7224 */ /* 0x000fe400078e002a */
[----:B------:R-:W-:Y:S02]  /*103e0*/  IMAD.MOV.U32 R221, RZ, RZ, R43 ;  /* 0x000000ffffdd7224 */ /* 0x000fe400078e002b */
[----:B------:R-:W-:Y:S02]  /*103f0*/  IMAD.MOV.U32 R42, RZ, RZ, R52 ;  /* 0x000000ffff2a7224 */ /* 0x000fe400078e0034 */
[----:B------:R-:W-:-:S02]  /*10400*/  IMAD.MOV.U32 R43, RZ, RZ, R53 ;  /* 0x000000ffff2b7224 */ /* 0x000fc400078e0035 */
[----:B------:R-:W4:Y:S04]  /*10410*/  LDL.LU.64 R52, [R1+0x98] ;  /* 0x0000980001347983 */ /* 0x000f280000300a00 */
[----:B------:R-:W4:Y:S01]  /*10420*/  LDL.LU.64 R50, [R1+0x208] ;  /* 0x0002080001327983 */ /* 0x000f220000300a00 */
[----:B------:R-:W-:Y:S02]  /*10430*/  IMAD.MOV.U32 R190, RZ, RZ, R228 ;  /* 0x000000ffffbe7224 */ /* 0x000fe400078e00e4 */
[----:B---3--:R-:W-:Y:S01]  /*10440*/  IMAD.MOV.U32 R228, RZ, RZ, R54 ;  /* 0x000000ffffe47224 */ /* 0x008fe200078e0036 */
[----:B------:R-:W3:Y:S01]  /*10450*/  LDL.LU.64 R76, [R1+0x140] ;  /* 0x00014000014c7983 */ /* 0x000ee20000300a00 */
[----:B------:R-:W-:Y:S02]  /*10460*/  IMAD.MOV.U32 R54, RZ, RZ, R44 ;  /* 0x000000ffff367224 */ /* 0x000fe400078e002c */
[----:B------:R-:W-:Y:S01]  /*10470*/  IMAD.MOV.U32 R181, RZ, RZ, R223 ;  /* 0x000000ffffb57224 */ /* 0x000fe200078e00df */
[----:B------:R-:W3:Y:S01]  /*10480*/  LDL.LU.64 R78, [R1+0xb8] ;  /* 0x0000b800014e7983 */ /* 0x000ee20000300a00 */
        /* <DEDUP_REMOVED lines=18> */
[----:B--2---:R-:W-:-:S02]  /*105b0*/  IMAD.MOV.U32 R230, RZ, RZ, R100 ;  /* 0x000000ffffe67224 */ /* 0x004fc400078e0064 */
[----:B------:R-:W-:Y:S02]  /*105c0*/  IMAD.MOV.U32 R100, RZ, RZ, R232 ;  /* 0x000000ffff647224 */ /* 0x000fe400078e00e8 */
[----:B------:R-:W-:Y:S02]  /*105d0*/  IMAD.MOV.U32 R232, RZ, RZ, R236 ;  /* 0x000000ffffe87224 */ /* 0x000fe400078e00ec */
[----:B----4-:R-:W-:Y:S02]  /*105e0*/  IMAD.MOV.U32 R236, RZ, RZ, R40 ;  /* 0x000000ffffec7224 */ /* 0x010fe400078e0028 */
[----:B------:R-:W-:Y:S02]  /*105f0*/  IMAD.MOV.U32 R40, RZ, RZ, R42 ;  /* 0x000000ffff287224 */ /* 0x000fe400078e002a */
[----:B------:R-:W-:Y:S02]  /*10600*/  IMAD.MOV.U32 R42, RZ, RZ, R238 ;  /* 0x000000ffff2a7224 */ /* 0x000fe400078e00ee */
[----:B------:R-:W-:-:S02]  /*10610*/  IMAD.MOV.U32 R238, RZ, RZ, R48 ;  /* 0x000000ffffee7224 */ /* 0x000fc400078e0030 */
[----:B------:R-:W-:Y:S02]  /*10620*/  IMAD.MOV.U32 R237, RZ, RZ, R49 ;  /* 0x000000ffffed7224 */ /* 0x000fe400078e0031 */
[----:B------:R-:W2:Y:S04]  /*10630*/  LDL.LU.64 R48, [R1+0x60] ;  /* 0x0000600001307983 */ /* 0x000ea80000300a00 */
        /* <DEDUP_REMOVED lines=10> */
[----:B------:R-:W4:Y:S04]  /*106e0*/  LDL.LU.64 R50, [R1+0xd8] ;  /* 0x0000d80001327983 */ /* 0x000f280000300a00 */
[----:B------:R-:W4:Y:S04]  /*106f0*/  LDL.LU.64 R86, [R1+0x70] ;  /* 0x0000700001567983 */ /* 0x000f280000300a00 */
[----:B------:R-:W4:Y:S01]  /*10700*/  LDL.LU.64 R80, [R1+0x2b0] ;  /* 0x0002b00001507983 */ /* 0x000f220000300a00 */
[----:B-1----:R-:W-:-:S02]  /*10710*/  IMAD.MOV.U32 R179, RZ, RZ, R189 ;  /* 0x000000ffffb37224 */ /* 0x002fc400078e00bd */
        /* <DEDUP_REMOVED lines=11> */
[----:B---3--:R-:W-:-:S02]  /*107d0*/  IMAD.MOV.U32 R248, RZ, RZ, R78 ;  /* 0x000000fffff87224 */ /* 0x008fc400078e004e */
[----:B------:R-:W-:Y:S02]  /*107e0*/  IMAD.MOV.U32 R247, RZ, RZ, R79 ;  /* 0x000000fffff77224 */ /* 0x000fe400078e004f */
[----:B------:R-:W-:Y:S02]  /*107f0*/  IMAD.MOV.U32 R47, RZ, RZ, R65 ;  /* 0x000000ffff2f7224 */ /* 0x000fe400078e0041 */
[----:B------:R-:W-:Y:S02]  /*10800*/  IMAD.MOV.U32 R65, RZ, RZ, R245 ;  /* 0x000000ffff417224 */ /* 0x000fe400078e00f5 */
[----:B------:R-:W-:Y:S02]  /*10810*/  IMAD.MOV.U32 R246, RZ, RZ, R76 ;  /* 0x000000fffff67224 */ /* 0x000fe400078e004c */
[----:B------:R-:W-:Y:S02]  /*10820*/  IMAD.MOV.U32 R245, RZ, RZ, R77 ;  /* 0x000000fffff57224 */ /* 0x000fe400078e004d */
[----:B--2---:R-:W-:-:S02]  /*10830*/  IMAD.MOV.U32 R250, RZ, RZ, R48 ;  /* 0x000000fffffa7224 */ /* 0x004fc400078e0030 */
[----:B------:R-:W-:Y:S02]  /*10840*/  IMAD.MOV.U32 R249, RZ, RZ, R49 ;  /* 0x000000fffff97224 */ /* 0x000fe400078e0031 */
[----:B------:R-:W2:Y:S04]  /*10850*/  LDL.LU.64 R48, [R1+0x1a8] ;  /* 0x0001a80001307983 */ /* 0x000ea80000300a00 */
[----:B------:R-:W3:Y:S01]  /*10860*/  LDL.LU.64 R82, [R1+0xf8] ;  /* 0x0000f80001527983 */ /* 0x000ee20000300a00 */
[----:B----4-:R-:W-:-:S03]  /*10870*/  IMAD.MOV.U32 R3, RZ, RZ, R39 ;  /* 0x000000ffff037224 */ /* 0x010fc600078e0027 */
[----:B------:R-:W-:Y:S04]  /*10880*/  STL [R1+0x4], R38 ;  /* 0x0000042601007387 */ /* 0x000fe80000100800 */
[----:B------:R-:W4:Y:S04]  /*10890*/  LDL.LU.64 R78, [R1+0x300] ;  /* 0x00030000014e7983 */ /* 0x000f280000300a00 */
[----:B------:R1:W-:Y:S04]  /*108a0*/  STL [R1], R3 ;  /* 0x0000000301007387 */ /* 0x0003e80000100800 */
[----:B------:R1:W-:Y:S04]  /*108b0*/  STL [R1+0xc], R50 ;  /* 0x00000c3201007387 */ /* 0x0003e80000100800 */
[----:B------:R-:W4:Y:S01]  /*108c0*/  LDL.LU.64 R76, [R1+0x80] ;  /* 0x00008000014c7983 */ /* 0x000f220000300a00 */
[----:B-1----:R-:W-:-:S02]  /*108d0*/  IMAD.MOV.U32 R3, RZ, RZ, R51 ;  /* 0x000000ffff037224 */ /* 0x002fc400078e0033 */
[----:B------:R-:W-:Y:S01]  /*108e0*/  IMAD.MOV.U32 R252, RZ, RZ, R36 ;  /* 0x000000fffffc7224 */ /* 0x000fe200078e0024 */
[----:B------:R-:W-:Y:S01]  /*108f0*/  STL [R1+0x14], R86 ;  /* 0x0000145601007387 */ /* 0x000fe20000100800 */
[----:B------:R-:W-:-:S03]  /*10900*/  IMAD.MOV.U32 R251, RZ, RZ, R37 ;  /* 0x000000fffffb7224 */ /* 0x000fc600078e0025 */
[----:B------:R1:W-:Y:S04]  /*10910*/  STL [R1+0x8], R3 ;  /* 0x0000080301007387 */ /* 0x0003e80000100800 */
[----:B------:R-:W4:Y:S04]  /*10920*/  LDL.LU.64 R36, [R1+0x1d8] ;  /* 0x0001d80001247983 */ /* 0x000f280000300a00 */
[----:B------:R-:W4:Y:S04]  /*10930*/  LDL.LU.64 R50, [R1+0x118] ;  /* 0x0001180001327983 */ /* 0x000f280000300a00 */
[----:B------:R-:W4:Y:S01]  /*10940*/  LDL.LU.64 R38, [R1+0x90] ;  /* 0x0000900001267983 */ /* 0x000f220000300a00 */
[----:B-1----:R-:W-:-:S05]  /*10950*/  IMAD.MOV.U32 R3, RZ, RZ, R87 ;  /* 0x000000ffff037224 */ /* 0x002fca00078e0057 */
[----:B------:R1:W-:Y:S04]  /*10960*/  STL [R1+0x10], R3 ;  /* 0x0000100301007387 */ /* 0x0003e80000100800 */
[----:B------:R-:W-:Y:S01]  /*10970*/  STL [R1+0x1c], R80 ;  /* 0x00001c5001007387 */ /* 0x000fe20000100800 */
[----:B-1----:R-:W-:-:S03]  /*10980*/  IMAD.MOV.U32 R3, RZ, RZ, R81 ;  /* 0x000000ffff037224 */ /* 0x002fc600078e0051 */
[----:B--2---:R-:W-:Y:S04]  /*10990*/  STL [R1+0x24], R48 ;  /* 0x0000243001007387 */ /* 0x004fe80000100800 */
[----:B------:R1:W-:Y:S02]  /*109a0*/  STL [R1+0x18], R3 ;  /* 0x0000180301007387 */ /* 0x0003e40000100800 */
[----:B-1----:R-:W-:-:S05]  /*109b0*/  IMAD.MOV.U32 R3, RZ, RZ, R49 ;  /* 0x000000ffff037224 */ /* 0x002fca00078e0031 */
[----:B------:R1:W-:Y:S04]  /*109c0*/  STL [R1+0x20], R3 ;  /* 0x0000200301007387 */ /* 0x0003e80000100800 */
[----:B---3--:R-:W-:Y:S04]  /*109d0*/  STL [R1+0x2c], R82 ;  /* 0x00002c5201007387 */ /* 0x008fe80000100800 */
[----:B------:R-:W2:Y:S04]  /*109e0*/  LDL.LU.64 R48, [R1+0x338] ;  /* 0x0003380001307983 */ /* 0x000ea80000300a00 */
[----:B------:R-:W3:Y:S01]  /*109f0*/  LDL.LU.64 R86, [R1+0x1f8] ;  /* 0x0001f80001567983 */ /* 0x000ee20000300a00 */
[----:B-1----:R-:W-:-:S05]  /*10a00*/  IMAD.MOV.U32 R3, RZ, RZ, R83 ;  /* 0x000000ffff037224 */ /* 0x002fca00078e0053 */
[----:B------:R1:W-:Y:S04]  /*10a10*/  STL [R1+0x28], R3 ;  /* 0x0000280301007387 */ /* 0x0003e80000100800 */
[----:B----4-:R-:W-:Y:S01]  /*10a20*/  STL [R1+0x34], R76 ;  /* 0x0000344c01007387 */ /* 0x010fe20000100800 */
[----:B-1----:R-:W-:-:S03]  /*10a30*/  IMAD.MOV.U32 R3, RZ, RZ, R77 ;  /* 0x000000ffff037224 */ /* 0x002fc600078e004d */
[----:B------:R-:W-:Y:S04]  /*10a40*/  STL [R1+0x3c], R78 ;  /* 0x00003c4e01007387 */ /* 0x000fe80000100800 */
[----:B------:R1:W-:Y:S04]  /*10a50*/  STL [R1+0x30], R3 ;  /* 0x0000300301007387 */ /* 0x0003e80000100800 */
[----:B------:R-:W-:Y:S01]  /*10a60*/  STL [R1+0x44], R36 ;  /* 0x0000442401007387 */ /* 0x000fe20000100800 */
[----:B-1----:R-:W-:-:S05]  /*10a70*/  IMAD.MOV.U32 R3, RZ, RZ, R79 ;  /* 0x000000ffff037224 */ /* 0x002fca00078e004f */
[----:B------:R1:W-:Y:S04]  /*10a80*/  STL [R1+0x38], R3 ;  /* 0x0000380301007387 */ /* 0x0003e80000100800 */
[----:B------:R-:W4:Y:S01]  /*10a90*/  LDL.LU.64 R80, [R1+0x138] ;  /* 0x0001380001507983 */ /* 0x000f220000300a00 */
[----:B-1----:R-:W-:-:S05]  /*10aa0*/  IMAD.MOV.U32 R3, RZ, RZ, R37 ;  /* 0x000000ffff037224 */ /* 0x002fca00078e0025 */
[----:B------:R1:W-:Y:S04]  /*10ab0*/  STL [R1+0x40], R3 ;  /* 0x0000400301007387 */ /* 0x0003e80000100800 */
[----:B------:R1:W-:Y:S04]  /*10ac0*/  STL [R1+0x4c], R50 ;  /* 0x00004c3201007387 */ /* 0x0003e80000100800 */
[----:B------:R-:W4:Y:S01]  /*10ad0*/  LDL.LU.64 R82, [R1+0xb0] ;  /* 0x0000b00001527983 */ /* 0x000f220000300a00 */
[----:B-1----:R-:W-:-:S05]  /*10ae0*/  IMAD.MOV.U32 R3, RZ, RZ, R51 ;  /* 0x000000ffff037224 */ /* 0x002fca00078e0033 */
[----:B------:R1:W-:Y:S04]  /*10af0*/  STL [R1+0x48], R3 ;  /* 0x0000480301007387 */ /* 0x0003e80000100800 */
[----:B------:R-:W-:Y:S04]  /*10b00*/  STL [R1+0x54], R38 ;  /* 0x0000542601007387 */ /* 0x000fe80000100800 */
[----:B------:R-:W4:Y:S01]  /*10b10*/  LDL.LU.64 R50, [R1+0x378] ;  /* 0x0003780001327983 */ /* 0x000f220000300a00 */
[----:B-1----:R-:W-:-:S05]  /*10b20*/  IMAD.MOV.U32 R3, RZ, RZ, R39 ;  /* 0x000000ffff037224 */ /* 0x002fca00078e0027 */
[----:B------:R2:W-:Y:S04]  /*10b30*/  STL [R1+0x50], R3 ;  /* 0x0000500301007387 */ /* 0x0005e80000100800 */
[----:B------:R-:W4:Y:S01]  /*10b40*/  LDL.LU.64 R76, [R1+0x260] ;  /* 0x00026000014c7983 */ /* 0x000f220000300a00 */
[----:B--2---:R-:W-:-:S03]  /*10b50*/  IMAD.MOV.U32 R3, RZ, RZ, R49 ;  /* 0x000000ffff037224 */ /* 0x004fc600078e0031 */
[----:B------:R-:W-:Y:S04]  /*10b60*/  STL [R1+0x5c], R48 ;  /* 0x00005c3001007387 */ /* 0x000fe80000100800 */
[----:B---3--:R-:W-:Y:S04]  /*10b70*/  STL [R1+0x64], R86 ;  /* 0x0000645601007387 */ /* 0x008fe80000100800 */
[----:B------:R1:W-:Y:S04]  /*10b80*/  STL [R1+0x58], R3 ;  /* 0x0000580301007387 */ /* 0x0003e80000100800 */
[----:B------:R-:W2:Y:S04]  /*10b90*/  LDL.LU.64 R78, [R1+0x158] ;  /* 0x00015800014e7983 */ /* 0x000ea80000300a00 */
[----:B------:R-:W3:Y:S01]  /*10ba0*/  LDL.LU.64 R36, [R1+0xd0] ;  /* 0x0000d00001247983 */ /* 0x000ee20000300a00 */
[----:B-1----:R-:W-:-:S03]  /*10bb0*/  IMAD.MOV.U32 R3, RZ, RZ, R87 ;  /* 0x000000ffff037224 */ /* 0x002fc600078e0057 */
[----:B------:R-:W3:Y:S04]  /*10bc0*/  LDL.LU.64 R38, [R1+0x3b8] ;  /* 0x0003b80001267983 */ /* 0x000ee80000300a00 */
[----:B------:R-:W3:Y:S04]  /*10bd0*/  LDL.LU.64 R48, [R1+0x2a0] ;  /* 0x0002a00001307983 */ /* 0x000ee80000300a00 */
[----:B------:R4:W-:Y:S02]  /*10be0*/  STL [R1+0x60], R3 ;  /* 0x0000600301007387 */ /* 0x0009e40000100800 */
[----:B----4-:R-:W-:-:S02]  /*10bf0*/  IMAD.MOV.U32 R3, RZ, RZ, R81 ;  /* 0x000000ffff037224 */ /* 0x010fc400078e0051 */
[----:B------:R-:W-:Y:S04]  /*10c00*/  STL [R1+0x6c], R80 ;  /* 0x00006c5001007387 */ /* 0x000fe80000100800 */
[----:B------:R-:W-:Y:S04]  /*10c10*/  STL [R1+0x74], R82 ;  /* 0x0000745201007387 */ /* 0x000fe80000100800 */
[----:B------:R1:W-:Y:S02]  /*10c20*/  STL [R1+0x68], R3 ;  /* 0x0000680301007387 */ /* 0x0003e40000100800 */
[----:B-1----:R-:W-:-:S05]  /*10c30*/  IMAD.MOV.U32 R3, RZ, RZ, R83 ;  /* 0x000000ffff037224 */ /* 0x002fca00078e0053 */
[----:B------:R1:W-:Y:S04]  /*10c40*/  STL [R1+0x70], R3 ;  /* 0x0000700301007387 */ /* 0x0003e80000100800 */
[----:B------:R4:W-:Y:S01]  /*10c50*/  STL [R1+0x7c], R50 ;  /* 0x00007c3201007387 */ /* 0x0009e20000100800 */
[----:B-1----:R-:W-:-:S05]  /*10c60*/  IMAD.MOV.U32 R3, RZ, RZ, R51 ;  /* 0x000000ffff037224 */ /* 0x002fca00078e0033 */
[----:B------:R1:W-:Y:S04]  /*10c70*/  STL [R1+0x78], R3 ;  /* 0x0000780301007387 */ /* 0x0003e80000100800 */
[----:B----4-:R-:W4:Y:S04]  /*10c80*/  LDL.LU.64 R50, [R1+0x188] ;  /* 0x0001880001327983 */ /* 0x010f280000300a00 */
[----:B------:R-:W-:Y:S01]  /*10c90*/  STL [R1+0x84], R76 ;  /* 0x0000844c01007387 */ /* 0x000fe20000100800 */
[----:B-1----:R-:W-:-:S03]  /*10ca0*/  IMAD.MOV.U32 R3, RZ, RZ, R77 ;  /* 0x000000ffff037224 */ /* 0x002fc600078e004d */
[----:B------:R-:W4:Y:S04]  /*10cb0*/  LDL.LU.64 R86, [R1+0xf0] ;  /* 0x0000f00001567983 */ /* 0x000f280000300a00 */
[----:B--2---:R-:W-:Y:S04]  /*10cc0*/  STL [R1+0x8c], R78 ;  /* 0x00008c4e01007387 */ /* 0x004fe80000100800 */
[----:B------:R1:W-:Y:S02]  /*10cd0*/  STL [R1+0x80], R3 ;  /* 0x0000800301007387 */ /* 0x0003e40000100800 */
[----:B-1----:R-:W-:-:S05]  /*10ce0*/  IMAD.MOV.U32 R3, RZ, RZ, R79 ;  /* 0x000000ffff037224 */ /* 0x002fca00078e004f */
[----:B------:R1:W-:Y:S04]  /*10cf0*/  STL [R1+0x88], R3 ;  /* 0x0000880301007387 */ /* 0x0003e80000100800 */
[----:B---3--:R-:W-:Y:S04]  /*10d00*/  STL [R1+0x94], R36 ;  /* 0x0000942401007387 */ /* 0x008fe80000100800 */
[----:B------:R-:W2:Y:S01]  /*10d10*/  LDL.LU.64 R80, [R1+0x3f8] ;  /* 0x0003f80001507983 */ /* 0x000ea20000300a00 */
[----:B-1----:R-:W-:-:S05]  /*10d20*/  IMAD.MOV.U32 R3, RZ, RZ, R37 ;  /* 0x000000ffff037224 */ /* 0x002fca00078e0025 */
[----:B------:R1:W-:Y:S04]  /*10d30*/  STL [R1+0x90], R3 ;  /* 0x0000900301007387 */ /* 0x0003e80000100800 */
[----:B------:R-:W-:Y:S04]  /*10d40*/  STL [R1+0x9c], R38 ;  /* 0x00009c2601007387 */ /* 0x000fe80000100800 */
[----:B------:R-:W3:Y:S01]  /*10d50*/  LDL.LU.64 R82, [R1+0x2e8] ;  /* 0x0002e80001527983 */ /* 0x000ee20000300a00 */
[----:B-1----:R-:W-:-:S05]  /*10d60*/  IMAD.MOV.U32 R3, RZ, RZ, R39 ;  /* 0x000000ffff037224 */ /* 0x002fca00078e0027 */
[----:B------:R1:W-:Y:S04]  /*10d70*/  STL [R1+0x98], R3 ;  /* 0x0000980301007387 */ /* 0x0003e80000100800 */
[----:B------:R4:W-:Y:S04]  /*10d80*/  STL [R1+0xa4], R48 ;  /* 0x0000a43001007387 */ /* 0x0009e80000100800 */
[----:B------:R-:W3:Y:S01]  /*10d90*/  LDL.LU.64 R78, [R1+0x1d0] ;  /* 0x0001d000014e7983 */ /* 0x000ee20000300a00 */
[----:B-1----:R-:W-:-:S05]  /*10da0*/  IMAD.MOV.U32 R3, RZ, RZ, R49 ;  /* 0x000000ffff037224 */ /* 0x002fca00078e0031 */
[----:B------:R1:W-:Y:S04]  /*10db0*/  STL [R1+0xa0], R3 ;  /* 0x0000a00301007387 */ /* 0x0003e80000100800 */
[----:B------:R-:W3:Y:S04]  /*10dc0*/  LDL.LU.64 R76, [R1+0x108] ;  /* 0x00010800014c7983 */ /* 0x000ee80000300a00 */
[----:B----4-:R4:W-:Y:S04]  /*10dd0*/  STL [R1+0xac], R50 ;  /* 0x0000ac3201007387 */ /* 0x0109e80000100800 */
[----:B------:R-:W3:Y:S04]  /*10de0*/  LDL.LU.64 R36, [R1+0x320] ;  /* 0x0003200001247983 */ /* 0x000ee80000300a00 */
[----:B------:R-:W3:Y:S01]  /*10df0*/  LDL.LU.64 R48, [R1+0x428] ;  /* 0x0004280001307983 */ /* 0x000ee20000300a00 */
[----:B-1----:R-:W-:-:S05]  /*10e00*/  IMAD.MOV.U32 R3, RZ, RZ, R51 ;  /* 0x000000ffff037224 */ /* 0x002fca00078e0033 */
[----:B------:R1:W-:Y:S04]  /*10e10*/  STL [R1+0xa8], R3 ;  /* 0x0000a80301007387 */ /* 0x0003e80000100800 */
[----:B------:R-:W-:Y:S01]  /*10e20*/  STL [R1+0xb4], R86 ;  /* 0x0000b45601007387 */ /* 0x000fe20000100800 */
[----:B----4-:R-:W-:-:S03]  /*10e30*/  IMAD.MOV.U32 R50, RZ, RZ, R40 ;  /* 0x000000ffff327224 */ /* 0x010fc600078e0028 */
[----:B------:R-:W4:Y:S01]  /*10e40*/  LDL.LU.64 R38, [R1+0x1e8] ;  /* 0x0001e80001267983 */ /* 0x000f220000300a00 */
[----:B-1----:R-:W-:Y:S02]  /*10e50*/  IMAD.MOV.U32 R3, RZ, RZ, R87 ;  /* 0x000000ffff037224 */ /* 0x002fe400078e0057 */
[----:B------:R-:W-:Y:S02]  /*10e60*/  IMAD.MOV.U32 R51, RZ, RZ, R41 ;  /* 0x000000ffff337224 */ /* 0x000fe400078e0029 */
[----:B------:R-:W4:Y:S04]  /*10e70*/  LDL.LU.64 R40, [R1+0x128] ;  /* 0x0001280001287983 */ /* 0x000f280000300a00 */
[----:B------:R2:W-:Y:S02]  /*10e80*/  STL [R1+0xb0], R3 ;  /* 0x0000b00301007387 */ /* 0x0005e40000100800 */
[----:B--2---:R-:W-:-:S02]  /*10e90*/  IMAD.MOV.U32 R3, RZ, RZ, R81 ;  /* 0x000000ffff037224 */ /* 0x004fc400078e0051 */
[----:B------:R-:W-:Y:S04]  /*10ea0*/  STL [R1+0xbc], R80 ;  /* 0x0000bc5001007387 */ /* 0x000fe80000100800 */
[----:B---3--:R-:W-:Y:S04]  /*10eb0*/  STL [R1+0xc4], R82 ;  /* 0x0000c45201007387 */ /* 0x008fe80000100800 */
[----:B------:R1:W-:Y:S02]  /*10ec0*/  STL [R1+0xb8], R3 ;  /* 0x0000b80301007387 */ /* 0x0003e40000100800 */
[----:B-1----:R-:W-:-:S05]  /*10ed0*/  IMAD.MOV.U32 R3, RZ, RZ, R83 ;  /* 0x000000ffff037224 */ /* 0x002fca00078e0053 */
[----:B------:R1:W-:Y:S04]  /*10ee0*/  STL [R1+0xc0], R3 ;  /* 0x0000c00301007387 */ /* 0x0003e80000100800 */
[----:B------:R2:W-:Y:S01]  /*10ef0*/  STL [R1+0xcc], R78 ;  /* 0x0000cc4e01007387 */ /* 0x0005e20000100800 */
[----:B-1----:R-:W-:-:S05]  /*10f00*/  IMAD.MOV.U32 R3, RZ, RZ, R79 ;  /* 0x000000ffff037224 */ /* 0x002fca00078e004f */
[----:B------:R1:W-:Y:S04]  /*10f10*/  STL [R1+0xc8], R3 ;  /* 0x0000c80301007387 */ /* 0x0003e80000100800 */
[----:B--2---:R-:W2:Y:S04]  /*10f20*/  LDL.LU.64 R78, [R1+0x468] ;  /* 0x00046800014e7983 */ /* 0x004ea80000300a00 */
[----:B------:R3:W-:Y:S01]  /*10f30*/  STL [R1+0xd4], R76 ;  /* 0x0000d44c01007387 */ /* 0x0007e20000100800 */
[----:B-1----:R-:W-:-:S03]  /*10f40*/  IMAD.MOV.U32 R3, RZ, RZ, R77 ;  /* 0x000000ffff037224 */ /* 0x002fc600078e004d */
[----:B---3--:R-:W3:Y:S04]  /*10f50*/  LDL.LU.64 R76, [R1+0x360] ;  /* 0x00036000014c7983 */ /* 0x008ee80000300a00 */
[----:B------:R1:W-:Y:S04]  /*10f60*/  STL [R1+0xd0], R3 ;  /* 0x0000d00301007387 */ /* 0x0003e80000100800 */
[----:B------:R4:W-:Y:S01]  /*10f70*/  STL [R1+0xdc], R48 ;  /* 0x0000dc3001007387 */ /* 0x0009e20000100800 */
[----:B-1----:R-:W-:-:S03]  /*10f80*/  IMAD.MOV.U32 R3, RZ, RZ, R49 ;  /* 0x000000ffff037224 */ /* 0x002fc600078e0031 */
[----:B------:R-:W-:Y:S04]  /*10f90*/  STL [R1+0xe4], R36 ;  /* 0x0000e42401007387 */ /* 0x000fe80000100800 */
[----:B------:R1:W-:Y:S01]  /*10fa0*/  STL [R1+0xd8], R3 ;  /* 0x0000d80301007387 */ /* 0x0003e20000100800 */
[----:B----4-:R-:W-:Y:S02]  /*10fb0*/  IMAD.MOV.U32 R48, RZ, RZ, R50 ;  /* 0x000000ffff307224 */ /* 0x010fe400078e0032 */
[----:B------:R-:W-:Y:S02]  /*10fc0*/  IMAD.MOV.U32 R49, RZ, RZ, R51 ;  /* 0x000000ffff317224 */ /* 0x000fe400078e0033 */
[----:B------:R-:W4:Y:S01]  /*10fd0*/  LDL.LU.64 R50, [R1+0x238] ;  /* 0x0002380001327983 */ /* 0x000f220000300a00 */
[----:B-1----:R-:W-:-:S05]  /*10fe0*/  IMAD.MOV.U32 R3, RZ, RZ, R37 ;  /* 0x000000ffff037224 */ /* 0x002fca00078e0025 */
[----:B------:R1:W-:Y:S04]  /*10ff0*/  STL [R1+0xe0], R3 ;  /* 0x0000e00301007387 */ /* 0x0003e80000100800 */
        /* <DEDUP_REMOVED lines=8> */
[----:B------:R-:W4:Y:S01]  /*11080*/  LDL.LU.64 R40, [R1+0x3a0] ;  /* 0x0003a00001287983 */ /* 0x000f220000300a00 */
[----:B--2---:R-:W-:-:S03]  /*11090*/  IMAD.MOV.U32 R3, RZ, RZ, R79 ;  /* 0x000000ffff037224 */ /* 0x004fc600078e004f */
[----:B------:R1:W-:Y:S04]  /*110a0*/  STL [R1+0xfc], R78 ;  /* 0x0000fc4e01007387 */ /* 0x0003e80000100800 */
[----:B---3--:R-:W-:Y:S04]  /*110b0*/  STL [R1+0x104], R76 ;  /* 0x0001044c01007387 */ /* 0x008fe80000100800 */
[----:B------:R2:W-:Y:S04]  /*110c0*/  STL [R1+0xf8], R3 ;  /* 0x0000f80301007387 */ /* 0x0005e80000100800 */
[----:B------:R-:W3:Y:S04]  /*110d0*/  LDL.LU.64 R82, [R1+0x288] ;  /* 0x0002880001527983 */ /* 0x000ee80000300a00 */
[----:B-1----:R-:W3:Y:S01]  /*110e0*/  LDL.LU.64 R78, [R1+0x3e0] ;  /* 0x0003e000014e7983 */ /* 0x002ee20000300a00 */
[----:B--2---:R-:W-:-:S05]  /*110f0*/  IMAD.MOV.U32 R3, RZ, RZ, R77 ;  /* 0x000000ffff037224 */ /* 0x004fca00078e004d */
[----:B------:R4:W-:Y:S04]  /*11100*/  STL [R1+0x100], R3 ;  /* 0x0001000301007387 */ /* 0x0009e80000100800 */
[----:B------:R-:W2:Y:S01]  /*11110*/  LDL.LU.64 R76, [R1+0x160] ;  /* 0x00016000014c7983 */ /* 0x000ea20000300a00 */
[----:B----4-:R-:W-:-:S03]  /*11120*/  IMAD.MOV.U32 R3, RZ, RZ, R51 ;  /* 0x000000ffff037224 */ /* 0x010fc600078e0033 */
[----:B------:R1:W-:Y:S04]  /*11130*/  STL [R1+0x10c], R50 ;  /* 0x00010c3201007387 */ /* 0x0003e80000100800 */
[----:B------:R4:W-:Y:S01]  /*11140*/  STL [R1+0x108], R3 ;  /* 0x0001080301007387 */ /* 0x0009e20000100800 */
[----:B-1----:R-:W-:Y:S02]  /*11150*/  IMAD.MOV.U32 R50, RZ, RZ, R52 ;  /* 0x000000ffff327224 */ /* 0x002fe400078e0034 */
[----:B------:R-:W-:Y:S02]  /*11160*/  IMAD.MOV.U32 R51, RZ, RZ, R53 ;  /* 0x000000ffff337224 */ /* 0x000fe400078e0035 */
[----:B------:R-:W-:Y:S02]  /*11170*/  IMAD.MOV.U32 R52, RZ, RZ, R54 ;  /* 0x000000ffff347224 */ /* 0x000fe400078e0036 */
[----:B------:R-:W-:-:S02]  /*11180*/  IMAD.MOV.U32 R53, RZ, RZ, R55 ;  /* 0x000000ffff357224 */ /* 0x000fc400078e0037 */
[----:B------:R-:W2:Y:S01]  /*11190*/  LDL.LU.64 R54, [R1+0x4d8] ;  /* 0x0004d80001367983 */ /* 0x000ea20000300a00 */
[----:B----4-:R-:W-:-:S03]  /*111a0*/  IMAD.MOV.U32 R3, RZ, RZ, R37 ;  /* 0x000000ffff037224 */ /* 0x010fc600078e0025 */
[----:B------:R1:W-:Y:S04]  /*111b0*/  STL [R1+0x114], R36 ;  /* 0x0001142401007387 */ /* 0x0003e80000100800 */
[----:B------:R4:W-:Y:S04]  /*111c0*/  STL [R1+0x110], R3 ;  /* 0x0001100301007387 */ /* 0x0009e80000100800 */
[----:B-1----:R-:W2:Y:S01]  /*111d0*/  LDL.LU.64 R36, [R1+0x2d0] ;  /* 0x0002d00001247983 */ /* 0x002ea20000300a00 */
[----:B----4-:R-:W-:-:S03]  /*111e0*/  IMAD.MOV.U32 R3, RZ, RZ, R39 ;  /* 0x000000ffff037224 */ /* 0x010fc600078e0027 */
[----:B------:R1:W-:Y:S04]  /*111f0*/  STL [R1+0x11c], R38 ;  /* 0x00011c2601007387 */ /* 0x0003e80000100800 */
[----:B------:R4:W-:Y:S04]  /*11200*/  STL [R1+0x118], R3 ;  /* 0x0001180301007387 */ /* 0x0009e80000100800 */
[----:B------:R3:W-:Y:S04]  /*11210*/  STL [R1+0x124], R40 ;  /* 0x0001242801007387 */ /* 0x0007e80000100800 */
[----:B-1----:R-:W2:Y:S01]  /*11220*/  LDL.LU.64 R38, [R1+0x178] ;  /* 0x0001780001267983 */ /* 0x002ea20000300a00 */
[----:B----4-:R-:W-:-:S03]  /*11230*/  IMAD.MOV.U32 R3, RZ, RZ, R41 ;  /* 0x000000ffff037224 */ /* 0x010fc600078e0029 */
[----:B---3--:R-:W-:Y:S04]  /*11240*/  STL [R1+0x12c], R82 ;  /* 0x00012c5201007387 */ /* 0x008fe80000100800 */
[----:B------:R1:W-:Y:S04]  /*11250*/  STL [R1+0x120], R3 ;  /* 0x0001200301007387 */ /* 0x0003e80000100800 */
[----:B------:R-:W3:Y:S01]  /*11260*/  LDL.LU.64 R40, [R1+0x1c8] ;  /* 0x0001c80001287983 */ /* 0x000ee20000300a00 */
[----:B-1----:R-:W-:-:S05]  /*11270*/  IMAD.MOV.U32 R3, RZ, RZ, R83 ;  /* 0x000000ffff037224 */ /* 0x002fca00078e0053 */
[----:B------:R2:W-:Y:S04]  /*11280*/  STL [R1+0x128], R3 ;  /* 0x0001280301007387 */ /* 0x0005e80000100800 */
[----:B------:R-:W4:Y:S01]  /*11290*/  LDL.LU.64 R86, [R1+0x1c0] ;  /* 0x0001c00001567983 */ /* 0x000f220000300a00 */
[----:B--2---:R-:W-:-:S03]  /*112a0*/  IMAD.MOV.U32 R3, RZ, RZ, R77 ;  /* 0x000000ffff037224 */ /* 0x004fc600078e004d */
[----:B------:R-:W-:Y:S04]  /*112b0*/  STL [R1+0x134], R76 ;  /* 0x0001344c01007387 */ /* 0x000fe80000100800 */
[----:B------:R1:W-:Y:S02]  /*112c0*/  STL [R1+0x130], R3 ;  /* 0x0001300301007387 */ /* 0x0003e40000100800 */
[----:B-1----:R-:W-:Y:S02]  /*112d0*/  IMAD.MOV.U32 R3, RZ, RZ, R55 ;  /* 0x000000ffff037224 */ /* 0x002fe400078e0037 */
[----:B------:R1:W-:Y:S04]  /*112e0*/  STL [R1+0x13c], R54 ;  /* 0x00013c3601007387 */ /* 0x0003e80000100800 */
[----:B------:R2:W-:Y:S04]  /*112f0*/  STL [R1+0x138], R3 ;  /* 0x0001380301007387 */ /* 0x0005e80000100800 */
[----:B------:R-:W-:Y:S01]  /*11300*/  STL [R1+0x144], R78 ;  /* 0x0001444e01007387 */ /* 0x000fe20000100800 */
[----:B-1----:R-:W-:-:S02]  /*11310*/  IMAD.MOV.U32 R54, RZ, RZ, R46 ;  /* 0x000000ffff367224 */ /* 0x002fc400078e002e */
[----:B------:R-:W-:Y:S02]  /*11320*/  IMAD.MOV.U32 R55, RZ, RZ, R47 ;  /* 0x000000ffff377224 */ /* 0x000fe400078e002f */
[----:B------:R-:W4:Y:S01]  /*11330*/  LDL.LU.64 R46, [R1+0x1b0] ;  /* 0x0001b000012e7983 */ /* 0x000f220000300a00 */
[----:B--2---:R-:W-:-:S05]  /*11340*/  IMAD.MOV.U32 R3, RZ, RZ, R79 ;  /* 0x000000ffff037224 */ /* 0x004fca00078e004f */
[----:B------:R1:W-:Y:S04]  /*11350*/  STL [R1+0x140], R3 ;  /* 0x0001400301007387 */ /* 0x0003e80000100800 */
[----:B------:R-:W-:Y:S01]  /*11360*/  STL [R1+0x14c], R36 ;  /* 0x00014c2401007387 */ /* 0x000fe20000100800 */
[----:B-1----:R-:W-:-:S05]  /*11370*/  IMAD.MOV.U32 R3, RZ, RZ, R37 ;  /* 0x000000ffff037224 */ /* 0x002fca00078e0025 */
[----:B------:R1:W-:Y:S04]  /*11380*/  STL [R1+0x148], R3 ;  /* 0x0001480301007387 */ /* 0x0003e80000100800 */
[----:B------:R2:W-:Y:S04]  /*11390*/  STL [R1+0x154], R38 ;  /* 0x0001542601007387 */ /* 0x0005e80000100800 */
[----:B------:R-:W4:Y:S04]  /*113a0*/  LDL.LU.64 R80, [R1+0x1f0] ;  /* 0x0001f00001507983 */ /* 0x000f280000300a00 */
[----:B------:R-:W4:Y:S01]  /*113b0*/  LDL.LU.64 R82, [R1+0x1a0] ;  /* 0x0001a00001527983 */ /* 0x000f220000300a00 */
[----:B-1----:R-:W-:-:S03]  /*113c0*/  IMAD.MOV.U32 R3, RZ, RZ, R39 ;  /* 0x000000ffff037224 */ /* 0x002fc600078e0027 */
[----:B------:R-:W4:Y:S01]  /*113d0*/  LDL.LU.64 R76, [R1+0x200] ;  /* 0x00020000014c7983 */ /* 0x000f220000300a00 */
[----:B--2---:R-:W-:Y:S02]  /*113e0*/  IMAD.MOV.U32 R38, RZ, RZ, R42 ;  /* 0x000000ffff267224 */ /* 0x004fe400078e002a */
[----:B------:R-:W-:Y:S01]  /*113f0*/  IMAD.MOV.U32 R39, RZ, RZ, R43 ;  /* 0x000000ffff277224 */ /* 0x000fe200078e002b */
[----:B------:R1:W-:Y:S04]  /*11400*/  STL [R1+0x150], R3 ;  /* 0x0001500301007387 */ /* 0x0003e80000100800 */
[----:B------:R-:W2:Y:S01]  /*11410*/  LDL.LU.64 R42, [R1+0x218] ;  /* 0x00021800012a7983 */ /* 0x000ea20000300a00 */
[----:B------:R-:W-:Y:S02]  /*11420*/  IMAD.MOV.U32 R36, RZ, RZ, R48 ;  /* 0x000000ffff247224 */ /* 0x000fe400078e0030 */
[----:B------:R-:W-:-:S02]  /*11430*/  IMAD.MOV.U32 R37, RZ, RZ, R49 ;  /* 0x000000ffff257224 */ /* 0x000fc400078e0031 */
[----:B------:R-:W-:Y:S02]  /*11440*/  IMAD.MOV.U32 R48, RZ, RZ, R50 ;  /* 0x000000ffff307224 */ /* 0x000fe400078e0032 */
[----:B------:R-:W-:Y:S01]  /*11450*/  IMAD.MOV.U32 R49, RZ, RZ, R51 ;  /* 0x000000ffff317224 */ /* 0x000fe200078e0033 */
[----:B---3--:R3:W-:Y:S04]  /*11460*/  STL [R1+0x15c], R40 ;  /* 0x00015c2801007387 */ /* 0x0087e80000100800 */
[----:B------:R-:W2:Y:S04]  /*11470*/  LDL.LU.64 R78, [R1+0x198] ;  /* 0x00019800014e7983 */ /* 0x000ea80000300a00 */
[----:B------:R-:W2:Y:S01]  /*11480*/  LDL.LU.64 R50, [R1+0x210] ;  /* 0x0002100001327983 */ /* 0x000ea20000300a00 */
[----:B-1----:R-:W-:-:S02]  /*11490*/  IMAD.MOV.U32 R3, RZ, RZ, R41 ;  /* 0x000000ffff037224 */ /* 0x002fc400078e0029 */
[----:B---3--:R-:W-:-:S03]  /*114a0*/  IMAD.MOV.U32 R40, RZ, RZ, R54 ;  /* 0x000000ffff287224 */ /* 0x008fc600078e0036 */
[----:B------:R1:W-:Y:S01]  /*114b0*/  STL [R1+0x158], R3 ;  /* 0x0001580301007387 */ /* 0x0003e20000100800 */
[----:B------:R-:W-:Y:S02]  /*114c0*/  IMAD.MOV.U32 R41, RZ, RZ, R55 ;  /* 0x000000ffff297224 */ /* 0x000fe400078e0037 */
[----:B------:R-:W-:Y:S01]  /*114d0*/  IMAD.MOV.U32 R54, RZ, RZ, R64 ;  /* 0x000000ffff367224 */ /* 0x000fe200078e0040 */
[----:B----4-:R-:W-:Y:S01]  /*114e0*/  STL [R1+0x164], R86 ;  /* 0x0001645601007387 */ /* 0x010fe20000100800 */
[----:B------:R-:W-:-:S03]  /*114f0*/  IMAD.MOV.U32 R55, RZ, RZ, R65 ;  /* 0x000000ffff377224 */ /* 0x000fc600078e0041 */
[----:B------:R-:W3:Y:S01]  /*11500*/  LDL.LU.64 R64, [R1+0x228] ;  /* 0x0002280001407983 */ /* 0x000ee20000300a00 */
[----:B-1----:R-:W-:-:S05]  /*11510*/  IMAD.MOV.U32 R3, RZ, RZ, R87 ;  /* 0x000000ffff037224 */ /* 0x002fca00078e0057 */
[----:B------:R1:W-:Y:S04]  /*11520*/  STL [R1+0x160], R3 ;  /* 0x0001600301007387 */ /* 0x0003e80000100800 */
[----:B------:R4:W-:Y:S01]  /*11530*/  STL [R1+0x16c], R46 ;  /* 0x00016c2e01007387 */ /* 0x0009e20000100800 */
[----:B-1----:R-:W-:-:S03]  /*11540*/  IMAD.MOV.U32 R3, RZ, RZ, R47 ;  /* 0x000000ffff037224 */ /* 0x002fc600078e002f */
[----:B----4-:R-:W4:Y:S04]  /*11550*/  LDL.LU.64 R46, [R1+0x220] ;  /* 0x00022000012e7983 */ /* 0x010f280000300a00 */
[----:B------:R1:W-:Y:S02]  /*11560*/  STL [R1+0x168], R3 ;  /* 0x0001680301007387 */ /* 0x0003e40000100800 */
[----:B-1----:R-:W-:Y:S02]  /*11570*/  IMAD.MOV.U32 R3, RZ, RZ, R81 ;  /* 0x000000ffff037224 */ /* 0x002fe400078e0051 */
[----:B------:R-:W-:Y:S04]  /*11580*/  STL [R1+0x174], R80 ;  /* 0x0001745001007387 */ /* 0x000fe80000100800 */
[----:B------:R-:W-:Y:S04]  /*11590*/  STL [R1+0x17c], R82 ;  /* 0x00017c5201007387 */ /* 0x000fe80000100800 */
[----:B------:R1:W-:Y:S02]  /*115a0*/  STL [R1+0x170], R3 ;  /* 0x0001700301007387 */ /* 0x0003e40000100800 */
[----:B-1----:R-:W-:-:S05]  /*115b0*/  IMAD.MOV.U32 R3, RZ, RZ, R83 ;  /* 0x000000ffff037224 */ /* 0x002fca00078e0053 */
[----:B------:R1:W-:Y:S04]  /*115c0*/  STL [R1+0x178], R3 ;  /* 0x0001780301007387 */ /* 0x0003e80000100800 */
[----:B------:R-:W-:Y:S01]  /*115d0*/  STL [R1+0x184], R76 ;  /* 0x0001844c01007387 */ /* 0x000fe20000100800 */
[----:B-1----:R-:W-:-:S05]  /*115e0*/  IMAD.MOV.U32 R3, RZ, RZ, R77 ;  /* 0x000000ffff037224 */ /* 0x002fca00078e004d */
[----:B------:R2:W-:Y:S02]  /*115f0*/  STL [R1+0x180], R3 ;  /* 0x0001800301007387 */ /* 0x0005e40000100800 */
[----:B--2---:R-:W-:Y:S02]  /*11600*/  IMAD.MOV.U32 R3, RZ, RZ, R79 ;  /* 0x000000ffff037224 */ /* 0x004fe400078e004f */
[----:B------:R-:W-:Y:S04]  /*11610*/  STL [R1+0x18c], R78 ;  /* 0x00018c4e01007387 */ /* 0x000fe80000100800 */
[----:B------:R1:W-:Y:S04]  /*11620*/  STL [R1+0x188], R3 ;  /* 0x0001880301007387 */ /* 0x0003e80000100800 */
[----:B------:R-:W-:Y:S01]  /*11630*/  STL [R1+0x194], R50 ;  /* 0x0001943201007387 */ /* 0x000fe20000100800 */
[----:B-1----:R-:W-:-:S05]  /*11640*/  IMAD.MOV.U32 R3, RZ, RZ, R51 ;  /* 0x000000ffff037224 */ /* 0x002fca00078e0033 */
[----:B------:R1:W-:Y:S04]  /*11650*/  STL [R1+0x190], R3 ;  /* 0x0001900301007387 */ /* 0x0003e80000100800 */
[----:B------:R-:W-:Y:S01]  /*11660*/  STL [R1+0x19c], R42 ;  /* 0x00019c2a01007387 */ /* 0x000fe20000100800 */
[----:B-1----:R-:W-:-:S05]  /*11670*/  IMAD.MOV.U32 R3, RZ, RZ, R43 ;  /* 0x000000ffff037224 */ /* 0x002fca00078e002b */
[----:B------:R1:W-:Y:S01]  /*11680*/  STL [R1+0x198], R3 ;  /* 0x0001980301007387 */ /* 0x0003e20000100800 */
[----:B------:R-:W-:-:S03]  /*11690*/  IMAD.MOV.U32 R50, RZ, RZ, R44 ;  /* 0x000000ffff327224 */ /* 0x000fc600078e002c */
[----:B---3--:R-:W-:Y:S01]  /*116a0*/  STL [R1+0x1a4], R64 ;  /* 0x0001a44001007387 */ /* 0x008fe20000100800 */
[----:B-1----:R-:W-:Y:S02]  /*116b0*/  IMAD.MOV.U32 R3, RZ, RZ, R65 ;  /* 0x000000ffff037224 */ /* 0x002fe400078e0041 */
[----:B------:R-:W-:-:S03]  /*116c0*/  IMAD.MOV.U32 R51, RZ, RZ, R45 ;  /* 0x000000ffff337224 */ /* 0x000fc600078e002d */
[----:B------:R4:W-:Y:S02]  /*116d0*/  STL [R1+0x1a0], R3 ;  /* 0x0001a00301007387 */ /* 0x0009e40000100800 */
[----:B----4-:R-:W-:Y:S02]  /*116e0*/  IMAD.MOV.U32 R3, RZ, RZ, R47 ;  /* 0x000000ffff037224 */ /* 0x010fe400078e002f */
[----:B------:R1:W-:Y:S04]  /*116f0*/  STL [R1+0x1ac], R46 ;  /* 0x0001ac2e01007387 */ /* 0x0003e80000100800 */
[----:B------:R-:W2:Y:S04]  /*11700*/  LDL.LU.64 R44, [R1+0x308] ;  /* 0x00030800012c7983 */ /* 0x000ea80000300a00 */
[----:B------:R-:W3:Y:S04]  /*11710*/  LDL.LU.64 R64, [R1+0x3c8] ;  /* 0x0003c80001407983 */ /* 0x000ee80000300a00 */
[----:B-1----:R-:W3:Y:S04]  /*11720*/  LDL.LU.64 R46, [R1+0x310] ;  /* 0x00031000012e7983 */ /* 0x002ee80000300a00 */
[----:B------:R1:W-:Y:S04]  /*11730*/  STL [R1+0x1a8], R3 ;  /* 0x0001a80301007387 */ /* 0x0003e80000100800 */
[----:B------:R-:W2:Y:S01]  /*11740*/  LDL.LU.64 R42, [R1+0x268] ;  /* 0x00026800012a7983 */ /* 0x000ea20000300a00 */
[----:B-1----:R-:W-:-:S03]  /*11750*/  IMAD.MOV.U32 R3, RZ, RZ, R37 ;  /* 0x000000ffff037224 */ /* 0x002fc600078e0025 */
[----:B------:R-:W-:Y:S04]  /*11760*/  STL [R1+0x1b4], R36 ;  /* 0x0001b42401007387 */ /* 0x000fe80000100800 */
[----:B------:R-:W-:Y:S04]  /*11770*/  STL [R1+0x1bc], R38 ;  /* 0x0001bc2601007387 */ /* 0x000fe80000100800 */
[----:B------:R1:W-:Y:S04]  /*11780*/  STL [R1+0x1b0], R3 ;  /* 0x0001b00301007387 */ /* 0x0003e80000100800 */
[----:B------:R-:W3:Y:S04]  /*11790*/  LDL.LU.64 R82, [R1+0x278] ;  /* 0x0002780001527983 */ /* 0x000ee80000300a00 */
[----:B------:R-:W3:Y:S01]  /*117a0*/  LDL.LU.64 R76, [R1+0x280] ;  /* 0x00028000014c7983 */ /* 0x000ee20000300a00 */
[----:B-1----:R-:W-:-:S05]  /*117b0*/  IMAD.MOV.U32 R3, RZ, RZ, R39 ;  /* 0x000000ffff037224 */ /* 0x002fca00078e0027 */
[----:B------:R1:W-:Y:S04]  /*117c0*/  STL [R1+0x1b8], R3 ;  /* 0x0001b80301007387 */ /* 0x0003e80000100800 */
[----:B------:R-:W-:Y:S04]  /*117d0*/  STL [R1+0x1c4], R48 ;  /* 0x0001c43001007387 */ /* 0x000fe80000100800 */
[----:B------:R-:W3:Y:S01]  /*117e0*/  LDL.LU.64 R78, [R1+0x290] ;  /* 0x00029000014e7983 */ /* 0x000ee20000300a00 */
[----:B-1----:R-:W-:-:S05]  /*117f0*/  IMAD.MOV.U32 R3, RZ, RZ, R49 ;  /* 0x000000ffff037224 */ /* 0x002fca00078e0031 */
[----:B------:R1:W-:Y:S04]  /*11800*/  STL [R1+0x1c0], R3 ;  /* 0x0001c00301007387 */ /* 0x0003e80000100800 */
[----:B------:R-:W3:Y:S04]  /*11810*/  LDL.LU.64 R36, [R1+0x298] ;  /* 0x0002980001247983 */ /* 0x000ee80000300a00 */
[----:B------:R-:W3:Y:S01]  /*11820*/  LDL.LU.64 R38, [R1+0x2a8] ;  /* 0x0002a80001267983 */ /* 0x000ee20000300a00 */
[----:B-1----:R-:W-:-:S03]  /*11830*/  IMAD.MOV.U32 R3, RZ, RZ, R51 ;  /* 0x000000ffff037224 */ /* 0x002fc600078e0033 */
[----:B------:R-:W-:Y:S04]  /*11840*/  STL [R1+0x1cc], R50 ;  /* 0x0001cc3201007387 */ /* 0x000fe80000100800 */
[----:B------:R1:W-:Y:S04]  /*11850*/  STL [R1+0x1c8], R3 ;  /* 0x0001c80301007387 */ /* 0x0003e80000100800 */
[----:B------:R2:W-:Y:S04]  /*11860*/  STL [R1+0x1d4], R40 ;  /* 0x0001d42801007387 */ /* 0x0005e80000100800 */
[----:B------:R-:W3:Y:S01]  /*11870*/  LDL.LU.64 R48, [R1+0x2b8] ;  /* 0x0002b80001307983 */ /* 0x000ee20000300a00 */
[----:B-1----:R-:W-:-:S03]  /*11880*/  IMAD.MOV.U32 R3, RZ, RZ, R41 ;  /* 0x000000ffff037224 */ /* 0x002fc600078e0029 */
[----:B------:R-:W3:Y:S04]  /*11890*/  LDL.LU.64 R50, [R1+0x2c0] ;  /* 0x0002c00001327983 */ /* 0x000ee80000300a00 */
[----:B------:R1:W-:Y:S04]  /*118a0*/  STL [R1+0x1d0], R3 ;  /* 0x0001d00301007387 */ /* 0x0003e80000100800 */
[----:B--2---:R2:W-:Y:S04]  /*118b0*/  STL [R1+0x1dc], R42 ;  /* 0x0001dc2a01007387 */ /* 0x0045e80000100800 */
[----:B------:R-:W4:Y:S01]  /*118c0*/  LDL.LU.64 R40, [R1+0x2c8] ;  /* 0x0002c80001287983 */ /* 0x000f220000300a00 */
[----:B-1----:R-:W-:-:S02]  /*118d0*/  IMAD.MOV.U32 R3, RZ, RZ, R43 ;  /* 0x000000ffff037224 */ /* 0x002fc400078e002b */
[----:B--2---:R-:W-:Y:S02]  /*118e0*/  IMAD.MOV.U32 R42, RZ, RZ, R56 ;  /* 0x000000ffff2a7224 */ /* 0x004fe400078e0038 */
[----:B------:R-:W-:Y:S02]  /*118f0*/  IMAD.MOV.U32 R43, RZ, RZ, R57 ;  /* 0x000000ffff2b7224 */ /* 0x000fe400078e0039 */
[----:B------:R-:W2:Y:S04]  /*11900*/  LDL.LU.64 R56, [R1+0x2d8] ;  /* 0x0002d80001387983 */ /* 0x000ea80000300a00 */
[----:B------:R1:W-:Y:S04]  /*11910*/  STL [R1+0x1d8], R3 ;  /* 0x0001d80301007387 */ /* 0x0003e80000100800 */
[----:B---3--:R-:W-:Y:S01]  /*11920*/  STL [R1+0x1e4], R82 ;  /* 0x0001e45201007387 */ /* 0x008fe20000100800 */
[----:B-1----:R-:W-:-:S03]  /*11930*/  IMAD.MOV.U32 R3, RZ, RZ, R83 ;  /* 0x000000ffff037224 */ /* 0x002fc600078e0053 */
[----:B------:R-:W-:Y:S04]  /*11940*/  STL [R1+0x1ec], R76 ;  /* 0x0001ec4c01007387 */ /* 0x000fe80000100800 */
[----:B------:R1:W-:Y:S02]  /*11950*/  STL [R1+0x1e0], R3 ;  /* 0x0001e00301007387 */ /* 0x0003e40000100800 */
[----:B-1----:R-:W-:-:S05]  /*11960*/  IMAD.MOV.U32 R3, RZ, RZ, R77 ;  /* 0x000000ffff037224 */ /* 0x002fca00078e004d */
[----:B------:R1:W-:Y:S04]  /*11970*/  STL [R1+0x1e8], R3 ;  /* 0x0001e80301007387 */ /* 0x0003e80000100800 */
[----:B------:R-:W-:Y:S01]  /*11980*/  STL [R1+0x1f4], R78 ;  /* 0x0001f44e01007387 */ /* 0x000fe20000100800 */
[----:B-1----:R-:W-:-:S05]  /*11990*/  IMAD.MOV.U32 R3, RZ, RZ, R79 ;  /* 0x000000ffff037224 */ /* 0x002fca00078e004f */
[----:B------:R1:W-:Y:S04]  /*119a0*/  STL [R1+0x1f0], R3 ;  /* 0x0001f00301007387 */ /* 0x0003e80000100800 */
[----:B------:R-:W-:Y:S01]  /*119b0*/  STL [R1+0x1fc], R36 ;  /* 0x0001fc2401007387 */ /* 0x000fe20000100800 */
        /* <DEDUP_REMOVED lines=9> */
[----:B-1----:R-:W-:-:S05]  /*11a50*/  IMAD.MOV.U32 R3, RZ, RZ, R51 ;  /* 0x000000ffff037224 */ /* 0x002fca00078e0033 */
[----:B------:R4:W-:Y:S01]  /*11a60*/  STL [R1+0x210], R3 ;  /* 0x0002100301007387 */ /* 0x0009e20000100800 */
[----:B------:R-:W-:Y:S02]  /*11a70*/  IMAD.MOV.U32 R36, RZ, RZ, R42 ;  /* 0x000000ffff247224 */ /* 0x000fe400078e002a */
[----:B------:R-:W-:Y:S02]  /*11a80*/  IMAD.MOV.U32 R37, RZ, RZ, R43 ;  /* 0x000000ffff257224 */ /* 0x000fe400078e002b */
[----:B----4-:R-:W-:Y:S01]  /*11a90*/  IMAD.MOV.U32 R3, RZ, RZ, R41 ;  /* 0x000000ffff037224 */ /* 0x010fe200078e0029 */
[----:B------:R-:W-:Y:S04]  /*11aa0*/  STL [R1+0x21c], R40 ;  /* 0x00021c2801007387 */ /* 0x000fe80000100800 */
[----:B------:R1:W-:Y:S04]  /*11ab0*/  STL [R1+0x218], R3 ;  /* 0x0002180301007387 */ /* 0x0003e80000100800 */
[----:B--2---:R2:W-:Y:S01]  /*11ac0*/  STL [R1+0x224], R56 ;  /* 0x0002243801007387 */ /* 0x0045e20000100800 */
[----:B-1----:R-:W-:-:S03]  /*11ad0*/  IMAD.MOV.U32 R3, RZ, RZ, R57 ;  /* 0x000000ffff037224 */ /* 0x002fc600078e0039 */
[----:B--2---:R-:W2:Y:S04]  /*11ae0*/  LDL.LU.64 R56, [R1+0x450] ;  /* 0x0004500001387983 */ /* 0x004ea80000300a00 */
[----:B------:R1:W-:Y:S04]  /*11af0*/  STL [R1+0x220], R3 ;  /* 0x0002200301007387 */ /* 0x0003e80000100800 */
[----:B------:R-:W3:Y:S04]  /*11b00*/  LDL.LU.64 R38, [R1+0x328] ;  /* 0x0003280001267983 */ /* 0x000ee80000300a00 */
[----:B------:R-:W-:Y:S04]  /*11b10*/  STL [R1+0x22c], R52 ;  /* 0x00022c3401007387 */ /* 0x000fe80000100800 */
[----:B------:R-:W4:Y:S01]  /*11b20*/  LDL.LU.64 R48, [R1+0x330] ;  /* 0x0003300001307983 */ /* 0x000f220000300a00 */
[----:B-1----:R-:W-:-:S03]  /*11b30*/  IMAD.MOV.U32 R3, RZ, RZ, R53 ;  /* 0x000000ffff037224 */ /* 0x002fc600078e0035 */
[----:B------:R-:W2:Y:S04]  /*11b40*/  LDL.LU.64 R50, [R1+0x340] ;  /* 0x0003400001327983 */ /* 0x000ea80000300a00 */
[----:B------:R-:W2:Y:S04]  /*11b50*/  LDL.LU.64 R40, [R1+0x348] ;  /* 0x0003480001287983 */ /* 0x000ea80000300a00 */
[----:B------:R1:W-:Y:S04]  /*11b60*/  STL [R1+0x228], R3 ;  /* 0x0002280301007387 */ /* 0x0003e80000100800 */
[----:B------:R1:W-:Y:S04]  /*11b70*/  STL [R1+0x234], R54 ;  /* 0x0002343601007387 */ /* 0x0003e80000100800 */
[----:B------:R-:W2:Y:S01]  /*11b80*/  LDL.LU.64 R42, [R1+0x350] ;  /* 0x00035000012a7983 */ /* 0x000ea20000300a00 */
[----:B-1----:R-:W-:-:S03]  /*11b90*/  IMAD.MOV.U32 R3, RZ, RZ, R55 ;  /* 0x000000ffff037224 */ /* 0x002fc600078e0037 */
[----:B------:R-:W2:Y:S04]  /*11ba0*/  LDL.LU.64 R52, [R1+0x358] ;  /* 0x0003580001347983 */ /* 0x000ea80000300a00 */
[----:B------:R1:W-:Y:S04]  /*11bb0*/  STL [R1+0x230], R3 ;  /* 0x0002300301007387 */ /* 0x0003e80000100800 */
[----:B------:R1:W-:Y:S04]  /*11bc0*/  STL [R1+0x23c], R58 ;  /* 0x00023c3a01007387 */ /* 0x0003e80000100800 */
[----:B------:R-:W2:Y:S01]  /*11bd0*/  LDL.LU.64 R54, [R1+0x368] ;  /* 0x0003680001367983 */ /* 0x000ea20000300a00 */
[----:B-1----:R-:W-:-:S05]  /*11be0*/  IMAD.MOV.U32 R3, RZ, RZ, R59 ;  /* 0x000000ffff037224 */ /* 0x002fca00078e003b */
[----:B------:R1:W-:Y:S01]  /*11bf0*/  STL [R1+0x238], R3 ;  /* 0x0002380301007387 */ /* 0x0003e20000100800 */
[----:B------:R-:W-:Y:S02]  /*11c00*/  IMAD.MOV.U32 R58, RZ, RZ, R64 ;  /* 0x000000ffff3a7224 */ /* 0x000fe400078e0040 */
[----:B------:R-:W-:Y:S01]  /*11c10*/  IMAD.MOV.U32 R59, RZ, RZ, R65 ;  /* 0x000000ffff3b7224 */ /* 0x000fe200078e0041 */
[----:B------:R-:W-:Y:S04]  /*11c20*/  STL [R1+0x244], R44 ;  /* 0x0002442c01007387 */ /* 0x000fe80000100800 */
[----:B------:R-:W2:Y:S01]  /*11c30*/  LDL.LU.64 R64, [R1+0x370] ;  /* 0x0003700001407983 */ /* 0x000ea20000300a00 */
[----:B-1----:R-:W-:-:S03]  /*11c40*/  IMAD.MOV.U32 R3, RZ, RZ, R45 ;  /* 0x000000ffff037224 */ /* 0x002fc600078e002d */
[----:B------:R-:W-:Y:S04]  /*11c50*/  STL [R1+0x24c], R46 ;  /* 0x00024c2e01007387 */ /* 0x000fe80000100800 */
[----:B------:R1:W-:Y:S02]  /*11c60*/  STL [R1+0x240], R3 ;  /* 0x0002400301007387 */ /* 0x0003e40000100800 */
[----:B-1----:R-:W-:Y:S02]  /*11c70*/  IMAD.MOV.U32 R3, RZ, RZ, R47 ;  /* 0x000000ffff037224 */ /* 0x002fe400078e002f */
[----:B------:R-:W2:Y:S04]  /*11c80*/  LDL.LU.64 R46, [R1+0x380] ;  /* 0x00038000012e7983 */ /* 0x000ea80000300a00 */
[----:B------:R1:W-:Y:S04]  /*11c90*/  STL [R1+0x248], R3 ;  /* 0x0002480301007387 */ /* 0x0003e80000100800 */
[----:B------:R-:W-:Y:S04]  /*11ca0*/  STL [R1+0x254], R36 ;  /* 0x0002542401007387 */ /* 0x000fe80000100800 */
[----:B------:R-:W2:Y:S01]  /*11cb0*/  LDL.LU.64 R44, [R1+0x388] ;  /* 0x00038800012c7983 */ /* 0x000ea20000300a00 */
[----:B-1----:R-:W-:-:S05]  /*11cc0*/  IMAD.MOV.U32 R3, RZ, RZ, R37 ;  /* 0x000000ffff037224 */ /* 0x002fca00078e0025 */
[----:B------:R3:W-:Y:S01]  /*11cd0*/  STL [R1+0x250], R3 ;  /* 0x0002500301007387 */ /* 0x0007e20000100800 */
[----:B------:R-:W-:Y:S02]  /*11ce0*/  IMAD.MOV.U32 R67, RZ, RZ, R209 ;  /* 0x000000ffff437224 */ /* 0x000fe400078e00d1 */
[----:B---3--:R-:W-:Y:S01]  /*11cf0*/  IMAD.MOV.U32 R3, RZ, RZ, R39 ;  /* 0x000000ffff037224 */ /* 0x008fe200078e0027 */
[----:B------:R-:W-:Y:S04]  /*11d00*/  STL [R1+0x25c], R38 ;  /* 0x00025c2601007387 */ /* 0x000fe80000100800 */
[----:B------:R1:W-:Y:S04]  /*11d10*/  STL [R1+0x258], R3 ;  /* 0x0002580301007387 */ /* 0x0003e80000100800 */
[----:B----4-:R-:W-:Y:S01]  /*11d20*/  STL [R1+0x264], R48 ;  /* 0x0002643001007387 */ /* 0x010fe20000100800 */
[----:B-1----:R-:W-:-:S05]  /*11d30*/  IMAD.MOV.U32 R3, RZ, RZ, R49 ;  /* 0x000000ffff037224 */ /* 0x002fca00078e0031 */
[----:B------:R1:W-:Y:S04]  /*11d40*/  STL [R1+0x260], R3 ;  /* 0x0002600301007387 */ /* 0x0003e80000100800 */
[----:B--2---:R-:W-:Y:S01]  /*11d50*/  STL [R1+0x26c], R50 ;  /* 0x00026c3201007387 */ /* 0x004fe20000100800 */
[----:B-1----:R-:W-:-:S03]  /*11d60*/  IMAD.MOV.U32 R3, RZ, RZ, R51 ;  /* 0x000000ffff037224 */ /* 0x002fc600078e0033 */
[----:B------:R-:W-:Y:S04]  /*11d70*/  STL [R1+0x274], R40 ;  /* 0x0002742801007387 */ /* 0x000fe80000100800 */
[----:B------:R1:W-:Y:S04]  /*11d80*/  STL [R1+0x268], R3 ;  /* 0x0002680301007387 */ /* 0x0003e80000100800 */
[----:B------:R-:W-:Y:S01]  /*11d90*/  STL [R1+0x27c], R42 ;  /* 0x00027c2a01007387 */ /* 0x000fe20000100800 */
[----:B-1----:R-:W-:-:S05]  /*11da0*/  IMAD.MOV.U32 R3, RZ, RZ, R41 ;  /* 0x000000ffff037224 */ /* 0x002fca00078e0029 */
[----:B------:R1:W-:Y:S04]  /*11db0*/  STL [R1+0x270], R3 ;  /* 0x0002700301007387 */ /* 0x0003e80000100800 */
[----:B------:R-:W-:Y:S01]  /*11dc0*/  STL [R1+0x284], R52 ;  /* 0x0002843401007387 */ /* 0x000fe20000100800 */
[----:B-1----:R-:W-:-:S05]  /*11dd0*/  IMAD.MOV.U32 R3, RZ, RZ, R43 ;  /* 0x000000ffff037224 */ /* 0x002fca00078e002b */
[----:B------:R1:W-:Y:S04]  /*11de0*/  STL [R1+0x278], R3 ;  /* 0x0002780301007387 */ /* 0x0003e80000100800 */
[----:B------:R-:W-:Y:S01]  /*11df0*/  STL [R1+0x28c], R54 ;  /* 0x00028c3601007387 */ /* 0x000fe20000100800 */
[----:B-1----:R-:W-:-:S05]  /*11e00*/  IMAD.MOV.U32 R3, RZ, RZ, R53 ;  /* 0x000000ffff037224 */ /* 0x002fca00078e0035 */
[----:B------:R1:W-:Y:S04]  /*11e10*/  STL [R1+0x280], R3 ;  /* 0x0002800301007387 */ /* 0x0003e80000100800 */
[----:B------:R2:W-:Y:S01]  /*11e20*/  STL [R1+0x294], R64 ;  /* 0x0002944001007387 */ /* 0x0005e20000100800 */
[----:B-1----:R-:W-:-:S05]  /*11e30*/  IMAD.MOV.U32 R3, RZ, RZ, R55 ;  /* 0x000000ffff037224 */ /* 0x002fca00078e0037 */
[----:B------:R1:W-:Y:S04]  /*11e40*/  STL [R1+0x288], R3 ;  /* 0x0002880301007387 */ /* 0x0003e80000100800 */
[----:B------:R-:W3:Y:S01]  /*11e50*/  LDL.LU.64 R52, [R1+0x3d0] ;  /* 0x0003d00001347983 */ /* 0x000ee20000300a00 */
[----:B--2---:R-:W-:Y:S02]  /*11e60*/  IMAD.MOV.U32 R64, RZ, RZ, R66 ;  /* 0x000000ffff407224 */ /* 0x004fe400078e0042 */
[----:B-1----:R-:W-:Y:S02]  /*11e70*/  IMAD.MOV.U32 R3, RZ, RZ, R65 ;  /* 0x000000ffff037224 */ /* 0x002fe400078e0041 */
[----:B------:R-:W-:Y:S02]  /*11e80*/  IMAD.MOV.U32 R65, RZ, RZ, R67 ;  /* 0x000000ffff417224 */ /* 0x000fe400078e0043 */
[----:B------:R-:W2:Y:S04]  /*11e90*/  LDL.LU.64 R66, [R1+0x3d8] ;  /* 0x0003d80001427983 */ /* 0x000ea80000300a00 */
[----:B------:R1:W-:Y:S04]  /*11ea0*/  STL [R1+0x290], R3 ;  /* 0x0002900301007387 */ /* 0x0003e80000100800 */
[----:B------:R4:W-:Y:S04]  /*11eb0*/  STL [R1+0x29c], R46 ;  /* 0x00029c2e01007387 */ /* 0x0009e80000100800 */
[----:B------:R-:W2:Y:S01]  /*11ec0*/  LDL.LU.64 R54, [R1+0x3e8] ;  /* 0x0003e80001367983 */ /* 0x000ea20000300a00 */
[----:B-1----:R-:W-:-:S05]  /*11ed0*/  IMAD.MOV.U32 R3, RZ, RZ, R47 ;  /* 0x000000ffff037224 */ /* 0x002fca00078e002f */
[----:B------:R1:W-:Y:S01]  /*11ee0*/  STL [R1+0x298], R3 ;  /* 0x0002980301007387 */ /* 0x0003e20000100800 */
[----:B----4-:R-:W-:Y:S02]  /*11ef0*/  IMAD.MOV.U32 R46, RZ, RZ, R56 ;  /* 0x000000ffff2e7224 */ /* 0x010fe400078e0038 */
[----:B------:R-:W-:Y:S01]  /*11f00*/  IMAD.MOV.U32 R47, RZ, RZ, R57 ;  /* 0x000000ffff2f7224 */ /* 0x000fe200078e0039 */
[----:B------:R4:W-:Y:S04]  /*11f10*/  STL [R1+0x2a4], R44 ;  /* 0x0002a42c01007387 */ /* 0x0009e80000100800 */
[----:B------:R-:W2:Y:S01]  /*11f20*/  LDL.LU.64 R56, [R1+0x3f0] ;  /* 0x0003f00001387983 */ /* 0x000ea20000300a00 */
[----:B-1----:R-:W-:-:S03]  /*11f30*/  IMAD.MOV.U32 R3, RZ, RZ, R45 ;  /* 0x000000ffff037224 */ /* 0x002fc600078e002d */
[----:B------:R1:W-:Y:S04]  /*11f40*/  STL [R1+0x2ac], R120 ;  /* 0x0002ac7801007387 */ /* 0x0003e80000100800 */
[----:B------:R1:W-:Y:S04]  /*11f50*/  STL [R1+0x2a0], R3 ;  /* 0x0002a00301007387 */ /* 0x0003e80000100800 */
[----:B----4-:R-:W4:Y:S01]  /*11f60*/  LDL.LU.64 R44, [R1+0x400] ;  /* 0x00040000012c7983 */ /* 0x010f220000300a00 */
[----:B------:R-:W-:Y:S02]  /*11f70*/  IMAD.MOV.U32 R102, RZ, RZ, R200 ;  /* 0x000000ffff667224 */ /* 0x000fe400078e00c8 */
[----:B------:R-:W-:-:S02]  /*11f80*/  IMAD.MOV.U32 R103, RZ, RZ, R201 ;  /* 0x000000ffff677224 */ /* 0x000fc400078e00c9 */
[----:B-1----:R-:W-:Y:S02]  /*11f90*/  IMAD.MOV.U32 R120, RZ, RZ, R122 ;  /* 0x000000ffff787224 */ /* 0x002fe400078e007a */
[----:B------:R-:W-:Y:S02]  /*11fa0*/  IMAD.MOV.U32 R3, RZ, RZ, R121 ;  /* 0x000000ffff037224 */ /* 0x000fe400078e0079 */
[----:B------:R-:W-:Y:S02]  /*11fb0*/  IMAD.MOV.U32 R121, RZ, RZ, R123 ;  /* 0x000000ffff797224 */ /* 0x000fe400078e007b */
[----:B------:R-:W4:Y:S04]  /*11fc0*/  LDL.LU.64 R122, [R1+0x408] ;  /* 0x00040800017a7983 */ /* 0x000f280000300a00 */
[----:B------:R1:W-:Y:S04]  /*11fd0*/  STL [R1+0x2a8], R3 ;  /* 0x0002a80301007387 */ /* 0x0003e80000100800 */
[----:B------:R1:W-:Y:S02]  /*11fe0*/  STL [R1+0x2b4], R102 ;  /* 0x0002b46601007387 */ /* 0x0003e40000100800 */
[----:B-1----:R-:W-:-:S02]  /*11ff0*/  IMAD.MOV.U32 R3, RZ, RZ, R103 ;  /* 0x000000ffff037224 */ /* 0x002fc400078e0067 */
        /* <DEDUP_REMOVED lines=17> */
[----:B------:R3:W-:Y:S02]  /*12110*/  STL [R1+0x2d0], R3 ;  /* 0x0002d00301007387 */ /* 0x0007e40000100800 */
[----:B---3--:R-:W-:Y:S02]  /*12120*/  IMAD.MOV.U32 R3, RZ, RZ, R53 ;  /* 0x000000ffff037224 */ /* 0x008fe400078e0035 */
[----:B------:R-:W-:Y:S04]  /*12130*/  STL [R1+0x2dc], R52 ;  /* 0x0002dc3401007387 */ /* 0x000fe80000100800 */
[----:B------:R1:W-:Y:S04]  /*12140*/  STL [R1+0x2d8], R3 ;  /* 0x0002d80301007387 */ /* 0x0003e80000100800 */
[----:B--2---:R2:W-:Y:S01]  /*12150*/  STL [R1+0x2e4], R66 ;  /* 0x0002e44201007387 */ /* 0x0045e20000100800 */
[----:B-1----:R-:W-:-:S03]  /*12160*/  IMAD.MOV.U32 R3, RZ, RZ, R67 ;  /* 0x000000ffff037224 */ /* 0x002fc600078e0043 */
[----:B--2---:R-:W2:Y:S04]  /*12170*/  LDL.LU.64 R66, [R1+0x448] ;  /* 0x0004480001427983 */ /* 0x004ea80000300a00 */
[----:B------:R1:W-:Y:S04]  /*12180*/  STL [R1+0x2e0], R3 ;  /* 0x0002e00301007387 */ /* 0x0003e80000100800 */
[----:B------:R-:W-:Y:S01]  /*12190*/  STL [R1+0x2ec], R54 ;  /* 0x0002ec3601007387 */ /* 0x000fe20000100800 */
[----:B-1----:R-:W-:-:S05]  /*121a0*/  IMAD.MOV.U32 R3, RZ, RZ, R55 ;  /* 0x000000ffff037224 */ /* 0x002fca00078e0037 */
[----:B------:R1:W-:Y:S04]  /*121b0*/  STL [R1+0x2e8], R3 ;  /* 0x0002e80301007387 */ /* 0x0003e80000100800 */
[----:B------:R3:W-:Y:S01]  /*121c0*/  STL [R1+0x2f4], R56 ;  /* 0x0002f43801007387 */ /* 0x0007e20000100800 */
[----:B-1----:R-:W-:-:S03]  /*121d0*/  IMAD.MOV.U32 R3, RZ, RZ, R57 ;  /* 0x000000ffff037224 */ /* 0x002fc600078e0039 */
[----:B---3--:R-:W3:Y:S04]  /*121e0*/  LDL.LU.64 R56, [R1+0x458] ;  /* 0x0004580001387983 */ /* 0x008ee80000300a00 */
[----:B------:R1:W-:Y:S04]  /*121f0*/  STL [R1+0x2f0], R3 ;  /* 0x0002f00301007387 */ /* 0x0003e80000100800 */
[----:B----4-:R-:W-:Y:S01]  /*12200*/  STL [R1+0x2fc], R44 ;  /* 0x0002fc2c01007387 */ /* 0x010fe20000100800 */
[----:B-1----:R-:W-:-:S05]  /*12210*/  IMAD.MOV.U32 R3, RZ, RZ, R45 ;  /* 0x000000ffff037224 */ /* 0x002fca00078e002d */
[----:B------:R1:W-:Y:S04]  /*12220*/  STL [R1+0x2f8], R3 ;  /* 0x0002f80301007387 */ /* 0x0003e80000100800 */
[----:B------:R4:W-:Y:S01]  /*12230*/  STL [R1+0x304], R122 ;  /* 0x0003047a01007387 */ /* 0x0009e20000100800 */
[----:B-1----:R-:W-:-:S03]  /*12240*/  IMAD.MOV.U32 R3, RZ, RZ, R123 ;  /* 0x000000ffff037224 */ /* 0x002fc600078e007b */
[----:B----4-:R-:W4:Y:S04]  /*12250*/  LDL.LU.64 R122, [R1+0x470] ;  /* 0x00047000017a7983 */ /* 0x010f280000300a00 */
        /* <DEDUP_REMOVED lines=25> */
[----:B--2---:R2:W-:Y:S01]  /*123f0*/  STL [R1+0x33c], R66 ;  /* 0x00033c4201007387 */ /* 0x0045e20000100800 */
[----:B-1----:R-:W-:-:S03]  /*12400*/  IMAD.MOV.U32 R3, RZ, RZ, R67 ;  /* 0x000000ffff037224 */ /* 0x002fc600078e0043 */
[----:B--2---:R-:W2:Y:S04]  /*12410*/  LDL.LU.64 R66, [R1+0x4b0] ;  /* 0x0004b00001427983 */ /* 0x004ea80000300a00 */
[----:B------:R1:W-:Y:S04]  /*12420*/  STL [R1+0x338], R3 ;  /* 0x0003380301007387 */ /* 0x0003e80000100800 */
[----:B------:R3:W-:Y:S01]  /*12430*/  STL [R1+0x344], R46 ;  /* 0x0003442e01007387 */ /* 0x0007e20000100800 */
[----:B-1----:R-:W-:-:S03]  /*12440*/  IMAD.MOV.U32 R3, RZ, RZ, R47 ;  /* 0x000000ffff037224 */ /* 0x002fc600078e002f */
[----:B---3--:R-:W3:Y:S04]  /*12450*/  LDL.LU.64 R46, [R1+0x4b8] ;  /* 0x0004b800012e7983 */ /* 0x008ee80000300a00 */
[----:B------:R1:W-:Y:S04]  /*12460*/  STL [R1+0x340], R3 ;  /* 0x0003400301007387 */ /* 0x0003e80000100800 */
[----:B------:R-:W-:Y:S04]  /*12470*/  STL [R1+0x34c], R56 ;  /* 0x00034c3801007387 */ /* 0x000fe80000100800 */
[----:B------:R-:W3:Y:S01]  /*12480*/  LDL.LU.64 R44, [R1+0x4c0] ;  /* 0x0004c000012c7983 */ /* 0x000ee20000300a00 */
[----:B-1----:R-:W-:-:S05]  /*12490*/  IMAD.MOV.U32 R3, RZ, RZ, R57 ;  /* 0x000000ffff037224 */ /* 0x002fca00078e0039 */
[----:B------:R1:W-:Y:S04]  /*124a0*/  STL [R1+0x348], R3 ;  /* 0x0003480301007387 */ /* 0x0003e80000100800 */
[----:B------:R1:W-:Y:S02]  /*124b0*/  STL [R1+0x354], R120 ;  /* 0x0003547801007387 */ /* 0x0003e40000100800 */
[----:B-1----:R-:W-:Y:S02]  /*124c0*/  IMAD.MOV.U32 R3, RZ, RZ, R121 ;  /* 0x000000ffff037224 */ /* 0x002fe400078e0079 */
[----:B------:R-:W3:Y:S04]  /*124d0*/  LDL.LU.64 R120, [R1+0x4c8] ;  /* 0x0004c80001787983 */ /* 0x000ee80000300a00 */
[----:B------:R1:W-:Y:S04]  /*124e0*/  STL [R1+0x350], R3 ;  /* 0x0003500301007387 */ /* 0x0003e80000100800 */
[----:B----4-:R4:W-:Y:S01]  /*124f0*/  STL [R1+0x35c], R122 ;  /* 0x00035c7a01007387 */ /* 0x0109e20000100800 */
        /* <DEDUP_REMOVED lines=19> */
[----:B------:R1:W-:Y:S02]  /*12630*/  STL [R1+0x384], R58 ;  /* 0x0003843a01007387 */ /* 0x0003e40000100800 */
[----:B-1----:R-:W-:Y:S02]  /*12640*/  IMAD.MOV.U32 R3, RZ, RZ, R59 ;  /* 0x000000ffff037224 */ /* 0x002fe400078e003b */
[----:B------:R-:W4:Y:S04]  /*12650*/  LDL.LU.64 R100, [R1+0x500] ;  /* 0x0005000001647983 */ /* 0x000f280000300a00 */
[----:B------:R-:W-:Y:S04]  /*12660*/  STL [R1+0x38c], R64 ;  /* 0x00038c4001007387 */ /* 0x000fe80000100800 */
[----:B------:R1:W-:Y:S04]  /*12670*/  STL [R1+0x380], R3 ;  /* 0x0003800301007387 */ /* 0x0003e80000100800 */
[----:B------:R-:W4:Y:S01]  /*12680*/  LDL.LU.64 R58, [R1+0x508] ;  /* 0x00050800013a7983 */ /* 0x000f220000300a00 */
[----:B-1----:R-:W-:-:S03]  /*12690*/  IMAD.MOV.U32 R3, RZ, RZ, R65 ;  /* 0x000000ffff037224 */ /* 0x002fc600078e0041 */
[----:B--2---:R-:W-:Y:S04]  /*126a0*/  STL [R1+0x394], R66 ;  /* 0x0003944201007387 */ /* 0x004fe80000100800 */
[----:B------:R1:W-:Y:S04]  /*126b0*/  STL [R1+0x388], R3 ;  /* 0x0003880301007387 */ /* 0x0003e80000100800 */
[----:B------:R-:W2:Y:S01]  /*126c0*/  LDL.LU.64 R64, [R1+0x510] ;  /* 0x0005100001407983 */ /* 0x000ea20000300a00 */
[----:B-1----:R-:W-:-:S03]  /*126d0*/  IMAD.MOV.U32 R3, RZ, RZ, R67 ;  /* 0x000000ffff037224 */ /* 0x002fc600078e0043 */
[----:B---3--:R-:W-:Y:S04]  /*126e0*/  STL [R1+0x39c], R46 ;  /* 0x00039c2e01007387 */ /* 0x008fe80000100800 */
[----:B------:R1:W-:Y:S04]  /*126f0*/  STL [R1+0x390], R3 ;  /* 0x0003900301007387 */ /* 0x0003e80000100800 */
[----:B------:R-:W3:Y:S01]  /*12700*/  LDL.LU.64 R66, [R1+0x518] ;  /* 0x0005180001427983 */ /* 0x000ee20000300a00 */
[----:B-1----:R-:W-:-:S03]  /*12710*/  IMAD.MOV.U32 R3, RZ, RZ, R47 ;  /* 0x000000ffff037224 */ /* 0x002fc600078e002f */
[----:B------:R-:W-:Y:S04]  /*12720*/  STL [R1+0x3a4], R44 ;  /* 0x0003a42c01007387 */ /* 0x000fe80000100800 */
[----:B------:R1:W-:Y:S04]  /*12730*/  STL [R1+0x398], R3 ;  /* 0x0003980301007387 */ /* 0x0003e80000100800 */
[----:B------:R-:W3:Y:S01]  /*12740*/  LDL.LU.64 R46, [R1+0x520] ;  /* 0x00052000012e7983 */ /* 0x000ee20000300a00 */
[----:B-1----:R-:W-:-:S03]  /*12750*/  IMAD.MOV.U32 R3, RZ, RZ, R45 ;  /* 0x000000ffff037224 */ /* 0x002fc600078e002d */
[----:B------:R-:W-:Y:S04]  /*12760*/  STL [R1+0x3ac], R120 ;  /* 0x0003ac7801007387 */ /* 0x000fe80000100800 */
        /* <DEDUP_REMOVED lines=22> */
[----:B------:R-:W-:Y:S04]  /*128d0*/  STL [R1+0x3dc], R100 ;  /* 0x0003dc6401007387 */ /* 0x000fe80000100800 */
[----:B------:R1:W-:Y:S04]  /*128e0*/  STL [R1+0x3d0], R3 ;  /* 0x0003d00301007387 */ /* 0x0003e80000100800 */
[----:B------:R-:W4:Y:S01]  /*128f0*/  LDL.LU.64 R114, [R1+0x550] ;  /* 0x0005500001727983 */ /* 0x000f220000300a00 */
[----:B-1----:R-:W-:-:S03]  /*12900*/  IMAD.MOV.U32 R3, RZ, RZ, R101 ;  /* 0x000000ffff037224 */ /* 0x002fc600078e0065 */
[----:B------:R-:W-:Y:S04]  /*12910*/  STL [R1+0x3e4], R58 ;  /* 0x0003e43a01007387 */ /* 0x000fe80000100800 */
[----:B------:R1:W-:Y:S04]  /*12920*/  STL [R1+0x3d8], R3 ;  /* 0x0003d80301007387 */ /* 0x0003e80000100800 */
[----:B------:R-:W4:Y:S01]  /*12930*/  LDL.64 R100, [R1+0x5f8] ;  /* 0x0005f80001647983 */ /* 0x000f220000100a00 */
[----:B-1----:R-:W-:-:S03]  /*12940*/  IMAD.MOV.U32 R3, RZ, RZ, R59 ;  /* 0x000000ffff037224 */ /* 0x002fc600078e003b */
[----:B--2---:R-:W-:Y:S04]  /*12950*/  STL [R1+0x3ec], R64 ;  /* 0x0003ec4001007387 */ /* 0x004fe80000100800 */
[----:B------:R1:W-:Y:S04]  /*12960*/  STL [R1+0x3e0], R3 ;  /* 0x0003e00301007387 */ /* 0x0003e80000100800 */
[----:B------:R-:W2:Y:S01]  /*12970*/  LDL.64 R58, [R1+0x600] ;  /* 0x00060000013a7983 */ /* 0x000ea20000100a00 */
[----:B-1----:R-:W-:-:S03]  /*12980*/  IMAD.MOV.U32 R3, RZ, RZ, R65 ;  /* 0x000000ffff037224 */ /* 0x002fc600078e0041 */
[----:B---3--:R-:W-:Y:S04]  /*12990*/  STL [R1+0x3f4], R66 ;  /* 0x0003f44201007387 */ /* 0x008fe80000100800 */
[----:B------:R1:W-:Y:S04]  /*129a0*/  STL [R1+0x3e8], R3 ;  /* 0x0003e80301007387 */ /* 0x0003e80000100800 */
[----:B------:R-:W3:Y:S01]  /*129b0*/  LDL.64 R64, [R1+0x608] ;  /* 0x0006080001407983 */ /* 0x000ee20000100a00 */
[----:B-1----:R-:W-:-:S03]  /*129c0*/  IMAD.MOV.U32 R3, RZ, RZ, R67 ;  /* 0x000000ffff037224 */ /* 0x002fc600078e0043 */
[----:B------:R-:W-:Y:S04]  /*129d0*/  STL [R1+0x3fc], R46 ;  /* 0x0003fc2e01007387 */ /* 0x000fe80000100800 */
[----:B------:R1:W-:Y:S04]  /*129e0*/  STL [R1+0x3f0], R3 ;  /* 0x0003f00301007387 */ /* 0x0003e80000100800 */
[----:B------:R-:W3:Y:S04]  /*129f0*/  LDL.LU.64 R66, [R1+0x610] ;  /* 0x0006100001427983 */ /* 0x000ee80000300a00 */
[----:B------:R-:W3:Y:S01]  /*12a00*/  LDL.LU.64 R44, [R1+0x618] ;  /* 0x00061800012c7983 */ /* 0x000ee20000300a00 */
        /* <DEDUP_REMOVED lines=10> */
[----:B------:R1:W-:Y:S04]  /*12ab0*/  STL [R1+0x414], R102 ;  /* 0x0004146601007387 */ /* 0x0003e80000100800 */
[----:B------:R-:W4:Y:S01]  /*12ac0*/  LDL.LU.64 R46, [R1+0x630] ;  /* 0x00063000012e7983 */ /* 0x000f220000300a00 */
[----:B-1----:R-:W-:-:S03]  /*12ad0*/  IMAD.MOV.U32 R3, RZ, RZ, R103 ;  /* 0x000000ffff037224 */ /* 0x002fc600078e0067 */
[----:B------:R-:W-:Y:S04]  /*12ae0*/  STL [R1+0x41c], R112 ;  /* 0x00041c7001007387 */ /* 0x000fe80000100800 */
[----:B------:R1:W-:Y:S04]  /*12af0*/  STL [R1+0x410], R3 ;  /* 0x0004100301007387 */ /* 0x0003e80000100800 */
[----:B------:R-:W4:Y:S01]  /*12b00*/  LDL.LU.64 R102, [R1+0x638] ;  /* 0x0006380001667983 */ /* 0x000f220000300a00 */
[----:B-1----:R-:W-:-:S03]  /*12b10*/  IMAD.MOV.U32 R3, RZ, RZ, R113 ;  /* 0x000000ffff037224 */ /* 0x002fc600078e0071 */
[----:B------:R-:W-:Y:S04]  /*12b20*/  STL [R1+0x424], R56 ;  /* 0x0004243801007387 */ /* 0x000fe80000100800 */
[----:B------:R1:W-:Y:S04]  /*12b30*/  STL [R1+0x418], R3 ;  /* 0x0004180301007387 */ /* 0x0003e80000100800 */
[----:B------:R-:W4:Y:S01]  /*12b40*/  LDL.LU.64 R112, [R1+0x640] ;  /* 0x0006400001707983 */ /* 0x000f220000300a00 */
[----:B-1----:R-:W-:-:S03]  /*12b50*/  IMAD.MOV.U32 R3, RZ, RZ, R57 ;  /* 0x000000ffff037224 */ /* 0x002fc600078e0039 */
        /* <DEDUP_REMOVED lines=14> */
[----:B---3--:R3:W-:Y:S01]  /*12c40*/  STL [R1+0x444], R64 ;  /* 0x0004444001007387 */ /* 0x0087e20000100800 */
[----:B-1----:R-:W-:-:S03]  /*12c50*/  IMAD.MOV.U32 R3, RZ, RZ, R65 ;  /* 0x000000ffff037224 */ /* 0x002fc600078e0041 */
[----:B---3--:R-:W3:Y:S04]  /*12c60*/  LDL.LU.64 R64, [R1+0x668] ;  /* 0x0006680001407983 */ /* 0x008ee80000300a00 */
[----:B------:R1:W-:Y:S04]  /*12c70*/  STL [R1+0x440], R3 ;  /* 0x0004400301007387 */ /* 0x0003e80000100800 */
[----:B------:R1:W-:Y:S02]  /*12c80*/  STL [R1+0x44c], R66 ;  /* 0x00044c4201007387 */ /* 0x0003e40000100800 */
[----:B-1----:R-:W-:-:S02]  /*12c90*/  IMAD.MOV.U32 R3, RZ, RZ, R67 ;  /* 0x000000ffff037224 */ /* 0x002fc400078e0043 */
[----:B------:R-:W-:Y:S04]  /*12ca0*/  STL [R1+0x454], R44 ;  /* 0x0004542c01007387 */ /* 0x000fe80000100800 */
[----:B------:R1:W-:Y:S04]  /*12cb0*/  STL [R1+0x448], R3 ;  /* 0x0004480301007387 */ /* 0x0003e80000100800 */
[----:B------:R-:W3:Y:S01]  /*12cc0*/  LDL.LU.64 R66, [R1+0x670] ;  /* 0x0006700001427983 */ /* 0x000ee20000300a00 */
[----:B-1----:R-:W-:-:S03]  /*12cd0*/  IMAD.MOV.U32 R3, RZ, RZ, R45 ;  /* 0x000000ffff037224 */ /* 0x002fc600078e002d */
[----:B----4-:R-:W-:Y:S04]  /*12ce0*/  STL [R1+0x45c], R120 ;  /* 0x00045c7801007387 */ /* 0x010fe80000100800 */
[----:B------:R1:W-:Y:S02]  /*12cf0*/  STL [R1+0x450], R3 ;  /* 0x0004500301007387 */ /* 0x0003e40000100800 */
[----:B-1----:R-:W-:Y:S02]  /*12d00*/  IMAD.MOV.U32 R3, RZ, RZ, R121 ;  /* 0x000000ffff037224 */ /* 0x002fe400078e0079 */
        /* <DEDUP_REMOVED lines=26> */
[----:B------:R-:W4:Y:S04]  /*12eb0*/  LDL.LU.64 R100, [R1+0x6a0] ;  /* 0x0006a00001647983 */ /* 0x000f280000300a00 */
[----:B------:R1:W-:Y:S04]  /*12ec0*/  STL [R1+0x490], R3 ;  /* 0x0004900301007387 */ /* 0x0003e80000100800 */
[----:B--2---:R-:W-:Y:S04]  /*12ed0*/  STL [R1+0x49c], R58 ;  /* 0x00049c3a01007387 */ /* 0x004fe80000100800 */
[----:B------:R-:W2:Y:S01]  /*12ee0*/  LDL.LU.64 R42, [R1+0x6a8] ;  /* 0x0006a800012a7983 */ /* 0x000ea20000300a00 */
[----:B-1----:R-:W-:-:S03]  /*12ef0*/  IMAD.MOV.U32 R3, RZ, RZ, R59 ;  /* 0x000000ffff037224 */ /* 0x002fc600078e003b */
[----:B---3--:R-:W-:Y:S04]  /*12f00*/  STL [R1+0x4a4], R64 ;  /* 0x0004a44001007387 */ /* 0x008fe80000100800 */
[----:B------:R1:W-:Y:S04]  /*12f10*/  STL [R1+0x498], R3 ;  /* 0x0004980301007387 */ /* 0x0003e80000100800 */
[----:B------:R-:W3:Y:S04]  /*12f20*/  LDL.LU.64 R52, [R1+0x6b0] ;  /* 0x0006b00001347983 */ /* 0x000ee80000300a00 */
[----:B------:R-:W3:Y:S01]  /*12f30*/  LDL.LU.64 R54, [R1+0x6b8] ;  /* 0x0006b80001367983 */ /* 0x000ee20000300a00 */
[----:B-1----:R-:W-:-:S05]  /*12f40*/  IMAD.MOV.U32 R3, RZ, RZ, R65 ;  /* 0x000000ffff037224 */ /* 0x002fca00078e0041 */
[----:B------:R1:W-:Y:S04]  /*12f50*/  STL [R1+0x4a0], R3 ;  /* 0x0004a00301007387 */ /* 0x0003e80000100800 */
[----:B------:R-:W-:Y:S04]  /*12f60*/  STL [R1+0x4ac], R66 ;  /* 0x0004ac4201007387 */ /* 0x000fe80000100800 */
[----:B------:R-:W3:Y:S01]  /*12f70*/  LDL.LU.64 R44, [R1+0x6c0] ;  /* 0x0006c000012c7983 */ /* 0x000ee20000300a00 */
[----:B-1----:R-:W-:-:S03]  /*12f80*/  IMAD.MOV.U32 R3, RZ, RZ, R67 ;  /* 0x000000ffff037224 */ /* 0x002fc600078e0043 */
[----:B------:R-:W3:Y:S04]  /*12f90*/  LDL.LU.64 R46, [R1+0x6c8] ;  /* 0x0006c800012e7983 */ /* 0x000ee80000300a00 */
[----:B------:R1:W-:Y:S04]  /*12fa0*/  STL [R1+0x4a8], R3 ;  /* 0x0004a80301007387 */ /* 0x0003e80000100800 */
[----:B----4-:R-:W-:Y:S04]  /*12fb0*/  STL [R1+0x4b4], R120 ;  /* 0x0004b47801007387 */ /* 0x010fe80000100800 */
[----:B------:R-:W4:Y:S01]  /*12fc0*/  LDL.LU.64 R56, [R1+0x6d0] ;  /* 0x0006d00001387983 */ /* 0x000f220000300a00 */
[----:B-1----:R-:W-:-:S03]  /*12fd0*/  IMAD.MOV.U32 R3, RZ, RZ, R121 ;  /* 0x000000ffff037224 */ /* 0x002fc600078e0079 */
[----:B------:R-:W4:Y:S04]  /*12fe0*/  LDL.LU.64 R58, [R1+0x6d8] ;  /* 0x0006d800013a7983 */ /* 0x000f280000300a00 */
[----:B------:R1:W-:Y:S04]  /*12ff0*/  STL [R1+0x4b0], R3 ;  /* 0x0004b00301007387 */ /* 0x0003e80000100800 */
[----:B------:R-:W-:Y:S04]  /*13000*/  STL [R1+0x4bc], R122 ;  /* 0x0004bc7a01007387 */ /* 0x000fe80000100800 */
[----:B------:R-:W4:Y:S01]  /*13010*/  LDL.LU.64 R64, [R1+0x6e0] ;  /* 0x0006e00001407983 */ /* 0x000f220000300a00 */
[----:B-1----:R-:W-:-:S03]  /*13020*/  IMAD.MOV.U32 R3, RZ, RZ, R123 ;  /* 0x000000ffff037224 */ /* 0x002fc600078e007b */
[----:B------:R-:W4:Y:S04]  /*13030*/  LDL.LU.64 R66, [R1+0x6e8] ;  /* 0x0006e80001427983 */ /* 0x000f280000300a00 */
[----:B------:R1:W-:Y:S04]  /*13040*/  STL [R1+0x4b8], R3 ;  /* 0x0004b80301007387 */ /* 0x0003e80000100800 */
[----:B------:R1:W-:Y:S02]  /*13050*/  STL [R1+0x4c4], R102 ;  /* 0x0004c46601007387 */ /* 0x0003e40000100800 */
[----:B-1----:R-:W-:-:S02]  /*13060*/  IMAD.MOV.U32 R3, RZ, RZ, R103 ;  /* 0x000000ffff037224 */ /* 0x002fc400078e0067 */
[----:B------:R-:W4:Y:S04]  /*13070*/  LDL.LU.64 R120, [R1+0x6f0] ;  /* 0x0006f00001787983 */ /* 0x000f280000300a00 */
[----:B------:R-:W4:Y:S04]  /*13080*/  LDL.LU.64 R122, [R1+0x6f8] ;  /* 0x0006f800017a7983 */ /* 0x000f280000300a00 */
[----:B------:R1:W-:Y:S04]  /*13090*/  STL [R1+0x4c0], R3 ;  /* 0x0004c00301007387 */ /* 0x0003e80000100800 */
[----:B------:R1:W-:Y:S04]  /*130a0*/  STL [R1+0x4cc], R112 ;  /* 0x0004cc7001007387 */ /* 0x0003e80000100800 */
[----:B------:R-:W4:Y:S01]  /*130b0*/  LDL.LU.64 R102, [R1+0x700] ;  /* 0x0007000001667983 */ /* 0x000f220000300a00 */
[----:B-1----:R-:W-:-:S03]  /*130c0*/  IMAD.MOV.U32 R3, RZ, RZ, R113 ;  /* 0x000000ffff037224 */ /* 0x002fc600078e0071 */
[----:B------:R-:W4:Y:S04]  /*130d0*/  LDL.LU.64 R112, [R1+0x708] ;  /* 0x0007080001707983 */ /* 0x000f280000300a00 */
[----:B------:R1:W-:Y:S02]  /*130e0*/  STL [R1+0x4c8], R3 ;  /* 0x0004c80301007387 */ /* 0x0003e40000100800 */
[----:B-1----:R-:W-:Y:S02]  /*130f0*/  IMAD.MOV.U32 R3, RZ, RZ, R115 ;  /* 0x000000ffff037224 */ /* 0x002fe400078e0073 */
[----:B------:R1:W-:Y:S04]  /*13100*/  STL [R1+0x4d4], R114 ;  /* 0x0004d47201007387 */ /* 0x0003e80000100800 */
[----:B-1----:R-:W4:Y:S04]  /*13110*/  LDL.LU.64 R114, [R1+0x710] ;  /* 0x0007100001727983 */ /* 0x002f280000300a00 */
[----:B------:R1:W-:Y:S04]  /*13120*/  STL [R1+0x4d0], R3 ;  /* 0x0004d00301007387 */ /* 0x0003e80000100800 */
[----:B------:R2:W-:Y:S01]  /*13130*/  STL [R1+0x4dc], R100 ;  /* 0x0004dc6401007387 */ /* 0x0005e20000100800 */
[----:B-1----:R-:W-:-:S03]  /*13140*/  IMAD.MOV.U32 R3, RZ, RZ, R101 ;  /* 0x000000ffff037224 */ /* 0x002fc600078e0065 */
[----:B--2---:R-:W-:Y:S04]  /*13150*/  STL [R1+0x4e4], R42 ;  /* 0x0004e42a01007387 */ /* 0x004fe80000100800 */
[----:B------:R1:W-:Y:S04]  /*13160*/  STL [R1+0x4d8], R3 ;  /* 0x0004d80301007387 */ /* 0x0003e80000100800 */
[----:B------:R-:W2:Y:S01]  /*13170*/  LDL.LU.64 R100, [R1+0x718] ;  /* 0x0007180001647983 */ /* 0x000ea20000300a00 */
[----:B-1----:R-:W-:-:S03]  /*13180*/  IMAD.MOV.U32 R3, RZ, RZ, R43 ;  /* 0x000000ffff037224 */ /* 0x002fc600078e002b */
[----:B---3--:R-:W-:Y:S04]  /*13190*/  STL [R1+0x4ec], R52 ;  /* 0x0004ec3401007387 */ /* 0x008fe80000100800 */
        /* <DEDUP_REMOVED lines=10> */
[----:B----4-:R-:W-:Y:S01]  /*13240*/  STL [R1+0x50c], R56 ;  /* 0x00050c3801007387 */ /* 0x010fe20000100800 */
        /* <DEDUP_REMOVED lines=18> */
[----:B-1----:R-:W-:-:S03]  /*13370*/  IMAD.MOV.U32 R3, RZ, RZ, R123 ;  /* 0x000000ffff037224 */ /* 0x002fc600078e007b */
[----:B---3--:R-:W1:Y:S04]  /*13380*/  S2R R102, SR_TID.X ;  /* 0x0000000000667919 */ /* 0x008e680000002100 */
[----:B------:R3:W-:Y:S04]  /*13390*/  STL [R1+0x530], R3 ;  /* 0x0005300301007387 */ /* 0x0007e80000100800 */
[----:B------:R-:W-:Y:S01]  /*133a0*/  STL [R1+0x544], R112 ;  /* 0x0005447001007387 */ /* 0x000fe20000100800 */
[----:B---3--:R-:W-:-:S05]  /*133b0*/  IMAD.MOV.U32 R3, RZ, RZ, R103 ;  /* 0x000000ffff037224 */ /* 0x008fca00078e0067 */
[----:B------:R3:W-:Y:S02]  /*133c0*/  STL [R1+0x538], R3 ;  /* 0x0005380301007387 */ /* 0x0007e40000100800 */
[----:B---3--:R-:W-:-:S05]  /*133d0*/  IMAD.MOV.U32 R3, RZ, RZ, 0x7f ;  /* 0x0000007fff037424 */ /* 0x008fca00078e00ff */
[----:B------:R-:W-:Y:S02]  /*133e0*/  IADD3 R103, R3, c[0x0][0x180], RZ ;  /* 0x0000600003677a10 */ /* 0x000fe40007ffe0ff */
[C---:B-1----:R-:W-:Y:S01]  /*133f0*/  LOP3.LUT R3, R102.reuse, 0x7, RZ, 0xc0, !PT ;  /* 0x0000000766037812 */ /* 0x042fe200078ec0ff */
[----:B------:R-:W-:Y:S02]  /*13400*/  IMAD.MOV.U32 R178, RZ, RZ, R5 ;  /* 0x000000ffffb27224 */ /* 0x000fe400078e0005 */
[C---:B------:R-:W-:Y:S02]  /*13410*/  IMAD.SHL.U32 R5, R102.reuse, 0x2, RZ ;  /* 0x0000000266057824 */ /* 0x040fe400078e00ff */
[----:B------:R-:W-:Y:S02]  /*13420*/  IMAD R3, R3, 0x210, RZ ;  /* 0x0000021003037824 */ /* 0x000fe400078e02ff */
[----:B------:R-:W-:Y:S01]  /*13430*/  IMAD.MOV.U32 R4, RZ, RZ, R113 ;  /* 0x000000ffff047224 */ /* 0x000fe200078e0071 */
[----:B------:R-:W-:Y:S02]  /*13440*/  STL [R1+0x54c], R114 ;  /* 0x00054c7201007387 */ /* 0x000fe40000100800 */
[----:B------:R-:W-:Y:S01]  /*13450*/  LOP3.LUT R3, R3, 0x30, R5, 0x78, !PT ;  /* 0x0000003003037812 */ /* 0x000fe200078e7805 */
[----:B------:R-:W-:Y:S01]  /*13460*/  IMAD.SHL.U32 R5, R102, 0x80, RZ ;  /* 0x0000008066057824 */ /* 0x000fe200078e00ff */
[----:B------:R1:W-:Y:S01]  /*13470*/  STL [R1+0x540], R4 ;  /* 0x0005400401007387 */ /* 0x0003e20000100800 */
[----:B------:R-:W-:-:S03]  /*13480*/  IMAD.MOV.U32 R140, RZ, RZ, R27 ;  /* 0x000000ffff8c7224 */ /* 0x000fc600078e001b */
[----:B------:R-:W-:Y:S01]  /*13490*/  LOP3.LUT R3, R3, 0x1000, R5, 0xf8, !PT ;  /* 0x0000100003037812 */ /* 0x000fe200078ef805 */
[----:B-1----:R-:W-:-:S05]  /*134a0*/  IMAD.MOV.U32 R4, RZ, RZ, R115 ;  /* 0x000000ffff047224 */ /* 0x002fca00078e0073 */
[----:B------:R1:W-:Y:S01]  /*134b0*/  STL [R1+0x548], R4 ;  /* 0x0005480401007387 */ /* 0x0003e20000100800 */
[----:B------:R-:W-:Y:S01]  /*134c0*/  IMAD.MOV.U32 R13, RZ, RZ, R15 ;  /* 0x000000ffff0d7224 */ /* 0x000fe200078e000f */
[----:B------:R-:W-:Y:S01]  /*134d0*/  LOP3.LUT R26, R102, 0x3, RZ, 0xc0, !PT ;  /* 0x00000003661a7812 */ /* 0x000fe200078ec0ff */
[----:B------:R-:W-:Y:S01]  /*134e0*/  IMAD.MOV.U32 R15, RZ, RZ, R25 ;  /* 0x000000ffff0f7224 */ /* 0x000fe200078e0019 */
[----:B-1----:R-:W-:-:S04]  /*134f0*/  SHF.R.S32.HI R4, RZ, 0x1f, R103 ;  /* 0x0000001fff047819 */ /* 0x002fc80000011467 */
[----:B------:R-:W-:Y:S01]  /*13500*/  LEA.HI R4, R4, R103, RZ, 0x7 ;  /* 0x0000006704047211 */ /* 0x000fe200078f38ff */
[----:B------:R-:W-:Y:S01]  /*13510*/  IMAD.MOV.U32 R103, RZ, RZ, c[0x0][0x188] ;  /* 0x00006200ff677624 */ /* 0x000fe200078e00ff */
[----:B------:R-:W-:-:S03]  /*13520*/  LOP3.LUT R25, R102, 0x1c, RZ, 0xc0, !PT ;  /* 0x0000001c66197812 */ /* 0x000fc600078ec0ff */
[----:B------:R-:W-:Y:S02]  /*13530*/  IMAD.SHL.U32 R103, R103, 0x80, RZ ;  /* 0x0000008067677824 */ /* 0x000fe400078e00ff */
[----:B------:R-:W-:Y:S01]  /*13540*/  IMAD R28, R26, 0x120, R25 ;  /* 0x000001201a1c7824 */ /* 0x000fe200078e0219 */
[----:B------:R-:W-:Y:S01]  /*13550*/  SHF.R.S32.HI R4, RZ, 0x7, R4 ;  /* 0x00000007ff047819 */ /* 0x000fe20000011404 */
[----:B------:R-:W-:Y:S01]  /*13560*/  IMAD.MOV.U32 R146, RZ, RZ, R154 ;  /* 0x000000ffff927224 */ /* 0x000fe200078e009a */
[----:B------:R-:W-:Y:S01]  /*13570*/  SHF.R.S32.HI R26, RZ, 0x1f, R103 ;  /* 0x0000001fff1a7819 */ /* 0x000fe20000011467 */
[----:B------:R-:W-:Y:S02]  /*13580*/  IMAD.MOV.U32 R12, RZ, RZ, R14 ;  /* 0x000000ffff0c7224 */ /* 0x000fe400078e000e */
[----:B------:R-:W-:Y:S01]  /*13590*/  IMAD.MOV.U32 R154, RZ, RZ, R162 ;  /* 0x000000ffff9a7224 */ /* 0x000fe200078e00a2 */
[----:B------:R-:W-:Y:S01]  /*135a0*/  SHF.L.U64.HI R26, R103, 0x2, R26 ;  /* 0x00000002671a7819 */ /* 0x000fe2000001021a */
[----:B------:R-:W-:-:S02]  /*135b0*/  IMAD.MOV.U32 R14, RZ, RZ, R24 ;  /* 0x000000ffff0e7224 */ /* 0x000fc400078e0018 */
[----:B------:R-:W-:Y:S02]  /*135c0*/  IMAD.MOV.U32 R162, RZ, RZ, R170 ;  /* 0x000000ffffa27224 */ /* 0x000fe400078e00aa */
[----:B------:R-:W-:Y:S01]  /*135d0*/  IMAD.MOV.U32 R167, RZ, RZ, R173 ;  /* 0x000000ffffa77224 */ /* 0x000fe200078e00ad */
[----:B------:R-:W-:Y:S01]  /*135e0*/  CS2R R96, SRZ ;  /* 0x0000000000607805 */ /* 0x000fe2000001ff00 */
[----:B------:R-:W-:Y:S02]  /*135f0*/  IMAD.MOV.U32 R20, RZ, RZ, R30 ;  /* 0x000000ffff147224 */ /* 0x000fe400078e001e */
[----:B--2---:R-:W-:Y:S01]  /*13600*/  IMAD.MOV.U32 R27, RZ, RZ, R101 ;  /* 0x000000ffff1b7224 */ /* 0x004fe200078e0065 */
[----:B------:R-:W-:Y:S04]  /*13610*/  STL [R1+0x554], R100 ;  /* 0x0005546401007387 */ /* 0x000fe80000100800 */
[----:B------:R-:W-:Y:S04]  /*13620*/  STL [R1+0x550], R27 ;  /* 0x0005501b01007387 */ /* 0x000fe80000100800 */
[----:B------:R1:W-:Y:S02]  /*13630*/  STL [R1+0x5d4], R3 ;  /* 0x0005d40301007387 */ /* 0x0003e40000100800 */
[----:B-1----:R-:W-:-:S05]  /*13640*/  LOP3.LUT R3, R3, 0x40, RZ, 0x3c, !PT ;  /* 0x0000004003037812 */ /* 0x002fca00078e3cff */
[----:B------:R1:W-:Y:S01]  /*13650*/  STL [R1+0x5f8], R3 ;  /* 0x0005f80301007387 */ /* 0x0003e20000100800 */
[----:B------:R-:W-:Y:S01]  /*13660*/  IMAD.MOV.U32 R24, RZ, RZ, R31 ;  /* 0x000000ffff187224 */ /* 0x000fe200078e001f */
[----:B------:R-:W-:Y:S01]  /*13670*/  CS2R R98, SRZ ;  /* 0x0000000000627805 */ /* 0x000fe2000001ff00 */
        /* <DEDUP_REMOVED lines=38> */
[----:B------:R-:W-:Y:S01]  /*138e0*/  IMAD.SHL.U32 R27, R103, 0x4, RZ ;  /* 0x00000004671b7824 */ /* 0x000fe200078e00ff */
        /* <DEDUP_REMOVED lines=22> */
[C---:B------:R-:W-:Y:S01]  /*13a50*/  LOP3.LUT R30, R28.reuse, 0x20, RZ, 0x3c, !PT ;  /* 0x000000201c1e7812 */ /* 0x040fe200078e3cff */
[----:B------:R-:W-:Y:S01]  /*13a60*/  IMAD.MOV.U32 R148, RZ, RZ, R68 ;  /* 0x000000ffff947224 */ /* 0x000fe200078e0044 */
[C---:B------:R-:W-:Y:S01]  /*13a70*/  LOP3.LUT R29, R28.reuse, 0x40, RZ, 0x3c, !PT ;  /* 0x000000401c1d7812 */ /* 0x040fe200078e3cff */
[----:B------:R-:W-:Y:S01]  /*13a80*/  IMAD.MOV.U32 R147, RZ, RZ, R69 ;  /* 0x000000ffff937224 */ /* 0x000fe200078e0045 */
[----:B------:R-:W-:Y:S01]  /*13a90*/  LOP3.LUT R5, R28, 0x60, RZ, 0x3c, !PT ;  /* 0x000000601c057812 */ /* 0x000fe200078e3cff */
[----:B------:R-:W-:Y:S01]  /*13aa0*/  IMAD.MOV.U32 R150, RZ, RZ, R60 ;  /* 0x000000ffff967224 */ /* 0x000fe200078e003c */
[----:B------:R-:W-:Y:S01]  /*13ab0*/  IADD3 R4, R4, -0x2, RZ ;  /* 0xfffffffe04047810 */ /* 0x000fe20007ffe0ff */
        /* <DEDUP_REMOVED lines=21> */
[----:B------:R-:W-:Y:S01]  /*13c10*/  IMAD.MOV.U32 R25, RZ, RZ, RZ ;  /* 0x000000ffff197224 */ /* 0x000fe200078e00ff */
[----:B------:R-:W-:Y:S02]  /*13c20*/  USHF.L.U32 UR7, UR4, 0x2, URZ ;  /* 0x0000000204077899 */ /* 0x000fe4000800063f */
[----:B------:R-:W-:Y:S02]  /*13c30*/  USHF.L.U64.HI UR6, UR4, 0x2, UR6 ;  /* 0x0000000204067899 */ /* 0x000fe40008010206 */
[----:B------:R-:W-:Y:S02]  /*13c40*/  UMOV UR5, 0x1 ;  /* 0x0000000100057882 */ /* 0x000fe40000000000 */
[----:B-1----:R-:W-:-:S02]  /*13c50*/  UMOV UR4, 0xffffffff ;  /* 0xffffffff00047882 */ /* 0x002fc40000000000 */
.L_x_1:
[----:B------:R-:W2:Y:S01]  /*13c60*/  LDL R3, [R1+0x5d4] ;  /* 0x0005d40001037983 */ /* 0x000ea20000100800 */
[----:B------:R-:W-:Y:S01]  /*13c70*/  UIADD3 UR4, UR4, 0x1, URZ ;  /* 0x0000000104047890 */ /* 0x000fe2000fffe03f */
[----:B------:R-:W-:-:S04]  /*13c80*/  DEPBAR.LE SB0, 0x2 ;  /* 0x000080800000791a */ /* 0x000fc80000000000 */
[----:B------:R-:W1:Y:S01]  /*13c90*/  S2R R4, SR_TID.X ;  /* 0x0000000000047919 */ /* 0x000e620000002100 */
[----:B------:R-:W-:-:S04]  /*13ca0*/  UISETP.GT.AND UP0, UPT, UR4, 0x1, UPT ;  /* 0x000000010400788c */ /* 0x000fc8000bf04270 */
[----:B------:R-:W-:-:S06]  /*13cb0*/  USEL UR4, UR4, URZ, !UP0 ;  /* 0x0000003f04047287 */ /* 0x000fcc000c000000 */
[----:B------:R-:W-:Y:S02]  /*13cc0*/  IMAD.U32 R30, RZ, RZ, UR4 ;  /* 0x00000004ff1e7e24 */ /* 0x000fe4000f8e00ff */
[----:B------:R-:W-:Y:S01]  /*13cd0*/  IMAD.U32 R5, RZ, RZ, UR4 ;  /* 0x00000004ff057e24 */ /* 0x000fe2000f8e00ff */
[C---:B-1----:R-:W-:Y:S02]  /*13ce0*/  LOP3.LUT R33, R4.reuse, 0x1c, RZ, 0xc0, !PT ;  /* 0x0000001c04217812 */ /* 0x042fe400078ec0ff */
[C---:B------:R-:W-:Y:S02]  /*13cf0*/  LOP3.LUT R32, R4.reuse, 0x3, RZ, 0xc0, !PT ;  /* 0x0000000304207812 */ /* 0x040fe400078ec0ff */
[C---:B------:R-:W-:Y:S02]  /*13d00*/  LOP3.LUT R29, R4.reuse, 0x1c, RZ, 0xc0, !PT ;  /* 0x0000001c041d7812 */ /* 0x040fe400078ec0ff */
[----:B------:R-:W-:Y:S01]  /*13d10*/  LOP3.LUT R28, R4, 0x3, RZ, 0xc0, !PT ;  /* 0x00000003041c7812 */ /* 0x000fe200078ec0ff */
[----:B------:R-:W-:Y:S01]  /*13d20*/  IMAD R32, R32, 0x120, R33 ;  /* 0x0000012020207824 */ /* 0x000fe200078e0221 */
[----:B------:R-:W-:-:S02]  /*13d30*/  LOP3.LUT R35, R4, 0x1c, RZ, 0xc0, !PT ;  /* 0x0000001c04237812 */ /* 0x000fc400078ec0ff */
[----:B------:R-:W-:Y:S01]  /*13d40*/  LOP3.LUT R34, R4, 0x3, RZ, 0xc0, !PT ;  /* 0x0000000304227812 */ /* 0x000fe200078ec0ff */
[----:B------:R-:W-:Y:S01]  /*13d50*/  IMAD R30, R30, 0x8000, R32 ;  /* 0x000080001e1e7824 */ /* 0x000fe200078e0220 */
[----:B------:R-:W-:Y:S01]  /*13d60*/  BAR.SYNC.DEFER_BLOCKING 0x0 ;  /* 0x0000000000007b1d */ /* 0x000fe20000010000 */
[----:B------:R-:W-:Y:S01]  /*13d70*/  IMAD R28, R28, 0x120, R29 ;  /* 0x000001201c1c7824 */ /* 0x000fe200078e021d */
[----:B------:R-:W-:Y:S01]  /*13d80*/  LOP3.LUT R32, R4, 0x3, RZ, 0xc0, !PT ;  /* 0x0000000304207812 */ /* 0x000fe200078ec0ff */
[----:B------:R-:W-:Y:S02]  /*13d90*/  IMAD R34, R34, 0x120, R35 ;  /* 0x0000012022227824 */ /* 0x000fe400078e0223 */
[----:B------:R-:W-:Y:S01]  /*13da0*/  IMAD.U32 R29, RZ, RZ, UR4 ;  /* 0x00000004ff1d7e24 */ /* 0x000fe2000f8e00ff */
[----:B------:R-:W-:Y:S01]  /*13db0*/  LOP3.LUT R28, R28, 0x20, RZ, 0x3c, !PT ;  /* 0x000000201c1c7812 */ /* 0x000fe200078e3cff */
[----:B------:R-:W-:Y:S01]  /*13dc0*/  IMAD R32, R32, 0x120, R33 ;  /* 0x0000012020207824 */ /* 0x000fe200078e0221 */
[----:B------:R-:W-:Y:S01]  /*13dd0*/  LOP3.LUT R34, R34, 0x40, RZ, 0x3c, !PT ;  /* 0x0000004022227812 */ /* 0x000fe200078e3cff */
[----:B------:R-:W-:-:S02]  /*13de0*/  IMAD.U32 R4, RZ, RZ, UR4 ;  /* 0x00000004ff047e24 */ /* 0x000fc4000f8e00ff */
[----:B------:R-:W-:Y:S01]  /*13df0*/  IMAD R5, R5, 0x8000, R28 ;  /* 0x0000800005057824 */ /* 0x000fe200078e021c */
[----:B------:R-:W-:Y:S01]  /*13e00*/  LOP3.LUT R32, R32, 0x60, RZ, 0x3c, !PT ;  /* 0x0000006020207812 */ /* 0x000fe200078e3cff */
[----:B------:R-:W-:-:S04]  /*13e10*/  IMAD.U32 R28, RZ, RZ, UR4 ;  /* 0x00000004ff1c7e24 */ /* 0x000fc8000f8e00ff */
[----:B------:R-:W-:Y:S02]  /*13e20*/  IMAD R28, R28, 0x8000, R34 ;  /* 0x000080001c1c7824 */ /* 0x000fe400078e0222 */
[----:B------:R-:W-:Y:S01]  /*13e30*/  IMAD R29, R29, 0x8000, R32 ;  /* 0x000080001d1d7824 */ /* 0x000fe200078e0220 */
[----:B------:R-:W-:Y:S04]  /*13e40*/  LDS R104, [R30] ;  /* 0x000000001e687984 */ /* 0x000fe80000000800 */
[----:B------:R-:W-:Y:S04]  /*13e50*/  LDS R106, [R30+0x400] ;  /* 0x000400001e6a7984 */ /* 0x000fe80000000800 */
[----:B------:R-:W-:Y:S04]  /*13e60*/  LDS R105, [R5] ;  /* 0x0000000005697984 */ /* 0x000fe80000000800 */
[----:B------:R-:W-:Y:S04]  /*13e70*/  LDS R107, [R5+0x400] ;  /* 0x00040000056b7984 */ /* 0x000fe80000000800 */
[----:B------:R-:W-:Y:S04]  /*13e80*/  LDS R68, [R28] ;  /* 0x000000001c447984 */ /* 0x000fe80000000800 */
[----:B------:R-:W-:Y:S04]  /*13e90*/  LDS R70, [R28+0x400] ;  /* 0x000400001c467984 */ /* 0x000fe80000000800 */
[----:B------:R-:W-:Y:S04]  /*13ea0*/  LDS R69, [R29] ;  /* 0x000000001d457984 */ /* 0x000fe80000000800 */
[----:B------:R-:W-:Y:S04]  /*13eb0*/  LDS R71, [R29+0x400] ;  /* 0x000400001d477984 */ /* 0x000fe80000000800 */
        /* <DEDUP_REMOVED lines=11> */
[----:B------:R-:W-:Y:S01]  /*13f70*/  LDS R131, [R5+0xc00] ;  /* 0x000c000005837984 */ /* 0x000fe20000000800 */
[----:B--2---:R-:W-:-:S05]  /*13f80*/  IMAD R4, R4, 0x8000, R3 ;  /* 0x0000800004047824 */ /* 0x004fca00078e0203 */
[----:B------:R-:W1:Y:S04]  /*13f90*/  LDSM.16.M88.4 R32, [R4+0x10000] ;  /* 0x010000000420783b */ /* 0x000e680000000200 */
[----:B------:R-:W2:Y:S04]  /*13fa0*/  LDSM.16.M88.4 R124, [R4+0x12000] ;  /* 0x01200000047c783b */ /* 0x000ea80000000200 */
[----:B------:R-:W3:Y:S04]  /*13fb0*/  LDSM.16.M88.4 R116, [R4+0x14000] ;  /* 0x014000000474783b */ /* 0x000ee80000000200 */
[----:B------:R-:W4:Y:S01]  /*13fc0*/  LDSM.16.M88.4 R72, [R4+0x16000] ;  /* 0x016000000448783b */ /* 0x000f220000000200 */
[-C--:B-1----:R-:W-:Y:S08]  /*13fd0*/  HMMA.1688.F32.TF32 R96, R104, R32.reuse, R96 ;  /* 0x000000206860723c */ /* 0x082ff00000081060 */
[-C--:B------:R-:W-:Y:S08]  /*13fe0*/  HMMA.1688.F32.TF32 R80, R68, R32.reuse, R80 ;  /* 0x000000204450723c */ /* 0x080ff00000081050 */
[-C--:B------:R-:W-:Y:S08]  /*13ff0*/  HMMA.1688.F32.TF32 R40, R60, R32.reuse, R40 ;  /* 0x000000203c28723c */ /* 0x080ff00000081028 */
[----:B------:R-:W-:Y:S01]  /*14000*/  HMMA.1688.F32.TF32 R64, R108, R32, R64 ;  /* 0x000000206c40723c */ /* 0x000fe20000081040 */
[----:B------:R-:W5:Y:S07]  /*14010*/  LDL R33, [R1+0x5f8] ;  /* 0x0005f80001217983 */ /* 0x000f6e0000100800 */
[C---:B--2---:R-:W-:Y:S08]  /*14020*/  HMMA.1688.F32.TF32 R92, R104.reuse, R124, R92 ;  /* 0x0000007c685c723c */ /* 0x044ff0000008105c */
[C---:B---3--:R-:W-:Y:S08]  /*14030*/  HMMA.1688.F32.TF32 R88, R104.reuse, R116, R88 ;  /* 0x000000746858723c */ /* 0x048ff00000081058 */
[----:B----4-:R-:W-:Y:S01]  /*14040*/  HMMA.1688.F32.TF32 R84, R104, R72, R84 ;  /* 0x000000486854723c */ /* 0x010fe20000081054 */
[----:B------:R-:W-:Y:S04]  /*14050*/  LDS R104, [R28+0x800] ;  /* 0x000800001c687984 */ /* 0x000fe80000000800 */
[----:B------:R-:W-:Y:S03]  /*14060*/  LDS R106, [R28+0xc00] ;  /* 0x000c00001c6a7984 */ /* 0x000fe60000000800 */
[C---:B------:R-:W-:Y:S01]  /*14070*/  HMMA.1688.F32.TF32 R76, R68.reuse, R124, R76 ;  /* 0x0000007c444c723c */ /* 0x040fe2000008104c */
[----:B------:R-:W-:Y:S04]  /*14080*/  LDS R105, [R29+0x800] ;  /* 0x000800001d697984 */ /* 0x000fe80000000800 */
[----:B------:R-:W1:Y:S03]  /*14090*/  LDS R107, [R29+0xc00] ;  /* 0x000c00001d6b7984 */ /* 0x000e660000000800 */
[C---:B------:R-:W-:Y:S08]  /*140a0*/  HMMA.1688.F32.TF32 R36, R68.reuse, R116, R36 ;  /* 0x000000744424723c */ /* 0x040ff00000081024 */
[----:B------:R-:W-:Y:S01]  /*140b0*/  HMMA.1688.F32.TF32 R48, R68, R72, R48 ;  /* 0x000000484430723c */ /* 0x000fe20000081030 */
[----:B------:R-:W-:Y:S04]  /*140c0*/  LDS R68, [R30+0x880] ;  /* 0x000880001e447984 */ /* 0x000fe80000000800 */
[----:B------:R-:W-:Y:S03]  /*140d0*/  LDS R70, [R30+0xc80] ;  /* 0x000c80001e467984 */ /* 0x000fe60000000800 */
[C---:B------:R-:W-:Y:S01]  /*140e0*/  HMMA.1688.F32.TF32 R52, R60.reuse, R124, R52 ;  /* 0x0000007c3c34723c */ /* 0x040fe20000081034 */
[----:B------:R-:W-:Y:S04]  /*140f0*/  LDS R69, [R5+0x880] ;  /* 0x0008800005457984 */ /* 0x000fe80000000800 */
[----:B------:R-:W2:Y:S03]  /*14100*/  LDS R71, [R5+0xc80] ;  /* 0x000c800005477984 */ /* 0x000ea60000000800 */
[C---:B------:R-:W-:Y:S08]  /*14110*/  HMMA.1688.F32.TF32 R44, R60.reuse, R116, R44 ;  /* 0x000000743c2c723c */ /* 0x040ff0000008102c */
[----:B------:R-:W-:Y:S01]  /*14120*/  HMMA.1688.F32.TF32 R56, R60, R72, R56 ;  /* 0x000000483c38723c */ /* 0x000fe20000081038 */
[----:B------:R-:W-:Y:S04]  /*14130*/  LDS R60, [R28+0x880] ;  /* 0x000880001c3c7984 */ /* 0x000fe80000000800 */
[----:B------:R-:W-:Y:S04]  /*14140*/  LDS R62, [R28+0xc80] ;  /* 0x000c80001c3e7984 */ /* 0x000fe80000000800 */
[----:B------:R-:W-:Y:S04]  /*14150*/  LDS R61, [R29+0x880] ;  /* 0x000880001d3d7984 */ /* 0x000fe80000000800 */
[----:B------:R-:W3:Y:S01]  /*14160*/  LDS R63, [R29+0xc80] ;  /* 0x000c80001d3f7984 */ /* 0x000ee20000000800 */
[C---:B------:R-:W-:Y:S08]  /*14170*/  HMMA.1688.F32.TF32 R120, R108.reuse, R124, R120 ;  /* 0x0000007c6c78723c */ /* 0x040ff00000081078 */
[C---:B------:R-:W-:Y:S08]  /*14180*/  HMMA.1688.F32.TF32 R112, R108.reuse, R116, R112 ;  /* 0x000000746c70723c */ /* 0x040ff00000081070 */
[----:B------:R-:W-:Y:S01]  /*14190*/  HMMA.1688.F32.TF32 R100, R108, R72, R100 ;  /* 0x000000486c64723c */ /* 0x000fe20000081064 */
[----:B------:R-:W-:Y:S01]  /*141a0*/  IMAD.U32 R3, RZ, RZ, UR4 ;  /* 0x00000004ff037e24 */ /* 0x000fe2000f8e00ff */
[----:B------:R-:W-:Y:S04]  /*141b0*/  LDS R108, [R28+0x1080] ;  /* 0x001080001c6c7984 */ /* 0x000fe80000000800 */
[----:B------:R-:W-:Y:S02]  /*141c0*/  LDS R110, [R28+0x1480] ;  /* 0x001480001c6e7984 */ /* 0x000fe40000000800 */
[C---:B------:R-:W-:Y:S02]  /*141d0*/  HMMA.1688.F32.TF32 R96, R128.reuse, R34, R96 ;  /* 0x000000228060723c */ /* 0x040fe40000081060 */
[----:B------:R-:W-:Y:S04]  /*141e0*/  LDS R109, [R29+0x1080] ;  /* 0x001080001d6d7984 */ /* 0x000fe80000000800 */
[----:B------:R-:W-:Y:S02]  /*141f0*/  LDS R111, [R29+0x1480] ;  /* 0x001480001d6f7984 */ /* 0x000fe40000000800 */
[C---:B------:R-:W-:Y:S08]  /*14200*/  HMMA.1688.F32.TF32 R92, R128.reuse, R126, R92 ;  /* 0x0000007e805c723c */ /* 0x040ff0000008105c */
[C---:B------:R-:W-:Y:S08]  /*14210*/  HMMA.1688.F32.TF32 R88, R128.reuse, R118, R88 ;  /* 0x000000768058723c */ /* 0x040ff00000081058 */
[----:B------:R-:W-:Y:S08]  /*14220*/  HMMA.1688.F32.TF32 R84, R128, R74, R84 ;  /* 0x0000004a8054723c */ /* 0x000ff00000081054 */
[C---:B-1----:R-:W-:Y:S08]  /*14230*/  HMMA.1688.F32.TF32 R76, R104.reuse, R126, R76 ;  /* 0x0000007e684c723c */ /* 0x042ff0000008104c */
[C---:B------:R-:W-:Y:S08]  /*14240*/  HMMA.1688.F32.TF32 R36, R104.reuse, R118, R36 ;  /* 0x000000766824723c */ /* 0x040ff00000081024 */
[----:B------:R-:W-:Y:S08]  /*14250*/  HMMA.1688.F32.TF32 R48, R104, R74, R48 ;  /* 0x0000004a6830723c */ /* 0x000ff00000081030 */
[C---:B--2---:R-:W-:Y:S08]  /*14260*/  HMMA.1688.F32.TF32 R52, R68.reuse, R126, R52 ;  /* 0x0000007e4434723c */ /* 0x044ff00000081034 */
[C---:B------:R-:W-:Y:S08]  /*14270*/  HMMA.1688.F32.TF32 R44, R68.reuse, R118, R44 ;  /* 0x00000076442c723c */ /* 0x040ff0000008102c */
[----:B------:R-:W-:Y:S08]  /*14280*/  HMMA.1688.F32.TF32 R56, R68, R74, R56 ;  /* 0x0000004a4438723c */ /* 0x000ff00000081038 */
[-C--:B------:R-:W-:Y:S01]  /*14290*/  HMMA.1688.F32.TF32 R80, R104, R34.reuse, R80 ;  /* 0x000000226850723c */ /* 0x080fe20000081050 */
[----:B------:R-:W-:Y:S04]  /*142a0*/  LDS R104, [R30+0x1000] ;  /* 0x001000001e687984 */ /* 0x000fe80000000800 */
[----:B------:R-:W-:Y:S03]  /*142b0*/  LDS R106, [R30+0x1400] ;  /* 0x001400001e6a7984 */ /* 0x000fe60000000800 */
[-C--:B------:R-:W-:Y:S01]  /*142c0*/  HMMA.1688.F32.TF32 R40, R68, R34.reuse, R40 ;  /* 0x000000224428723c */ /* 0x080fe20000081028 */
[----:B------:R-:W-:Y:S04]  /*142d0*/  LDS R68, [R28+0x1000] ;  /* 0x001000001c447984 */ /* 0x000fe80000000800 */
[----:B------:R-:W-:Y:S03]  /*142e0*/  LDS R70, [R28+0x1400] ;  /* 0x001400001c467984 */ /* 0x000fe60000000800 */
[C---:B---3--:R-:W-:Y:S01]  /*142f0*/  HMMA.1688.F32.TF32 R128, R60.reuse, R34, R64 ;  /* 0x000000223c80723c */ /* 0x048fe20000081040 */
[----:B------:R-:W-:Y:S04]  /*14300*/  LDS R69, [R29+0x1000] ;  /* 0x001000001d457984 */ /* 0x000fe80000000800 */
[----:B------:R-:W-:Y:S03]  /*14310*/  LDS R71, [R29+0x1400] ;  /* 0x001400001d477984 */ /* 0x000fe60000000800 */
[C---:B------:R-:W-:Y:S01]  /*14320*/  HMMA.1688.F32.TF32 R124, R60.reuse, R126, R120 ;  /* 0x0000007e3c7c723c */ /* 0x040fe20000081078 */
[----:B------:R-:W-:Y:S04]  /*14330*/  LDS R64, [R30+0x1080] ;  /* 0x001080001e407984 */ /* 0x000fe80000000800 */
[----:B------:R-:W-:Y:S03]  /*14340*/  LDS R66, [R30+0x1480] ;  /* 0x001480001e427984 */ /* 0x000fe60000000800 */
[C---:B------:R-:W-:Y:S01]  /*14350*/  HMMA.1688.F32.TF32 R116, R60.reuse, R118, R112 ;  /* 0x000000763c74723c */ /* 0x040fe20000081070 */
[----:B------:R-:W-:Y:S04]  /*14360*/  LDS R65, [R5+0x1080] ;  /* 0x0010800005417984 */ /* 0x000fe80000000800 */
[----:B------:R-:W-:Y:S03]  /*14370*/  LDS R67, [R5+0x1480] ;  /* 0x0014800005437984 */ /* 0x000fe60000000800 */
[----:B------:R-:W-:Y:S01]  /*14380*/  HMMA.1688.F32.TF32 R72, R60, R74, R100 ;  /* 0x0000004a3c48723c */ /* 0x000fe20000081064 */
[----:B------:R-:W-:Y:S04]  /*14390*/  LDS R105, [R5+0x1000] ;  /* 0x0010000005697984 */ /* 0x000fe80000000800 */
[----:B------:R-:W-:Y:S01]  /*143a0*/  LDS R107, [R5+0x1400] ;  /* 0x00140000056b7984 */ /* 0x000fe20000000800 */
[----:B-----5:R-:W-:-:S05]  /*143b0*/  IMAD R3, R3, 0x8000, R33 ;  /* 0x0000800003037824 */ /* 0x020fca00078e0221 */
[----:B------:R-:W1:Y:S04]  /*143c0*/  LDSM.16.M88.4 R32, [R3+0x10000] ;  /* 0x010000000320783b */ /* 0x000e680000000200 */
[----:B------:R-:W2:Y:S04]  /*143d0*/  LDSM.16.M88.4 R120, [R3+0x12000] ;  /* 0x012000000378783b */ /* 0x000ea80000000200 */
[----:B------:R-:W3:Y:S04]  /*143e0*/  LDSM.16.M88.4 R112, [R3+0x14000] ;  /* 0x014000000370783b */ /* 0x000ee80000000200 */
[----:B------:R-:W4:Y:S01]  /*143f0*/  LDSM.16.M88.4 R100, [R3+0x16000] ;  /* 0x016000000364783b */ /* 0x000f220000000200 */
[-C--:B-1----:R-:W-:Y:S08]  /*14400*/  HMMA.1688.F32.TF32 R80, R68, R32.reuse, R80 ;  /* 0x000000204450723c */ /* 0x082ff00000081050 */
[-C--:B------:R-:W-:Y:S08]  /*14410*/  HMMA.1688.F32.TF32 R40, R64, R32.reuse, R40 ;  /* 0x000000204028723c */ /* 0x080ff00000081028 */
[----:B------:R-:W-:Y:S01]  /*14420*/  HMMA.1688.F32.TF32 R60, R108, R32, R128 ;  /* 0x000000206c3c723c */ /* 0x000fe20000081080 */
[----:B------:R-:W-:Y:S04]  /*14430*/  LDS R128, [R30+0x1800] ;  /* 0x001800001e807984 */ /* 0x000fe80000000800 */
[----:B------:R-:W-:Y:S03]  /*14440*/  LDS R130, [R30+0x1c00] ;  /* 0x001c00001e827984 */ /* 0x000fe60000000800 */
[C---:B--2---:R-:W-:Y:S01]  /*14450*/  HMMA.1688.F32.TF32 R76, R68.reuse, R120, R76 ;  /* 0x00000078444c723c */ /* 0x044fe2000008104c */
[----:B------:R-:W-:Y:S04]  /*14460*/  LDS R129, [R5+0x1800] ;  /* 0x0018000005817984 */ /* 0x000fe80000000800 */
[----:B------:R-:W1:Y:S03]  /*14470*/  LDS R131, [R5+0x1c00] ;  /* 0x001c000005837984 */ /* 0x000e660000000800 */
[C---:B---3--:R-:W-:Y:S08]  /*14480*/  HMMA.1688.F32.TF32 R36, R68.reuse, R112, R36 ;  /* 0x000000704424723c */ /* 0x048ff00000081024 */
[----:B----4-:R-:W-:Y:S01]  /*14490*/  HMMA.1688.F32.TF32 R48, R68, R100, R48 ;  /* 0x000000644430723c */ /* 0x010fe20000081030 */
        /* <DEDUP_REMOVED lines=8> */
[----:B------:R-:W-:Y:S03]  /*14520*/  LDS R66, [R30+0x1c80] ;  /* 0x001c80001e427984 */ /* 0x000fe60000000800 */
[C---:B------:R-:W-:Y:S01]  /*14530*/  HMMA.1688.F32.TF32 R96, R104.reuse, R32, R96 ;  /* 0x000000206860723c */ /* 0x040fe20000081060 */
[----:B------:R-:W-:Y:S04]  /*14540*/  LDS R65, [R5+0x1880] ;  /* 0x0018800005417984 */ /* 0x000fe80000000800 */
[----:B------:R-:W3:Y:S03]  /*14550*/  LDS R67, [R5+0x1c80] ;  /* 0x001c800005437984 */ /* 0x000ee60000000800 */
[C---:B------:R-:W-:Y:S08]  /*14560*/  HMMA.1688.F32.TF32 R92, R104.reuse, R120, R92 ;  /* 0x00000078685c723c */ /* 0x040ff0000008105c */
[C---:B------:R-:W-:Y:S08]  /*14570*/  HMMA.1688.F32.TF32 R88, R104.reuse, R112, R88 ;  /* 0x000000706858723c */ /* 0x040ff00000081058 */
[----:B------:R-:W-:Y:S01]  /*14580*/  HMMA.1688.F32.TF32 R84, R104, R100, R84 ;  /* 0x000000646854723c */ /* 0x000fe20000081054 */
[----:B------:R-:W-:Y:S04]  /*14590*/  LDS R104, [R28+0x1880] ;  /* 0x001880001c687984 */ /* 0x000fe80000000800 */
[----:B------:R-:W-:Y:S04]  /*145a0*/  LDS R106, [R28+0x1c80] ;  /* 0x001c80001c6a7984 */ /* 0x000fe80000000800 */
[----:B------:R-:W-:Y:S04]  /*145b0*/  LDS R105, [R29+0x1880] ;  /* 0x001880001d697984 */ /* 0x000fe80000000800 */
[----:B------:R-:W4:Y:S01]  /*145c0*/  LDS R107, [R29+0x1c80] ;  /* 0x001c80001d6b7984 */ /* 0x000f220000000800 */
[C---:B------:R-:W-:Y:S03]  /*145d0*/  HMMA.1688.F32.TF32 R124, R108.reuse, R120, R124 ;  /* 0x000000786c7c723c */ /* 0x040fe6000008107c */
[----:B------:R-:W-:Y:S04]  /*145e0*/  LDS R120, [R28+0x2800] ;  /* 0x002800001c787984 */ /* 0x000fe80000000800 */
[----:B------:R-:W-:Y:S01]  /*145f0*/  LDS R121, [R29+0x2800] ;  /* 0x002800001d797984 */ /* 0x000fe20000000800 */
[C---:B------:R-:W-:Y:S03]  /*14600*/  HMMA.1688.F32.TF32 R116, R108.reuse, R112, R116 ;  /* 0x000000706c74723c */ /* 0x040fe60000081074 */
[----:B------:R-:W-:Y:S04]  /*14610*/  LDS R112, [R28+0x2000] ;  /* 0x002000001c707984 */ /* 0x000fe80000000800 */
[----:B------:R-:W-:Y:S01]  /*14620*/  LDS R113, [R29+0x2000] ;  /* 0x002000001d717984 */ /* 0x000fe20000000800 */
[----:B------:R-:W-:Y:S03]  /*14630*/  HMMA.1688.F32.TF32 R108, R108, R100, R72 ;  /* 0x000000646c6c723c */ /* 0x000fe60000081048 */
[----:B------:R-:W-:Y:S04]  /*14640*/  LDSM.16.M88.4 R72, [R4+0x10080] ;  /* 0x010080000448783b */ /* 0x000fe80000000200 */
[----:B------:R-:W-:Y:S01]  /*14650*/  LDS R100, [R28+0x2080] ;  /* 0x002080001c647984 */ /* 0x000fe20000000800 */
[-C--:B-1----:R-:W-:Y:S03]  /*14660*/  HMMA.1688.F32.TF32 R96, R128, R34.reuse, R96 ;  /* 0x000000228060723c */ /* 0x082fe60000081060 */
[----:B------:R-:W-:Y:S05]  /*14670*/  LDS R101, [R29+0x2080] ;  /* 0x002080001d657984 */ /* 0x000fea0000000800 */
[-C--:B--2---:R-:W-:Y:S08]  /*14680*/  HMMA.1688.F32.TF32 R80, R68, R34.reuse, R80 ;  /* 0x000000224450723c */ /* 0x084ff00000081050 */
[----:B---3--:R-:W-:Y:S08]  /*14690*/  HMMA.1688.F32.TF32 R40, R64, R34, R40 ;  /* 0x000000224028723c */ /* 0x008ff00000081028 */
[C---:B------:R-:W-:Y:S08]  /*146a0*/  HMMA.1688.F32.TF32 R92, R128.reuse, R122, R92 ;  /* 0x0000007a805c723c */ /* 0x040ff0000008105c */
[C---:B------:R-:W-:Y:S08]  /*146b0*/  HMMA.1688.F32.TF32 R88, R128.reuse, R114, R88 ;  /* 0x000000728058723c */ /* 0x040ff00000081058 */
[----:B------:R-:W-:Y:S01]  /*146c0*/  HMMA.1688.F32.TF32 R84, R128, R102, R84 ;  /* 0x000000668054723c */ /* 0x000fe20000081054 */
[----:B------:R-:W-:Y:S04]  /*146d0*/  LDS R128, [R30+0x2000] ;  /* 0x002000001e807984 */ /* 0x000fe80000000800 */
[----:B------:R-:W-:Y:S03]  /*146e0*/  LDS R130, [R30+0x2400] ;  /* 0x002400001e827984 */ /* 0x000fe60000000800 */
[C---:B------:R-:W-:Y:S01]  /*146f0*/  HMMA.1688.F32.TF32 R76, R68.reuse, R122, R76 ;  /* 0x0000007a444c723c */ /* 0x040fe2000008104c */
[----:B------:R-:W-:Y:S04]  /*14700*/  LDS R129, [R5+0x2000] ;  /* 0x0020000005817984 */ /* 0x000fe80000000800 */
[----:B------:R-:W1:Y:S03]  /*14710*/  LDS R131, [R5+0x2400] ;  /* 0x0024000005837984 */ /* 0x000e660000000800 */
[C---:B------:R-:W-:Y:S08]  /*14720*/  HMMA.1688.F32.TF32 R36, R68.reuse, R114, R36 ;  /* 0x000000724424723c */ /* 0x040ff00000081024 */
[----:B------:R-:W-:Y:S01]  /*14730*/  HMMA.1688.F32.TF32 R48, R68, R102, R48 ;  /* 0x000000664430723c */ /* 0x000fe20000081030 */
[----:B------:R-:W2:Y:S07]  /*14740*/  LDSM.16.M88.4 R68, [R4+0x12080] ;  /* 0x012080000444783b */ /* 0x000eae0000000200 */
[C---:B------:R-:W-:Y:S08]  /*14750*/  HMMA.1688.F32.TF32 R52, R64.reuse, R122, R52 ;  /* 0x0000007a4034723c */ /* 0x040ff00000081034 */
[C---:B------:R-:W-:Y:S08]  /*14760*/  HMMA.1688.F32.TF32 R44, R64.reuse, R114, R44 ;  /* 0x00000072402c723c */ /* 0x040ff0000008102c */
[----:B------:R-:W-:Y:S01]  /*14770*/  HMMA.1688.F32.TF32 R56, R64, R102, R56 ;  /* 0x000000664038723c */ /* 0x000fe20000081038 */
[----:B------:R-:W3:Y:S07]  /*14780*/  LDSM.16.M88.4 R64, [R4+0x14080] ;  /* 0x014080000440783b */ /* 0x000eee0000000200 */
[C---:B----4-:R-:W-:Y:S01]  /*14790*/  HMMA.1688.F32.TF32 R32, R104.reuse, R34, R60 ;  /* 0x000000226820723c */ /* 0x050fe2000008103c */
[----:B------:R-:W4:Y:S07]  /*147a0*/  LDSM.16.M88.4 R60, [R4+0x16080] ;  /* 0x01608000043c783b */ /* 0x000f2e0000000200 */
[C---:B------:R-:W-:Y:S01]  /*147b0*/  HMMA.1688.F32.TF32 R124, R104.reuse, R122, R124 ;  /* 0x0000007a687c723c */ /* 0x040fe2000008107c */
[----:B------:R-:W-:Y:S04]  /*147c0*/  LDS R122, [R28+0x2c00] ;  /* 0x002c00001c7a7984 */ /* 0x000fe80000000800 */
[----:B------:R-:W-:Y:S03]  /*147d0*/  LDS R123, [R29+0x2c00] ;  /* 0x002c00001d7b7984 */ /* 0x000fe60000000800 */
[C---:B------:R-:W-:Y:S01]  /*147e0*/  HMMA.1688.F32.TF32 R116, R104.reuse, R114, R116 ;  /* 0x000000726874723c */ /* 0x040fe20000081074 */
[----:B------:R-:W-:Y:S04]  /*147f0*/  LDS R114, [R28+0x2400] ;  /* 0x002400001c727984 */ /* 0x000fe80000000800 */
[----:B------:R-:W5:Y:S03]  /*14800*/  LDS R115, [R29+0x2400] ;  /* 0x002400001d737984 */ /* 0x000f660000000800 */
[----:B------:R-:W-:Y:S01]  /*14810*/  HMMA.1688.F32.TF32 R108, R104, R102, R108 ;  /* 0x00000066686c723c */ /* 0x000fe2000008106c */
[----:B------:R-:W-:Y:S04]  /*14820*/  LDS R104, [R30+0x2080] ;  /* 0x002080001e687984 */ /* 0x000fe80000000800 */
[----:B------:R-:W-:Y:S04]  /*14830*/  LDS R106, [R30+0x2480] ;  /* 0x002480001e6a7984 */ /* 0x000fe80000000800 */
[----:B------:R-:W-:Y:S04]  /*14840*/  LDS R105, [R5+0x2080] ;  /* 0x0020800005697984 */ /* 0x000fe80000000800 */
[----:B------:R-:W5:Y:S04]  /*14850*/  LDS R107, [R5+0x2480] ;  /* 0x00248000056b7984 */ /* 0x000f680000000800 */
[----:B------:R-:W-:Y:S04]  /*14860*/  LDS R102, [R28+0x2480] ;  /* 0x002480001c667984 */ /* 0x000fe80000000800 */
[----:B------:R-:W5:Y:S01]  /*14870*/  LDS R103, [R29+0x2480] ;  /* 0x002480001d677984 */ /* 0x000f620000000800 */
[C---:B-1----:R-:W-:Y:S08]  /*14880*/  HMMA.1688.F32.TF32 R96, R128.reuse, R72, R96 ;  /* 0x000000488060723c */ /* 0x042ff00000081060 */
[C---:B--2---:R-:W-:Y:S08]  /*14890*/  HMMA.1688.F32.TF32 R92, R128.reuse, R68, R92 ;  /* 0x00000044805c723c */ /* 0x044ff0000008105c */
[C---:B---3--:R-:W-:Y:S08]  /*148a0*/  HMMA.1688.F32.TF32 R88, R128.reuse, R64, R88 ;  /* 0x000000408058723c */ /* 0x048ff00000081058 */
[----:B----4-:R-:W-:Y:S01]  /*148b0*/  HMMA.1688.F32.TF32 R84, R128, R60, R84 ;  /* 0x0000003c8054723c */ /* 0x010fe20000081054 */
[----:B------:R-:W-:Y:S04]  /*148c0*/  LDS R128, [R30+0x2800] ;  /* 0x002800001e807984 */ /* 0x000fe80000000800 */
[----:B------:R-:W-:Y:S03]  /*148d0*/  LDS R130, [R30+0x2c00] ;  /* 0x002c00001e827984 */ /* 0x000fe60000000800 */
[C---:B-----5:R-:W-:Y:S01]  /*148e0*/  HMMA.1688.F32.TF32 R80, R112.reuse, R72, R80 ;  /* 0x000000487050723c */ /* 0x060fe20000081050 */
[----:B------:R-:W-:Y:S04]  /*148f0*/  LDS R129, [R5+0x2800] ;  /* 0x0028000005817984 */ /* 0x000fe80000000800 */
[----:B------:R-:W1:Y:S03]  /*14900*/  LDS R131, [R5+0x2c00] ;  /* 0x002c000005837984 */ /* 0x000e660000000800 */
[C---:B------:R-:W-:Y:S08]  /*14910*/  HMMA.1688.F32.TF32 R76, R112.reuse, R68, R76 ;  /* 0x00000044704c723c */ /* 0x040ff0000008104c */
        /* <DEDUP_REMOVED lines=8> */
[C---:B------:R-:W-:Y:S08]  /*149a0*/  HMMA.1688.F32.TF32 R44, R104.reuse, R64, R44 ;  /* 0x00000040682c723c */ /* 0x040ff0000008102c */
[----:B------:R-:W-:Y:S01]  /*149b0*/  HMMA.1688.F32.TF32 R56, R104, R60, R56 ;  /* 0x0000003c6838723c */ /* 0x000fe20000081038 */
[----:B------:R-:W-:Y:S04]  /*149c0*/  LDS R104, [R28+0x2880] ;  /* 0x002880001c687984 */ /* 0x000fe80000000800 */
[----:B------:R-:W-:Y:S04]  /*149d0*/  LDS R106, [R28+0x2c80] ;  /* 0x002c80001c6a7984 */ /* 0x000fe80000000800 */
[----:B------:R-:W-:Y:S04]  /*149e0*/  LDS R105, [R29+0x2880] ;  /* 0x002880001d697984 */ /* 0x000fe80000000800 */
[----:B------:R-:W3:Y:S01]  /*149f0*/  LDS R107, [R29+0x2c80] ;  /* 0x002c80001d6b7984 */ /* 0x000ee20000000800 */
[C---:B------:R-:W-:Y:S08]  /*14a00*/  HMMA.1688.F32.TF32 R32, R100.reuse, R72, R32 ;  /* 0x000000486420723c */ /* 0x040ff00000081020 */
[C---:B------:R-:W-:Y:S01]  /*14a10*/  HMMA.1688.F32.TF32 R124, R100.reuse, R68, R124 ;  /* 0x00000044647c723c */ /* 0x040fe2000008107c */
[----:B------:R-:W-:Y:S04]  /*14a20*/  LDS R68, [R28+0x3000] ;  /* 0x003000001c447984 */ /* 0x000fe80000000800 */
[----:B------:R-:W-:Y:S03]  /*14a30*/  LDS R69, [R29+0x3000] ;  /* 0x003000001d457984 */ /* 0x000fe60000000800 */
[C---:B------:R-:W-:Y:S01]  /*14a40*/  HMMA.1688.F32.TF32 R116, R100.reuse, R64, R116 ;  /* 0x000000406474723c */ /* 0x040fe20000081074 */
[----:B------:R-:W-:Y:S04]  /*14a50*/  LDS R64, [R30+0x3080] ;  /* 0x003080001e407984 */ /* 0x000fe80000000800 */
[----:B------:R-:W-:Y:S03]  /*14a60*/  LDS R65, [R5+0x3080] ;  /* 0x0030800005417984 */ /* 0x000fe60000000800 */
[----:B------:R-:W-:Y:S01]  /*14a70*/  HMMA.1688.F32.TF32 R108, R100, R60, R108 ;  /* 0x0000003c646c723c */ /* 0x000fe2000008106c */
[----:B------:R-:W-:Y:S04]  /*14a80*/  LDSM.16.M88.4 R100, [R3+0x14080] ;  /* 0x014080000364783b */ /* 0x000fe80000000200 */
[----:B------:R-:W-:Y:S03]  /*14a90*/  LDS R60, [R28+0x3080] ;  /* 0x003080001c3c7984 */ /* 0x000fe60000000800 */
[C---:B-1----:R-:W-:Y:S01]  /*14aa0*/  HMMA.1688.F32.TF32 R96, R128.reuse, R74, R96 ;  /* 0x0000004a8060723c */ /* 0x042fe20000081060 */
[----:B------:R-:W-:Y:S07]  /*14ab0*/  LDS R61, [R29+0x3080] ;  /* 0x003080001d3d7984 */ /* 0x000fee0000000800 */
[C---:B------:R-:W-:Y:S08]  /*14ac0*/  HMMA.1688.F32.TF32 R92, R128.reuse, R70, R92 ;  /* 0x00000046805c723c */ /* 0x040ff0000008105c */
[C---:B------:R-:W-:Y:S08]  /*14ad0*/  HMMA.1688.F32.TF32 R88, R128.reuse, R66, R88 ;  /* 0x000000428058723c */ /* 0x040ff00000081058 */
[----:B------:R-:W-:Y:S01]  /*14ae0*/  HMMA.1688.F32.TF32 R84, R128, R62, R84 ;  /* 0x0000003e8054723c */ /* 0x000fe20000081054 */
[----:B------:R-:W-:Y:S04]  /*14af0*/  LDS R128, [R30+0x3000] ;  /* 0x003000001e807984 */ /* 0x000fe80000000800 */
[----:B------:R-:W-:Y:S03]  /*14b00*/  LDS R130, [R30+0x3400] ;  /* 0x003400001e827984 */ /* 0x000fe60000000800 */
[C---:B------:R-:W-:Y:S01]  /*14b10*/  HMMA.1688.F32.TF32 R80, R120.reuse, R74, R80 ;  /* 0x0000004a7850723c */ /* 0x040fe20000081050 */
[----:B------:R-:W-:Y:S04]  /*14b20*/  LDS R129, [R5+0x3000] ;  /* 0x0030000005817984 */ /* 0x000fe80000000800 */
[----:B------:R-:W-:Y:S03]  /*14b30*/  LDS R131, [R5+0x3400] ;  /* 0x0034000005837984 */ /* 0x000fe60000000800 */
[C---:B------:R-:W-:Y:S08]  /*14b40*/  HMMA.1688.F32.TF32 R76, R120.reuse, R70, R76 ;  /* 0x00000046784c723c */ /* 0x040ff0000008104c */
[C---:B------:R-:W-:Y:S08]  /*14b50*/  HMMA.1688.F32.TF32 R36, R120.reuse, R66, R36 ;  /* 0x000000427824723c */ /* 0x040ff00000081024 */
[----:B------:R-:W-:Y:S01]  /*14b60*/  HMMA.1688.F32.TF32 R48, R120, R62, R48 ;  /* 0x0000003e7830723c */ /* 0x000fe20000081030 */
[----:B------:R-:W1:Y:S07]  /*14b70*/  LDSM.16.M88.4 R120, [R3+0x10080] ;  /* 0x010080000378783b */ /* 0x000e6e0000000200 */
[C---:B--2---:R-:W-:Y:S08]  /*14b80*/  HMMA.1688.F32.TF32 R40, R112.reuse, R74, R40 ;  /* 0x0000004a7028723c */ /* 0x044ff00000081028 */
[C---:B------:R-:W-:Y:S08]  /*14b90*/  HMMA.1688.F32.TF32 R52, R112.reuse, R70, R52 ;  /* 0x000000467034723c */ /* 0x040ff00000081034 */
[C---:B------:R-:W-:Y:S08]  /*14ba0*/  HMMA.1688.F32.TF32 R44, R112.reuse, R66, R44 ;  /* 0x00000042702c723c */ /* 0x040ff0000008102c */
[----:B------:R-:W-:Y:S01]  /*14bb0*/  HMMA.1688.F32.TF32 R56, R112, R62, R56 ;  /* 0x0000003e7038723c */ /* 0x000fe20000081038 */
[----:B------:R-:W2:Y:S07]  /*14bc0*/  LDSM.16.M88.4 R112, [R3+0x12080] ;  /* 0x012080000370783b */ /* 0x000eae0000000200 */
[C---:B---3--:R-:W-:Y:S01]  /*14bd0*/  HMMA.1688.F32.TF32 R32, R104.reuse, R74, R32 ;  /* 0x0000004a6820723c */ /* 0x048fe20000081020 */
[----:B------:R-:W3:Y:S07]  /*14be0*/  LDSM.16.M88.4 R72, [R3+0x16080] ;  /* 0x016080000348783b */ /* 0x000eee0000000200 */
[C---:B------:R-:W-:Y:S01]  /*14bf0*/  HMMA.1688.F32.TF32 R124, R104.reuse, R70, R124 ;  /* 0x00000046687c723c */ /* 0x040fe2000008107c */
[----:B------:R-:W-:Y:S04]  /*14c00*/  LDS R70, [R28+0x3400] ;  /* 0x003400001c467984 */ /* 0x000fe80000000800 */
[----:B------:R-:W4:Y:S03]  /*14c10*/  LDS R71, [R29+0x3400] ;  /* 0x003400001d477984 */ /* 0x000f260000000800 */
[C---:B------:R-:W-:Y:S01]  /*14c20*/  HMMA.1688.F32.TF32 R116, R104.reuse, R66, R116 ;  /* 0x000000426874723c */ /* 0x040fe20000081074 */
[----:B------:R-:W-:Y:S04]  /*14c30*/  LDS R66, [R30+0x3480] ;  /* 0x003480001e427984 */ /* 0x000fe80000000800 */
[----:B------:R-:W5:Y:S03]  /*14c40*/  LDS R67, [R5+0x3480] ;  /* 0x0034800005437984 */ /* 0x000f660000000800 */
[----:B------:R-:W-:Y:S01]  /*14c50*/  HMMA.1688.F32.TF32 R108, R104, R62, R108 ;  /* 0x0000003e686c723c */ /* 0x000fe2000008106c */
[----:B------:R-:W-:Y:S04]  /*14c60*/  LDS R62, [R28+0x3480] ;  /* 0x003480001c3e7984 */ /* 0x000fe80000000800 */
[----:B------:R-:W5:Y:S03]  /*14c70*/  LDS R63, [R29+0x3480] ;  /* 0x003480001d3f7984 */ /* 0x000f660000000800 */
[C---:B-1----:R-:W-:Y:S01]  /*14c80*/  HMMA.1688.F32.TF32 R96, R128.reuse, R120, R96 ;  /* 0x000000788060723c */ /* 0x042fe20000081060 */
[----:B------:R-:W-:Y:S04]  /*14c90*/  LDS R104, [R28+0x3800] ;  /* 0x003800001c687984 */ /* 0x000fe80000000800 */
[----:B------:R-:W-:Y:S03]  /*14ca0*/  LDS R106, [R28+0x3c00] ;  /* 0x003c00001c6a7984 */ /* 0x000fe60000000800 */
[C---:B--2---:R-:W-:Y:S01]  /*14cb0*/  HMMA.1688.F32.TF32 R92, R128.reuse, R112, R92 ;  /* 0x00000070805c723c */ /* 0x044fe2000008105c */
[----:B------:R-:W-:Y:S04]  /*14cc0*/  LDS R105, [R29+0x3800] ;  /* 0x003800001d697984 */ /* 0x000fe80000000800 */
[----:B------:R-:W-:Y:S03]  /*14cd0*/  LDS R107, [R29+0x3c00] ;  /* 0x003c00001d6b7984 */ /* 0x000fe60000000800 */
[C---:B------:R-:W-:Y:S08]  /*14ce0*/  HMMA.1688.F32.TF32 R88, R128.reuse, R100, R88 ;  /* 0x000000648058723c */ /* 0x040ff00000081058 */
[----:B---3--:R-:W-:Y:S01]  /*14cf0*/  HMMA.1688.F32.TF32 R84, R128, R72, R84 ;  /* 0x000000488054723c */ /* 0x008fe20000081054 */
[----:B------:R-:W-:Y:S04]  /*14d00*/  LDS R128, [R30+0x3800] ;  /* 0x003800001e807984 */ /* 0x000fe80000000800 */
[----:B------:R-:W-:Y:S03]  /*14d10*/  LDS R130, [R30+0x3c00] ;  /* 0x003c00001e827984 */ /* 0x000fe60000000800 */
[C---:B----4-:R-:W-:Y:S01]  /*14d20*/  HMMA.1688.F32.TF32 R80, R68.reuse, R120, R80 ;  /* 0x000000784450723c */ /* 0x050fe20000081050 */
[----:B------:R-:W-:Y:S04]  /*14d30*/  LDS R129, [R5+0x3800] ;  /* 0x0038000005817984 */ /* 0x000fe80000000800 */
[----:B------:R-:W1:Y:S03]  /*14d40*/  LDS R131, [R5+0x3c00] ;  /* 0x003c000005837984 */ /* 0x000e660000000800 */
[C---:B------:R-:W-:Y:S08]  /*14d50*/  HMMA.1688.F32.TF32 R76, R68.reuse, R112, R76 ;  /* 0x00000070444c723c */ /* 0x040ff0000008104c */
[C---:B------:R-:W-:Y:S08]  /*14d60*/  HMMA.1688.F32.TF32 R36, R68.reuse, R100, R36 ;  /* 0x000000644424723c */ /* 0x040ff00000081024 */
[----:B------:R-:W-:Y:S01]  /*14d70*/  HMMA.1688.F32.TF32 R48, R68, R72, R48 ;  /* 0x000000484430723c */ /* 0x000fe20000081030 */
[----:B------:R-:W-:Y:S04]  /*14d80*/  LDS R68, [R30+0x3880] ;  /* 0x003880001e447984 */ /* 0x000fe80000000800 */
[----:B------:R-:W-:Y:S03]  /*14d90*/  LDS R70, [R30+0x3c80] ;  /* 0x003c80001e467984 */ /* 0x000fe60000000800 */
[C---:B-----5:R-:W-:Y:S01]  /*14da0*/  HMMA.1688.F32.TF32 R40, R64.reuse, R120, R40 ;  /* 0x000000784028723c */ /* 0x060fe20000081028 */
        /* <DEDUP_REMOVED lines=37> */
[----:B------:R-:W-:Y:S07]  /*15000*/  LDSM.16.M88.4 R68, [R4+0x14100] ;  /* 0x014100000444783b */ /* 0x000fee0000000200 */
[C---:B---3--:R-:W-:Y:S01]  /*15010*/  HMMA.1688.F32.TF32 R32, R64.reuse, R122, R32 ;  /* 0x0000007a4020723c */ /* 0x048fe20000081020 */
[----:B------:R-:W2:Y:S07]  /*15020*/  LDSM.16.M88.4 R120, [R4+0x10100] ;  /* 0x010100000478783b */ /* 0x000eae0000000200 */
[C---:B------:R-:W-:Y:S01]  /*15030*/  HMMA.1688.F32.TF32 R116, R64.reuse, R102, R116 ;  /* 0x000000664074723c */ /* 0x040fe20000081074 */
[----:B------:R-:W-:Y:S04]  /*15040*/  LDS R102, [R28+0x4400] ;  /* 0x004400001c667984 */ /* 0x000fe80000000800 */
[----:B------:R-:W3:Y:S03]  /*15050*/  LDS R103, [R29+0x4400] ;  /* 0x004400001d677984 */ /* 0x000ee60000000800 */
[C---:B------:R-:W-:Y:S01]  /*15060*/  HMMA.1688.F32.TF32 R108, R64.reuse, R74, R108 ;  /* 0x0000004a406c723c */ /* 0x040fe2000008106c */
[----:B------:R-:W-:Y:S04]  /*15070*/  LDS R74, [R30+0x4480] ;  /* 0x004480001e4a7984 */ /* 0x000fe80000000800 */
[----:B------:R-:W4:Y:S03]  /*15080*/  LDS R75, [R5+0x4480] ;  /* 0x00448000054b7984 */ /* 0x000f260000000800 */
[----:B------:R-:W-:Y:S01]  /*15090*/  HMMA.1688.F32.TF32 R124, R64, R114, R124 ;  /* 0x00000072407c723c */ /* 0x000fe2000008107c */
[----:B------:R-:W-:Y:S04]  /*150a0*/  LDS R64, [R28+0x4080] ;  /* 0x004080001c407984 */ /* 0x000fe80000000800 */
[----:B------:R-:W-:Y:S04]  /*150b0*/  LDS R66, [R28+0x4480] ;  /* 0x004480001c427984 */ /* 0x000fe80000000800 */
[----:B------:R-:W-:Y:S04]  /*150c0*/  LDS R65, [R29+0x4080] ;  /* 0x004080001d417984 */ /* 0x000fe80000000800 */
[----:B------:R-:W5:Y:S01]  /*150d0*/  LDS R67, [R29+0x4480] ;  /* 0x004480001d437984 */ /* 0x000f620000000800 */
[C---:B-1----:R-:W-:Y:S03]  /*150e0*/  HMMA.1688.F32.TF32 R92, R128.reuse, R104, R92 ;  /* 0x00000068805c723c */ /* 0x042fe6000008105c */
[----:B------:R-:W-:Y:S04]  /*150f0*/  LDS R114, [R28+0x4c00] ;  /* 0x004c00001c727984 */ /* 0x000fe80000000800 */
[----:B------:R-:W-:Y:S01]  /*15100*/  LDS R115, [R29+0x4c00] ;  /* 0x004c00001d737984 */ /* 0x000fe20000000800 */
[C---:B--2---:R-:W-:Y:S08]  /*15110*/  HMMA.1688.F32.TF32 R96, R128.reuse, R120, R96 ;  /* 0x000000788060723c */ /* 0x044ff00000081060 */
[C---:B------:R-:W-:Y:S08]  /*15120*/  HMMA.1688.F32.TF32 R88, R128.reuse, R68, R88 ;  /* 0x000000448058723c */ /* 0x040ff00000081058 */
[----:B------:R-:W-:Y:S01]  /*15130*/  HMMA.1688.F32.TF32 R84, R128, R60, R84 ;  /* 0x0000003c8054723c */ /* 0x000fe20000081054 */
[----:B------:R-:W-:Y:S04]  /*15140*/  LDS R128, [R30+0x4800] ;  /* 0x004800001e807984 */ /* 0x000fe80000000800 */
[----:B------:R-:W-:Y:S03]  /*15150*/  LDS R130, [R30+0x4c00] ;  /* 0x004c00001e827984 */ /* 0x000fe60000000800 */
[C---:B---3--:R-:W-:Y:S01]  /*15160*/  HMMA.1688.F32.TF32 R80, R100.reuse, R120, R80 ;  /* 0x000000786450723c */ /* 0x048fe20000081050 */
[----:B------:R-:W-:Y:S04]  /*15170*/  LDS R129, [R5+0x4800] ;  /* 0x0048000005817984 */ /* 0x000fe80000000800 */
[----:B------:R-:W1:Y:S03]  /*15180*/  LDS R131, [R5+0x4c00] ;  /* 0x004c000005837984 */ /* 0x000e660000000800 */
[C---:B------:R-:W-:Y:S08]  /*15190*/  HMMA.1688.F32.TF32 R76, R100.reuse, R104, R76 ;  /* 0x00000068644c723c */ /* 0x040ff0000008104c */
[C---:B------:R-:W-:Y:S08]  /*151a0*/  HMMA.1688.F32.TF32 R36, R100.reuse, R68, R36 ;  /* 0x000000446424723c */ /* 0x040ff00000081024 */
[----:B------:R-:W-:Y:S01]  /*151b0*/  HMMA.1688.F32.TF32 R48, R100, R60, R48 ;  /* 0x0000003c6430723c */ /* 0x000fe20000081030 */
[----:B------:R-:W-:Y:S04]  /*151c0*/  LDS R100, [R30+0x4880] ;  /* 0x004880001e647984 */ /* 0x000fe80000000800 */
[----:B------:R-:W-:Y:S03]  /*151d0*/  LDS R102, [R30+0x4c80] ;  /* 0x004c80001e667984 */ /* 0x000fe60000000800 */
[C---:B----4-:R-:W-:Y:S01]  /*151e0*/  HMMA.1688.F32.TF32 R40, R72.reuse, R120, R40 ;  /* 0x000000784828723c */ /* 0x050fe20000081028 */
        /* <DEDUP_REMOVED lines=9> */
[C---:B-----5:R-:W-:Y:S08]  /*15280*/  HMMA.1688.F32.TF32 R32, R64.reuse, R120, R32 ;  /* 0x000000784020723c */ /* 0x060ff00000081020 */
        /* <DEDUP_REMOVED lines=22> */
[----:B------:R-:W-:Y:S07]  /*153f0*/  LDSM.16.M88.4 R112, [R3+0x12100] ;  /* 0x012100000370783b */ /* 0x000fee0000000200 */
[C---:B--2---:R-:W-:Y:S08]  /*15400*/  HMMA.1688.F32.TF32 R40, R100.reuse, R122, R40 ;  /* 0x0000007a6428723c */ /* 0x044ff00000081028 */
[C---:B------:R-:W-:Y:S08]  /*15410*/  HMMA.1688.F32.TF32 R52, R100.reuse, R106, R52 ;  /* 0x0000006a6434723c */ /* 0x040ff00000081034 */
[C---:B------:R-:W-:Y:S08]  /*15420*/  HMMA.1688.F32.TF32 R44, R100.reuse, R70, R44 ;  /* 0x00000046642c723c */ /* 0x040ff0000008102c */
[----:B------:R-:W-:Y:S01]  /*15430*/  HMMA.1688.F32.TF32 R56, R100, R62, R56 ;  /* 0x0000003e6438723c */ /* 0x000fe20000081038 */
[----:B------:R-:W-:Y:S07]  /*15440*/  LDSM.16.M88.4 R100, [R3+0x14100] ;  /* 0x014100000364783b */ /* 0x000fee0000000200 */
[C---:B---3--:R-:W-:Y:S01]  /*15450*/  HMMA.1688.F32.TF32 R32, R72.reuse, R122, R32 ;  /* 0x0000007a4820723c */ /* 0x048fe20000081020 */
[----:B------:R-:W1:Y:S07]  /*15460*/  LDSM.16.M88.4 R120, [R3+0x10100] ;  /* 0x010100000378783b */ /* 0x000e6e0000000200 */
        /* <DEDUP_REMOVED lines=8> */
[----:B------:R-:W-:Y:S04]  /*154f0*/  LDS R74, [R28+0x5400] ;  /* 0x005400001c4a7984 */ /* 0x000fe80000000800 */
[----:B------:R-:W-:Y:S04]  /*15500*/  LDS R73, [R29+0x5000] ;  /* 0x005000001d497984 */ /* 0x000fe80000000800 */
[----:B------:R-:W2:Y:S04]  /*15510*/  LDS R75, [R29+0x5400] ;  /* 0x005400001d4b7984 */ /* 0x000ea80000000800 */
[----:B------:R-:W-:Y:S04]  /*15520*/  LDS R62, [R28+0x5480] ;  /* 0x005480001c3e7984 */ /* 0x000fe80000000800 */
[----:B------:R-:W3:Y:S01]  /*15530*/  LDS R63, [R29+0x5480] ;  /* 0x005480001d3f7984 */ /* 0x000ee20000000800 */
[C---:B-1----:R-:W-:Y:S08]  /*15540*/  HMMA.1688.F32.TF32 R96, R128.reuse, R120, R96 ;  /* 0x000000788060723c */ /* 0x042ff00000081060 */
[C---:B------:R-:W-:Y:S08]  /*15550*/  HMMA.1688.F32.TF32 R92, R128.reuse, R112, R92 ;  /* 0x00000070805c723c */ /* 0x040ff0000008105c */
[C---:B------:R-:W-:Y:S08]  /*15560*/  HMMA.1688.F32.TF32 R88, R128.reuse, R100, R88 ;  /* 0x000000648058723c */ /* 0x040ff00000081058 */
[----:B------:R-:W-:Y:S01]  /*15570*/  HMMA.1688.F32.TF32 R84, R128, R64, R84 ;  /* 0x000000408054723c */ /* 0x000fe20000081054 */
[----:B------:R-:W-:Y:S04]  /*15580*/  LDS R128, [R30+0x5800] ;  /* 0x005800001e807984 */ /* 0x000fe80000000800 */
[----:B------:R-:W-:Y:S03]  /*15590*/  LDS R130, [R30+0x5c00] ;  /* 0x005c00001e827984 */ /* 0x000fe60000000800 */
[C---:B--2---:R-:W-:Y:S01]  /*155a0*/  HMMA.1688.F32.TF32 R80, R72.reuse, R120, R80 ;  /* 0x000000784850723c */ /* 0x044fe20000081050 */
        /* <DEDUP_REMOVED lines=16> */
[----:B------:R-:W4:Y:S01]  /*156b0*/  LDS R71, [R29+0x5c80] ;  /* 0x005c80001d477984 */ /* 0x000f220000000800 */
[C---:B---3--:R-:W-:Y:S03]  /*156c0*/  HMMA.1688.F32.TF32 R32, R60.reuse, R120, R32 ;  /* 0x000000783c20723c */ /* 0x048fe60000081020 */
[----:B------:R-:W-:Y:S04]  /*156d0*/  LDS R120, [R30+0x6000] ;  /* 0x006000001e787984 */ /* 0x000fe80000000800 */
[----:B------:R-:W-:Y:S01]  /*156e0*/  LDS R121, [R5+0x6000] ;  /* 0x0060000005797984 */ /* 0x000fe20000000800 */
[C---:B------:R-:W-:Y:S03]  /*156f0*/  HMMA.1688.F32.TF32 R124, R60.reuse, R112, R124 ;  /* 0x000000703c7c723c */ /* 0x040fe6000008107c */
[----:B------:R-:W-:Y:S04]  /*15700*/  LDS R112, [R28+0x6000] ;  /* 0x006000001c707984 */ /* 0x000fe80000000800 */
[----:B------:R-:W-:Y:S01]  /*15710*/  LDS R113, [R29+0x6000] ;  /* 0x006000001d717984 */ /* 0x000fe20000000800 */
[C---:B------:R-:W-:Y:S03]  /*15720*/  HMMA.1688.F32.TF32 R116, R60.reuse, R100, R116 ;  /* 0x000000643c74723c */ /* 0x040fe60000081074 */
[----:B------:R-:W-:Y:S04]  /*15730*/  LDS R100, [R28+0x6080] ;  /* 0x006080001c647984 */ /* 0x000fe80000000800 */
[----:B------:R-:W-:Y:S01]  /*15740*/  LDS R101, [R29+0x6080] ;  /* 0x006080001d657984 */ /* 0x000fe20000000800 */
[----:B------:R-:W-:Y:S03]  /*15750*/  HMMA.1688.F32.TF32 R108, R60, R64, R108 ;  /* 0x000000403c6c723c */ /* 0x000fe6000008106c */
[----:B------:R-:W-:Y:S05]  /*15760*/  LDSM.16.M88.4 R60, [R4+0x14180] ;  /* 0x01418000043c783b */ /* 0x000fea0000000200 */
[C---:B-1----:R-:W-:Y:S08]  /*15770*/  HMMA.1688.F32.TF32 R96, R128.reuse, R122, R96 ;  /* 0x0000007a8060723c */ /* 0x042ff00000081060 */
[C---:B------:R-:W-:Y:S08]  /*15780*/  HMMA.1688.F32.TF32 R92, R128.reuse, R114, R92 ;  /* 0x00000072805c723c */ /* 0x040ff0000008105c */
[----:B------:R-:W-:Y:S08]  /*15790*/  HMMA.1688.F32.TF32 R84, R128, R66, R84 ;  /* 0x000000428054723c */ /* 0x000ff00000081054 */
[C---:B------:R-:W-:Y:S08]  /*157a0*/  HMMA.1688.F32.TF32 R80, R104.reuse, R122, R80 ;  /* 0x0000007a6850723c */ /* 0x040ff00000081050 */
        /* <DEDUP_REMOVED lines=8> */
[----:B------:R-:W-:Y:S04]  /*15830*/  LDS R72, [R30+0x6080] ;  /* 0x006080001e487984 */ /* 0x000fe80000000800 */
[----:B------:R-:W-:Y:S03]  /*15840*/  LDS R74, [R30+0x6480] ;  /* 0x006480001e4a7984 */ /* 0x000fe60000000800 */
[C---:B----4-:R-:W-:Y:S01]  /*15850*/  HMMA.1688.F32.TF32 R32, R68.reuse, R122, R32 ;  /* 0x0000007a4420723c */ /* 0x050fe20000081020 */
[----:B------:R-:W-:Y:S04]  /*15860*/  LDS R122, [R30+0x6400] ;  /* 0x006400001e7a7984 */ /* 0x000fe80000000800 */
[----:B------:R-:W1:Y:S03]  /*15870*/  LDS R123, [R5+0x6400] ;  /* 0x00640000057b7984 */ /* 0x000e660000000800 */
[C---:B------:R-:W-:Y:S01]  /*15880*/  HMMA.1688.F32.TF32 R124, R68.reuse, R114, R124 ;  /* 0x00000072447c723c */ /* 0x040fe2000008107c */
[----:B------:R-:W-:Y:S04]  /*15890*/  LDS R114, [R28+0x6400] ;  /* 0x006400001c727984 */ /* 0x000fe80000000800 */
[----:B------:R-:W2:Y:S03]  /*158a0*/  LDS R115, [R29+0x6400] ;  /* 0x006400001d737984 */ /* 0x000ea60000000800 */
[C---:B------:R-:W-:Y:S01]  /*158b0*/  HMMA.1688.F32.TF32 R116, R68.reuse, R102, R116 ;  /* 0x000000664474723c */ /* 0x040fe20000081074 */
[----:B------:R-:W-:Y:S04]  /*158c0*/  LDS R73, [R5+0x6080] ;  /* 0x0060800005497984 */ /* 0x000fe80000000800 */
[----:B------:R-:W-:Y:S03]  /*158d0*/  LDS R75, [R5+0x6480] ;  /* 0x00648000054b7984 */ /* 0x000fe60000000800 */
[----:B------:R-:W-:Y:S01]  /*158e0*/  HMMA.1688.F32.TF32 R108, R68, R66, R108 ;  /* 0x00000042446c723c */ /* 0x000fe2000008106c */
[----:B------:R-:W3:Y:S04]  /*158f0*/  LDSM.16.M88.4 R68, [R4+0x10180] ;  /* 0x010180000444783b */ /* 0x000ee80000000200 */
[----:B------:R-:W4:Y:S03]  /*15900*/  LDSM.16.M88.4 R64, [R4+0x12180] ;  /* 0x012180000440783b */ /* 0x000f260000000200 */
[----:B------:R-:W-:Y:S01]  /*15910*/  HMMA.1688.F32.TF32 R88, R128, R102, R88 ;  /* 0x000000668058723c */ /* 0x000fe20000081058 */
[----:B------:R-:W-:Y:S04]  /*15920*/  LDS R102, [R28+0x6480] ;  /* 0x006480001c667984 */ /* 0x000fe80000000800 */
[----:B------:R-:W5:Y:S04]  /*15930*/  LDS R103, [R29+0x6480] ;  /* 0x006480001d677984 */ /* 0x000f680000000800 */
[----:B------:R-:W-:Y:S01]  /*15940*/  LDS R128, [R30+0x6800] ;  /* 0x006800001e807984 */ /* 0x000fe20000000800 */
[----:B-1----:R-:W-:Y:S03]  /*15950*/  HMMA.1688.F32.TF32 R84, R120, R104, R84 ;  /* 0x000000687854723c */ /* 0x002fe60000081054 */
[----:B------:R-:W-:Y:S04]  /*15960*/  LDS R130, [R30+0x6c00] ;  /* 0x006c00001e827984 */ /* 0x000fe80000000800 */
[----:B------:R-:W-:Y:S01]  /*15970*/  LDS R129, [R5+0x6800] ;  /* 0x0068000005817984 */ /* 0x000fe20000000800 */
[-C--:B--2---:R-:W-:Y:S03]  /*15980*/  HMMA.1688.F32.TF32 R36, R112, R60.reuse, R36 ;  /* 0x0000003c7024723c */ /* 0x084fe60000081024 */
[----:B------:R-:W1:Y:S05]  /*15990*/  LDS R131, [R5+0x6c00] ;  /* 0x006c000005837984 */ /* 0x000e6a0000000800 */
[C---:B------:R-:W-:Y:S08]  /*159a0*/  HMMA.1688.F32.TF32 R88, R120.reuse, R60, R88 ;  /* 0x0000003c7858723c */ /* 0x040ff00000081058 */
        /* <DEDUP_REMOVED lines=21> */
[C---:B-----5:R-:W-:Y:S03]  /*15b00*/  HMMA.1688.F32.TF32 R32, R100.reuse, R68, R32 ;  /* 0x000000446420723c */ /* 0x060fe60000081020 */
[----:B------:R-:W-:Y:S04]  /*15b10*/  LDS R68, [R28+0x7000] ;  /* 0x007000001c447984 */ /* 0x000fe80000000800 */
[----:B------:R-:W-:Y:S01]  /*15b20*/  LDS R69, [R29+0x7000] ;  /* 0x007000001d457984 */ /* 0x000fe20000000800 */
[C---:B------:R-:W-:Y:S08]  /*15b30*/  HMMA.1688.F32.TF32 R124, R100.reuse, R64, R124 ;  /* 0x00000040647c723c */ /* 0x040ff0000008107c */
        /* <DEDUP_REMOVED lines=8> */
[----:B------:R-:W-:Y:S08]  /*15bc0*/  HMMA.1688.F32.TF32 R92, R128, R66, R92 ;  /* 0x00000042805c723c */ /* 0x000ff0000008105c */
[C---:B--2---:R-:W-:Y:S08]  /*15bd0*/  HMMA.1688.F32.TF32 R80, R120.reuse, R70, R80 ;  /* 0x000000467850723c */ /* 0x044ff00000081050 */
[C---:B------:R-:W-:Y:S08]  /*15be0*/  HMMA.1688.F32.TF32 R76, R120.reuse, R66, R76 ;  /* 0x00000042784c723c */ /* 0x040ff0000008104c */
[C---:B------:R-:W-:Y:S08]  /*15bf0*/  HMMA.1688.F32.TF32 R36, R120.reuse, R62, R36 ;  /* 0x0000003e7824723c */ /* 0x040ff00000081024 */
[----:B------:R-:W-:Y:S01]  /*15c00*/  HMMA.1688.F32.TF32 R48, R120, R106, R48 ;  /* 0x0000006a7830723c */ /* 0x000fe20000081030 */
[----:B------:R-:W-:Y:S07]  /*15c10*/  LDSM.16.M88.4 R120, [R3+0x12180] ;  /* 0x012180000378783b */ /* 0x000fee0000000200 */
[C---:B---3--:R-:W-:Y:S08]  /*15c20*/  HMMA.1688.F32.TF32 R40, R112.reuse, R70, R40 ;  /* 0x000000467028723c */ /* 0x048ff00000081028 */
[C---:B------:R-:W-:Y:S08]  /*15c30*/  HMMA.1688.F32.TF32 R52, R112.reuse, R66, R52 ;  /* 0x000000427034723c */ /* 0x040ff00000081034 */
[C---:B------:R-:W-:Y:S08]  /*15c40*/  HMMA.1688.F32.TF32 R44, R112.reuse, R62, R44 ;  /* 0x0000003e702c723c */ /* 0x040ff0000008102c */
[----:B------:R-:W-:Y:S01]  /*15c50*/  HMMA.1688.F32.TF32 R56, R112, R106, R56 ;  /* 0x0000006a7038723c */ /* 0x000fe20000081038 */
[----:B------:R-:W-:Y:S07]  /*15c60*/  LDSM.16.M88.4 R112, [R3+0x14180] ;  /* 0x014180000370783b */ /* 0x000fee0000000200 */
[C---:B----4-:R-:W-:Y:S01]  /*15c70*/  HMMA.1688.F32.TF32 R32, R72.reuse, R70, R32 ;  /* 0x000000464820723c */ /* 0x050fe20000081020 */
[----:B------:R-:W-:Y:S04]  /*15c80*/  LDS R70, [R28+0x7400] ;  /* 0x007400001c467984 */ /* 0x000fe80000000800 */
[----:B------:R-:W-:Y:S03]  /*15c90*/  LDS R71, [R29+0x7400] ;  /* 0x007400001d477984 */ /* 0x000fe60000000800 */
[C---:B------:R-:W-:Y:S01]  /*15ca0*/  HMMA.1688.F32.TF32 R124, R72.reuse, R66, R124 ;  /* 0x00000042487c723c */ /* 0x040fe2000008107c */
[----:B------:R-:W1:Y:S07]  /*15cb0*/  LDSM.16.M88.4 R64, [R3+0x10180] ;  /* 0x010180000340783b */ /* 0x000e6e0000000200 */
[C---:B------:R-:W-:Y:S08]  /*15cc0*/  HMMA.1688.F32.TF32 R116, R72.reuse, R62, R116 ;  /* 0x0000003e4874723c */ /* 0x040ff00000081074 */
[----:B------:R-:W-:Y:S01]  /*15cd0*/  HMMA.1688.F32.TF32 R108, R72, R106, R108 ;  /* 0x0000006a486c723c */ /* 0x000fe2000008106c */
[----:B------:R-:W-:Y:S04]  /*15ce0*/  LDS R72, [R30+0x7000] ;  /* 0x007000001e487984 */ /* 0x000fe80000000800 */
[----:B------:R-:W-:Y:S03]  /*15cf0*/  LDS R74, [R30+0x7400] ;  /* 0x007400001e4a7984 */ /* 0x000fe60000000800 */
[C---:B------:R-:W-:Y:S01]  /*15d00*/  HMMA.1688.F32.TF32 R88, R128.reuse, R62, R88 ;  /* 0x0000003e8058723c */ /* 0x040fe20000081058 */
[----:B------:R-:W-:Y:S04]  /*15d10*/  LDS R73, [R5+0x7000] ;  /* 0x0070000005497984 */ /* 0x000fe80000000800 */
[----:B------:R-:W2:Y:S04]  /*15d20*/  LDS R75, [R5+0x7400] ;  /* 0x00740000054b7984 */ /* 0x000ea80000000800 */
[----:B------:R-:W-:Y:S04]  /*15d30*/  LDS R62, [R30+0x7480] ;  /* 0x007480001e3e7984 */ /* 0x000fe80000000800 */
[----:B------:R-:W3:Y:S01]  /*15d40*/  LDS R63, [R5+0x7480] ;  /* 0x00748000053f7984 */ /* 0x000ee20000000800 */
[----:B------:R-:W-:Y:S03]  /*15d50*/  HMMA.1688.F32.TF32 R84, R128, R106, R84 ;  /* 0x0000006a8054723c */ /* 0x000fe60000081054 */
[----:B------:R-:W-:Y:S04]  /*15d60*/  LDS R128, [R28+0x7080] ;  /* 0x007080001c807984 */ /* 0x000fe80000000800 */
[----:B------:R-:W-:Y:S04]  /*15d70*/  LDS R130, [R28+0x7480] ;  /* 0x007480001c827984 */ /* 0x000fe80000000800 */
[----:B------:R-:W-:Y:S04]  /*15d80*/  LDS R129, [R29+0x7080] ;  /* 0x007080001d817984 */ /* 0x000fe80000000800 */
[----:B------:R-:W4:Y:S01]  /*15d90*/  LDS R131, [R29+0x7480] ;  /* 0x007480001d837984 */ /* 0x000f220000000800 */
[C---:B-1----:R-:W-:Y:S03]  /*15da0*/  HMMA.1688.F32.TF32 R80, R68.reuse, R64, R80 ;  /* 0x000000404450723c */ /* 0x042fe60000081050 */
[----:B------:R-:W-:Y:S04]  /*15db0*/  LDS R106, [R30+0x7c00] ;  /* 0x007c00001e6a7984 */ /* 0x000fe80000000800 */
[----:B------:R-:W1:Y:S01]  /*15dc0*/  LDS R107, [R5+0x7c00] ;  /* 0x007c0000056b7984 */ /* 0x000e620000000800 */
[----:B------:R-:W-:Y:S08]  /*15dd0*/  HMMA.1688.F32.TF32 R76, R68, R120, R76 ;  /* 0x00000078444c723c */ /* 0x000ff0000008104c */
[C---:B--2---:R-:W-:Y:S08]  /*15de0*/  HMMA.1688.F32.TF32 R96, R72.reuse, R64, R96 ;  /* 0x000000404860723c */ /* 0x044ff00000081060 */
        /* <DEDUP_REMOVED lines=8> */
[----:B------:R-:W-:Y:S01]  /*15e70*/  HMMA.1688.F32.TF32 R48, R68, R100, R48 ;  /* 0x000000644430723c */ /* 0x000fe20000081030 */
[----:B------:R-:W-:Y:S04]  /*15e80*/  LDS R68, [R30+0x7880] ;  /* 0x007880001e447984 */ /* 0x000fe80000000800 */
[----:B------:R5:W-:Y:S03]  /*15e90*/  LDS R70, [R30+0x7c80] ;  /* 0x007c80001e467984 */ /* 0x000be60000000800 */
[C---:B---3--:R-:W-:Y:S01]  /*15ea0*/  HMMA.1688.F32.TF32 R40, R60.reuse, R64, R40 ;  /* 0x000000403c28723c */ /* 0x048fe20000081028 */
[----:B------:R-:W-:Y:S04]  /*15eb0*/  LDS R69, [R5+0x7880] ;  /* 0x0078800005457984 */ /* 0x000fe80000000800 */
[----:B------:R3:W1:Y:S03]  /*15ec0*/  LDS R71, [R5+0x7c80] ;  /* 0x007c800005477984 */ /* 0x0006660000000800 */
[C---:B------:R-:W-:Y:S01]  /*15ed0*/  HMMA.1688.F32.TF32 R52, R60.reuse, R120, R52 ;  /* 0x000000783c34723c */ /* 0x040fe20000081034 */
[----:B-----5:R-:W5:Y:S04]  /*15ee0*/  LDL.LU R30, [R1+0x5b8] ;  /* 0x0005b800011e7983 */ /* 0x020f680000300800 */
[----:B---3--:R-:W3:Y:S03]  /*15ef0*/  LDL.LU R5, [R1+0x5b4] ;  /* 0x0005b40001057983 */ /* 0x008ee60000300800 */
[C---:B------:R-:W-:Y:S08]  /*15f00*/  HMMA.1688.F32.TF32 R44, R60.reuse, R112, R44 ;  /* 0x000000703c2c723c */ /* 0x040ff0000008102c */
[----:B------:R-:W-:Y:S01]  /*15f10*/  HMMA.1688.F32.TF32 R56, R60, R100, R56 ;  /* 0x000000643c38723c */ /* 0x000fe20000081038 */
[----:B------:R-:W-:Y:S04]  /*15f20*/  LDS R60, [R28+0x7880] ;  /* 0x007880001c3c7984 */ /* 0x000fe80000000800 */
[----:B------:R2:W-:Y:S04]  /*15f30*/  LDS R62, [R28+0x7c80] ;  /* 0x007c80001c3e7984 */ /* 0x0005e80000000800 */
[----:B------:R-:W-:Y:S04]  /*15f40*/  LDS R61, [R29+0x7880] ;  /* 0x007880001d3d7984 */ /* 0x000fe80000000800 */
[----:B------:R1:W1:Y:S01]  /*15f50*/  LDS R63, [R29+0x7c80] ;  /* 0x007c80001d3f7984 */ /* 0x0002620000000800 */
[----:B----4-:R-:W-:Y:S03]  /*15f60*/  HMMA.1688.F32.TF32 R32, R128, R64, R32 ;  /* 0x000000408020723c */ /* 0x010fe60000081020 */
[----:B--2---:R-:W2:Y:S04]  /*15f70*/  LDL.LU R28, [R1+0x5c4] ;  /* 0x0005c400011c7983 */ /* 0x004ea80000300800 */
[----:B-1----:R-:W4:Y:S01]  /*15f80*/  LDL.LU R29, [R1+0x5c0] ;  /* 0x0005c000011d7983 */ /* 0x002f220000300800 */
[-C--:B------:R-:W-:Y:S08]  /*15f90*/  HMMA.1688.F32.TF32 R96, R104, R66.reuse, R96 ;  /* 0x000000426860723c */ /* 0x080ff00000081060 */
[-C--:B------:R-:W-:Y:S08]  /*15fa0*/  HMMA.1688.F32.TF32 R80, R72, R66.reuse, R80 ;  /* 0x000000424850723c */ /* 0x080ff00000081050 */
[-C--:B------:R-:W-:Y:S08]  /*15fb0*/  HMMA.1688.F32.TF32 R40, R68, R66.reuse, R40 ;  /* 0x000000424428723c */ /* 0x080ff00000081028 */
[----:B------:R-:W-:Y:S01]  /*15fc0*/  HMMA.1688.F32.TF32 R64, R60, R66, R32 ;  /* 0x000000423c40723c */ /* 0x000fe20000081020 */
[----:B------:R-:W4:Y:S04]  /*15fd0*/  LDL.LU R33, [R1+0x594] ;  /* 0x0005940001217983 */ /* 0x000f280000300800 */
[----:B------:R-:W4:Y:S01]  /*15fe0*/  LDL.LU R32, [R1+0x598] ;  /* 0x0005980001207983 */ /* 0x000f220000300800 */
[----:B------:R-:W-:-:S05]  /*15ff0*/  IMAD.MOV.U32 R4, RZ, RZ, 0x7f ;  /* 0x0000007fff047424 */ /* 0x000fca00078e00ff */
[----:B------:R-:W-:-:S04]  /*16000*/  IADD3 R3, R4, c[0x0][0x180], RZ ;  /* 0x0000600004037a10 */ /* 0x000fc80007ffe0ff */
[----:B------:R-:W-:-:S04]  /*16010*/  SHF.R.S32.HI R4, RZ, 0x1f, R3 ;  /* 0x0000001fff047819 */ /* 0x000fc80000011403 */
[----:B------:R-:W-:Y:S01]  /*16020*/  LEA.HI R4, R4, R3, RZ, 0x7 ;  /* 0x0000000304047211 */ /* 0x000fe200078f38ff */
[----:B------:R-:W-:-:S05]  /*16030*/  IMAD.MOV.U32 R3, RZ, RZ, c[0x0][0x180] ;  /* 0x00006000ff037624 */ /* 0x000fca00078e00ff */
[----:B------:R-:W-:Y:S02]  /*16040*/  IADD3 R3, R3, -0x100, RZ ;  /* 0xffffff0003037810 */ /* 0x000fe40007ffe0ff */
[----:B------:R-:W-:-:S03]  /*16050*/  SHF.R.S32.HI R4, RZ, 0x7, R4 ;  /* 0x00000007ff047819 */ /* 0x000fc60000011404 */
[----:B------:R-:W-:Y:S01]  /*16060*/  IMAD R3, R25, -0x80, R3 ;  /* 0xffffff8019037824 */ /* 0x000fe200078e0203 */
[----:B------:R-:W-:-:S04]  /*16070*/  IADD3 R4, R4, -0x2, RZ ;  /* 0xfffffffe04047810 */ /* 0x000fc80007ffe0ff */
[----:B------:R-:W-:Y:S02]  /*16080*/  ISETP.GT.AND P1, PT, R3, RZ, PT ;  /* 0x000000ff0300720c */ /* 0x000fe40003f24270 */
[----:B------:R-:W-:Y:S02]  /*16090*/  ISETP.GE.AND P0, PT, R25, R4, PT ;  /* 0x000000041900720c */ /* 0x000fe40003f06270 */
[----:B------:R-:W-:Y:S01]  /*160a0*/  SEL R4, RZ, 0x4, !P1 ;  /* 0x00000004ff047807 */ /* 0x000fe20004800000 */
[----:B------:R-:W-:Y:S01]  /*160b0*/  UIADD3 UR5, UR5, 0x1, URZ ;  /* 0x0000000105057890 */ /* 0x000fe2000fffe03f */
[----:B------:R-:W-:Y:S02]  /*160c0*/  ISETP.GT.AND P1, PT, R3, 0x4, PT ;  /* 0x000000040300780c */ /* 0x000fe40003f24270 */
[----:B------:R-:W-:Y:S01]  /*160d0*/  SEL R4, R4, RZ, !P0 ;  /* 0x000000ff04047207 */ /* 0x000fe20004000000 */
[----:B------:R-:W-:-:S03]  /*160e0*/  UISETP.GT.AND UP0, UPT, UR5, 0x1, UPT ;  /* 0x000000010500788c */ /* 0x000fc6000bf04270 */
[----:B------:R-:W-:Y:S02]  /*160f0*/  ISETP.NE.U32.AND P2, PT, R4, RZ, PT ;  /* 0x000000ff0400720c */ /* 0x000fe40003f45070 */
[----:B------:R-:W-:Y:S01]  /*16100*/  SEL R4, RZ, 0x4, !P1 ;  /* 0x00000004ff047807 */ /* 0x000fe20004800000 */
[----:B------:R-:W-:-:S03]  /*16110*/  USEL UR5, UR5, URZ, !UP0 ;  /* 0x0000003f05057287 */ /* 0x000fc6000c000000 */
[----:B------:R-:W-:-:S04]  /*16120*/  SEL R4, R4, RZ, !P0 ;  /* 0x000000ff04047207 */ /* 0x000fc80004000000 */
[----:B------:R-:W-:Y:S01]  /*16130*/  ISETP.NE.U32.AND P1, PT, R4, RZ, PT ;  /* 0x000000ff0400720c */ /* 0x000fe20003f25070 */
[----:B------:R-:W-:-:S04]  /*16140*/  IMAD.U32 R4, RZ, RZ, UR5 ;  /* 0x00000005ff047e24 */ /* 0x000fc8000f8e00ff */
[----:B------:R-:W-:Y:S01]  /*16150*/  IMAD R4, R4, 0x8000, R2 ;  /* 0x0000800004047824 */ /* 0x000fe200078e0202 */
[----:B-----5:R-:W-:-:S05]  /*16160*/  IADD3 R30, P4, R30, R27, RZ ;  /* 0x0000001b1e1e7210 */ /* 0x020fca0007f9e0ff */
[----:B---3--:R-:W-:Y:S01]  /*16170*/  IMAD.X R5, R5, 0x1, R26, P4 ;  /* 0x0000000105057824 */ /* 0x008fe200020e061a */
[----:B--2---:R-:W-:-:S05]  /*16180*/  IADD3 R28, P3, R28, R27, RZ ;  /* 0x0000001b1c1c7210 */ /* 0x004fca0007f7e0ff */
[----:B----4-:R-:W-:Y:S01]  /*16190*/  IMAD.X R29, R29, 0x1, R26, P3 ;  /* 0x000000011d1d7824 */ /* 0x010fe200018e061a */
[----:B------:R-:W-:Y:S06]  /*161a0*/  BAR.SYNC.DEFER_BLOCKING 0x0 ;  /* 0x0000000000007b1d */ /* 0x000fec0000010000 */
[----:B------:R1:W-:Y:S04]  /*161b0*/  STL [R1+0x5c4], R28 ;  /* 0x0005c41c01007387 */ /* 0x0003e80000100800 */
[----:B------:R-:W-:Y:S04]  /*161c0*/  STL [R1+0x5b8], R30 ;  /* 0x0005b81e01007387 */ /* 0x000fe80000100800 */
[----:B------:R2:W-:Y:S04]  /*161d0*/  STL [R1+0x5c0], R29 ;  /* 0x0005c01d01007387 */ /* 0x0005e80000100800 */
[----:B------:R-:W-:Y:S04]  /*161e0*/  STL [R1+0x5b4], R5 ;  /* 0x0005b40501007387 */ /* 0x000fe80000100800 */
[----:B------:R-:W-:Y:S01]  /*161f0*/  @!PT LDS RZ, [RZ] ;  /* 0x00000000fffff984 */ /* 0x000fe20000000800 */
[----:B------:R-:W-:Y:S01]  /*16200*/  @!PT LDS RZ, [RZ] ;  /* 0x00000000fffff984 */ /* 0x000fe20000000800 */
[----:B------:R-:W-:Y:S01]  /*16210*/  @!PT LDS RZ, [RZ] ;  /* 0x00000000fffff984 */ /* 0x000fe20000000800 */
[----:B------:R1:W-:Y:S01]  /*16220*/  LDGSTS.E [R4], [R28.64], P2 ;  /* 0x000000001c047fae */ /* 0x0003e20009121848 */
[----:B------:R-:W-:Y:S01]  /*16230*/  IADD3 R32, P3, R32, R27, RZ ;  /* 0x0000001b20207210 */ /* 0x000fe20007f7e0ff */
[----:B-1----:R-:W-:-:S02]  /*16240*/  IMAD.MOV.U32 R28, RZ, RZ, R30 ;  /* 0x000000ffff1c7224 */ /* 0x002fc400078e001e */
[----:B--2---:R-:W-:Y:S01]  /*16250*/  IMAD.MOV.U32 R29, RZ, RZ, R5 ;  /* 0x000000ffff1d7224 */ /* 0x004fe200078e0005 */
[----:B------:R-:W2:Y:S01]  /*16260*/  LDL.LU R30, [R1+0x56c] ;  /* 0x00056c00011e7983 */ /* 0x000ea20000300800 */
[----:B------:R-:W-:-:S03]  /*16270*/  IMAD.X R33, R33, 0x1, R26, P3 ;  /* 0x0000000121217824 */ /* 0x000fc600018e061a */
[----:B------:R1:W-:Y:S04]  /*16280*/  LDGSTS.E [R4+0x400], [R28.64], P1 ;  /* 0x004000001c047fae */ /* 0x0003e80008921848 */
[----:B------:R3:W-:Y:S04]  /*16290*/  STL [R1+0x598], R32 ;  /* 0x0005982001007387 */ /* 0x0007e80000100800 */
[----:B------:R-:W-:Y:S01]  /*162a0*/  STL [R1+0x594], R33 ;  /* 0x0005942101007387 */ /* 0x000fe20000100800 */
[----:B-1----:R-:W-:-:S03]  /*162b0*/  IMAD.MOV.U32 R28, RZ, RZ, R32 ;  /* 0x000000ffff1c7224 */ /* 0x002fc600078e0020 */
[----:B---3--:R-:W3:Y:S01]  /*162c0*/  LDL.LU R32, [R1+0x568] ;  /* 0x0005680001207983 */ /* 0x008ee20000300800 */
[----:B------:R-:W-:-:S04]  /*162d0*/  ISETP.GT.AND P1, PT, R3, 0x8, PT ;  /* 0x000000080300780c */ /* 0x000fc80003f24270 */
[----:B------:R-:W-:Y:S02]  /*162e0*/  SEL R5, RZ, 0x4, !P1 ;  /* 0x00000004ff057807 */ /* 0x000fe40004800000 */
[----:B------:R-:W-:Y:S02]  /*162f0*/  ISETP.GT.AND P1, PT, R3, 0xc, PT ;  /* 0x0000000c0300780c */ /* 0x000fe40003f24270 */
[----:B------:R-:W-:-:S04]  /*16300*/  SEL R5, R5, RZ, !P0 ;  /* 0x000000ff05057207 */ /* 0x000fc80004000000 */
[----:B------:R-:W-:Y:S02]  /*16310*/  ISETP.NE.U32.AND P2, PT, R5, RZ, PT ;  /* 0x000000ff0500720c */ /* 0x000fe40003f45070 */
[----:B------:R-:W-:-:S04]  /*16320*/  SEL R5, RZ, 0x4, !P1 ;  /* 0x00000004ff057807 */ /* 0x000fc80004800000 */
[----:B------:R-:W-:-:S04]  /*16330*/  SEL R5, R5, RZ, !P0 ;  /* 0x000000ff05057207 */ /* 0x000fc80004000000 */
[----:B------:R-:W-:Y:S02]  /*16340*/  ISETP.NE.U32.AND P1, PT, R5, RZ, PT ;  /* 0x000000ff0500720c */ /* 0x000fe40003f25070 */
[----:B------:R-:W-:Y:S01]  /*16350*/  IADD3 R8, P4, R8, R27, RZ ;  /* 0x0000001b08087210 */ /* 0x000fe20007f9e0ff */
[----:B------:R-:W-:-:S04]  /*16360*/  IMAD.MOV.U32 R29, RZ, RZ, R33 ;  /* 0x000000ffff1d7224 */ /* 0x000fc800078e0021 */
[----:B------:R-:W-:Y:S01]  /*16370*/  IMAD.X R9, R9, 0x1, R26, P4 ;  /* 0x0000000109097824 */ /* 0x000fe200020e061a */
[----:B------:R1:W-:Y:S05]  /*16380*/  LDGSTS.E [R4+0x800], [R28.64], P2 ;  /* 0x008000001c047fae */ /* 0x0003ea0009121848 */
[----:B------:R4:W-:Y:S01]  /*16390*/  LDGSTS.E [R4+0xc00], [R8.64], P1 ;  /* 0x00c0000008047fae */ /* 0x0009e20008921848 */
[----:B------:R-:W-:-:S04]  /*163a0*/  ISETP.GT.AND P1, PT, R3, 0x10, PT ;  /* 0x000000100300780c */ /* 0x000fc80003f24270 */
[----:B------:R-:W-:Y:S01]  /*163b0*/  SEL R5, RZ, 0x4, !P1 ;  /* 0x00000004ff057807 */ /* 0x000fe20004800000 */
[----:B------:R-:W-:Y:S01]  /*163c0*/  HMMA.1688.F32.TF32 R124, R128, R120, R124 ;  /* 0x00000078807c723c */ /* 0x000fe2000008107c */
[----:B------:R-:W-:Y:S02]  /*163d0*/  ISETP.GT.AND P1, PT, R3, 0x14, PT ;  /* 0x000000140300780c */ /* 0x000fe40003f24270 */
[----:B------:R-:W-:-:S05]  /*163e0*/  SEL R5, R5, RZ, !P0 ;  /* 0x000000ff05057207 */ /* 0x000fca0004000000 */
[----:B------:R-:W-:Y:S01]  /*163f0*/  HMMA.1688.F32.TF32 R116, R128, R112, R116 ;  /* 0x000000708074723c */ /* 0x000fe20000081074 */
[----:B------:R-:W-:Y:S02]  /*16400*/  ISETP.NE.U32.AND P2, PT, R5, RZ, PT ;  /* 0x000000ff0500720c */ /* 0x000fe40003f45070 */
[----:B------:R-:W-:-:S05]  /*16410*/  SEL R5, RZ, 0x4, !P1 ;  /* 0x00000004ff057807 */ /* 0x000fca0004800000 */
[----:B------:R-:W-:Y:S01]  /*16420*/  HMMA.1688.F32.TF32 R108, R128, R100, R108 ;  /* 0x00000064806c723c */ /* 0x000fe2000008106c */
[-C--:B------:R-:W-:Y:S02]  /*16430*/  IADD3 R16, P3, R16, R27.reuse, RZ ;  /* 0x0000001b10107210 */ /* 0x080fe40007f7e0ff */
[----:B------:R-:W-:Y:S02]  /*16440*/  SEL R5, R5, RZ, !P0 ;  /* 0x000000ff05057207 */ /* 0x000fe40004000000 */
[----:B------:R-:W-:Y:S01]  /*16450*/  IADD3 R134, P4, R134, R27, RZ ;  /* 0x0000001b86867210 */ /* 0x000fe20007f9e0ff */
[----:B------:R-:W-:Y:S01]  /*16460*/  IMAD.X R22, R22, 0x1, R26, P3 ;  /* 0x0000000116167824 */ /* 0x000fe200018e061a */
[----:B------:R-:W-:Y:S01]  /*16470*/  ISETP.NE.U32.AND P1, PT, R5, RZ, PT ;  /* 0x000000ff0500720c */ /* 0x000fe20003f25070 */
[----:B-1----:R-:W-:Y:S02]  /*16480*/  IMAD.MOV.U32 R28, RZ, RZ, R16 ;  /* 0x000000ffff1c7224 */ /* 0x002fe400078e0010 */
[----:B------:R-:W-:-:S02]  /*16490*/  IMAD.MOV.U32 R29, RZ, RZ, R22 ;  /* 0x000000ffff1d7224 */ /* 0x000fc400078e0016 */
[----:B------:R-:W-:-:S03]  /*164a0*/  IMAD.X R133, R133, 0x1, R26, P4 ;  /* 0x0000000185857824 */ /* 0x000fc600020e061a */
[----:B------:R1:W-:Y:S01]  /*164b0*/  LDGSTS.E [R4+0x1000], [R28.64], P2 ;  /* 0x010000001c047fae */ /* 0x0003e20009121848 */
[C---:B------:R-:W-:Y:S08]  /*164c0*/  HMMA.1688.F32.TF32 R92, R104.reuse, R122, R92 ;  /* 0x0000007a685c723c */ /* 0x040ff0000008105c */
[----:B------:R-:W-:Y:S01]  /*164d0*/  HMMA.1688.F32.TF32 R88, R104, R114, R88 ;  /* 0x000000726858723c */ /* 0x000fe20000081058 */
[----:B-1----:R-:W-:-:S02]  /*164e0*/  IMAD.MOV.U32 R28, RZ, RZ, R134 ;  /* 0x000000ffff1c7224 */ /* 0x002fc400078e0086 */
[----:B------:R-:W-:-:S05]  /*164f0*/  IMAD.MOV.U32 R29, RZ, RZ, R133 ;  /* 0x000000ffff1d7224 */ /* 0x000fca00078e0085 */
[----:B------:R-:W-:Y:S01]  /*16500*/  HMMA.1688.F32.TF32 R84, R104, R102, R84 ;  /* 0x000000666854723c */ /* 0x000fe20000081054 */
[----:B------:R1:W-:Y:S07]  /*16510*/  LDGSTS.E [R4+0x1400], [R28.64], P1 ;  /* 0x014000001c047fae */ /* 0x0003ee0008921848 */
[C---:B------:R-:W-:Y:S08]  /*16520*/  HMMA.1688.F32.TF32 R76, R72.reuse, R122, R76 ;  /* 0x0000007a484c723c */ /* 0x040ff0000008104c */
[C---:B------:R-:W-:Y:S08]  /*16530*/  HMMA.1688.F32.TF32 R36, R72.reuse, R114, R36 ;  /* 0x000000724824723c */ /* 0x040ff00000081024 */
[----:B------:R-:W-:Y:S08]  /*16540*/  HMMA.1688.F32.TF32 R48, R72, R102, R48 ;  /* 0x000000664830723c */ /* 0x000ff00000081030 */
[C---:B------:R-:W-:Y:S08]  /*16550*/  HMMA.1688.F32.TF32 R52, R68.reuse, R122, R52 ;  /* 0x0000007a4434723c */ /* 0x040ff00000081034 */
[C---:B------:R-:W-:Y:S08]  /*16560*/  HMMA.1688.F32.TF32 R44, R68.reuse, R114, R44 ;  /* 0x00000072442c723c */ /* 0x040ff0000008102c */
[----:B------:R-:W-:Y:S08]  /*16570*/  HMMA.1688.F32.TF32 R56, R68, R102, R56 ;  /* 0x000000664438723c */ /* 0x000ff00000081038 */
[C---:B------:R-:W-:Y:S08]  /*16580*/  HMMA.1688.F32.TF32 R120, R60.reuse, R122, R124 ;  /* 0x0000007a3c78723c */ /* 0x040ff0000008107c */
[C---:B------:R-:W-:Y:S08]  /*16590*/  HMMA.1688.F32.TF32 R112, R60.reuse, R114, R116 ;  /* 0x000000723c70723c */ /* 0x040ff00000081074 */
[----:B------:R-:W-:Y:S01]  /*165a0*/  HMMA.1688.F32.TF32 R100, R60, R102, R108 ;  /* 0x000000663c64723c */ /* 0x000fe2000008106c */
[----:B------:R-:W-:-:S04]  /*165b0*/  ISETP.GT.AND P1, PT, R3, 0x18, PT ;  /* 0x000000180300780c */ /* 0x000fc80003f24270 */
[----:B------:R-:W-:Y:S02]  /*165c0*/  SEL R5, RZ, 0x4, !P1 ;  /* 0x00000004ff057807 */ /* 0x000fe40004800000 */
[----:B------:R-:W-:Y:S02]  /*165d0*/  ISETP.GT.AND P1, PT, R3, 0x1c, PT ;  /* 0x0000001c0300780c */ /* 0x000fe40003f24270 */
[----:B------:R-:W-:-:S04]  /*165e0*/  SEL R5, R5, RZ, !P0 ;  /* 0x000000ff05057207 */ /* 0x000fc80004000000 */
[----:B------:R-:W-:Y:S02]  /*165f0*/  ISETP.NE.U32.AND P2, PT, R5, RZ, PT ;  /* 0x000000ff0500720c */ /* 0x000fe40003f45070 */
[----:B------:R-:W-:-:S04]  /*16600*/  SEL R5, RZ, 0x4, !P1 ;  /* 0x00000004ff057807 */ /* 0x000fc80004800000 */
[----:B------:R-:W-:Y:S02]  /*16610*/  SEL R5, R5, RZ, !P0 ;  /* 0x000000ff05057207 */ /* 0x000fe40004000000 */
[----:B------:R-:W-:Y:S02]  /*16620*/  IADD3 R144, P4, R144, R27, RZ ;  /* 0x0000001b90907210 */ /* 0x000fe40007f9e0ff */
[----:B------:R-:W-:-:S03]  /*16630*/  ISETP.NE.U32.AND P1, PT, R5, RZ, PT ;  /* 0x000000ff0500720c */ /* 0x000fc60003f25070 */
[----:B------:R-:W-:Y:S01]  /*16640*/  IMAD.X R143, R143, 0x1, R26, P4 ;  /* 0x000000018f8f7824 */ /* 0x000fe200020e061a */
[----:B------:R-:W-:-:S05]  /*16650*/  IADD3 R160, P4, R160, R27, RZ ;  /* 0x0000001ba0a07210 */ /* 0x000fca0007f9e0ff */
[----:B------:R-:W-:Y:S01]  /*16660*/  IMAD.X R159, R159, 0x1, R26, P4 ;  /* 0x000000019f9f7824 */ /* 0x000fe200020e061a */
[----:B--2---:R-:W-:-:S05]  /*16670*/  IADD3 R30, P3, R30, R27, RZ ;  /* 0x0000001b1e1e7210 */ /* 0x004fca0007f7e0ff */
[----:B------:R2:W-:Y:S01]  /*16680*/  STL [R1+0x56c], R30 ;  /* 0x00056c1e01007387 */ /* 0x0005e20000100800 */
[----:B-1----:R-:W-:Y:S02]  /*16690*/  IMAD.MOV.U32 R28, RZ, RZ, R30 ;  /* 0x000000ffff1c7224 */ /* 0x002fe400078e001e */
[----:B---3--:R-:W-:-:S05]  /*166a0*/  IMAD.X R32, R32, 0x1, R26, P3 ;  /* 0x0000000120207824 */ /* 0x008fca00018e061a */
[----:B------:R1:W-:Y:S04]  /*166b0*/  STL [R1+0x568], R32 ;  /* 0x0005682001007387 */ /* 0x0003e80000100800 */
[----:B------:R-:W3:Y:S04]  /*166c0*/  LDL.LU R62, [R1+0x18] ;  /* 0x00001800013e7983 */ /* 0x000ee80000300800 */
[----:B------:R-:W5:Y:S04]  /*166d0*/  LDL.LU R61, [R1+0x1c] ;  /* 0x00001c00013d7983 */ /* 0x000f680000300800 */
[----:B------:R-:W3:Y:S04]  /*166e0*/  LDL.LU R60, [R1+0x38] ;  /* 0x00003800013c7983 */ /* 0x000ee80000300800 */
[----:B--2---:R-:W2:Y:S01]  /*166f0*/  LDL.LU R30, [R1+0x3c] ;  /* 0x00003c00011e7983 */ /* 0x004ea20000300800 */
[----:B------:R-:W-:Y:S01]  /*16700*/  IMAD.MOV.U32 R29, RZ, RZ, R32 ;  /* 0x000000ffff1d7224 */ /* 0x000fe200078e0020 */
[----:B------:R-:W-:-:S02]  /*16710*/  IADD3 R152, P3, R152, R27, RZ ;  /* 0x0000001b98987210 */ /* 0x000fc40007f7e0ff */
[----:B------:R-:W-:Y:S01]  /*16720*/  IADD3 R176, P4, R176, R27, RZ ;  /* 0x0000001bb0b07210 */ /* 0x000fe20007f9e0ff */
[----:B------:R-:W2:Y:S04]  /*16730*/  LDL.LU R35, [R1+0x58] ;  /* 0x0000580001237983 */ /* 0x000ea80000300800 */
[----:B------:R1:W-:Y:S01]  /*16740*/  LDGSTS.E [R4+0x1800], [R28.64], P2 ;  /* 0x018000001c047fae */ /* 0x0003e20009121848 */
[--C-:B------:R-:W-:Y:S02]  /*16750*/  IMAD.X R151, R151, 0x1, R26.reuse, P3 ;  /* 0x0000000197977824 */ /* 0x100fe400018e061a */
[----:B------:R-:W-:Y:S01]  /*16760*/  IMAD.X R175, R175, 0x1, R26, P4 ;  /* 0x00000001afaf7824 */ /* 0x000fe200020e061a */
[----:B------:R-:W2:Y:S01]  /*16770*/  LDL.LU R34, [R1+0x5c] ;  /* 0x00005c0001227983 */ /* 0x000ea20000300800 */
[----:B-1----:R-:W-:-:S02]  /*16780*/  IMAD.MOV.U32 R28, RZ, RZ, R144 ;  /* 0x000000ffff1c7224 */ /* 0x002fc400078e0090 */
[----:B------:R-:W-:Y:S01]  /*16790*/  IMAD.MOV.U32 R29, RZ, RZ, R143 ;  /* 0x000000ffff1d7224 */ /* 0x000fe200078e008f */
[-C--:B------:R-:W-:Y:S01]  /*167a0*/  IADD3 R168, P3, R168, R27.reuse, RZ ;  /* 0x0000001ba8a87210 */ /* 0x080fe20007f7e0ff */
[----:B------:R-:W2:Y:S04]  /*167b0*/  LDL.LU R33, [R1+0x78] ;  /* 0x0000780001217983 */ /* 0x000ea80000300800 */
[----:B------:R1:W-:Y:S01]  /*167c0*/  LDGSTS.E [R4+0x1c00], [R28.64], P1 ;  /* 0x01c000001c047fae */ /* 0x0003e20008921848 */
[----:B------:R-:W-:Y:S01]  /*167d0*/  ISETP.GT.AND P1, PT, R3, 0x20, PT ;  /* 0x000000200300780c */ /* 0x000fe20003f24270 */
[----:B------:R-:W-:Y:S01]  /*167e0*/  IMAD.X R167, R167, 0x1, R26, P3 ;  /* 0x00000001a7a77824 */ /* 0x000fe200018e061a */
[----:B------:R-:W-:Y:S01]  /*167f0*/  IADD3 R188, P4, R188, R27, RZ ;  /* 0x0000001bbcbc7210 */ /* 0x000fe20007f9e0ff */
[----:B------:R-:W2:Y:S01]  /*16800*/  LDL.LU R32, [R1+0x7c] ;  /* 0x00007c0001207983 */ /* 0x000ea20000300800 */
[----:B------:R-:W-:-:S02]  /*16810*/  SEL R5, RZ, 0x4, !P1 ;  /* 0x00000004ff057807 */ /* 0x000fc40004800000 */
[----:B------:R-:W-:Y:S02]  /*16820*/  ISETP.GT.AND P1, PT, R3, 0x24, PT ;  /* 0x000000240300780c */ /* 0x000fe40003f24270 */
[----:B------:R-:W-:-:S04]  /*16830*/  SEL R5, R5, RZ, !P0 ;  /* 0x000000ff05057207 */ /* 0x000fc80004000000 */
[----:B------:R-:W-:Y:S02]  /*16840*/  ISETP.NE.U32.AND P2, PT, R5, RZ, PT ;  /* 0x000000ff0500720c */ /* 0x000fe40003f45070 */
[----:B------:R-:W-:-:S04]  /*16850*/  SEL R5, RZ, 0x4, !P1 ;  /* 0x00000004ff057807 */ /* 0x000fc80004800000 */
[----:B------:R-:W-:Y:S01]  /*16860*/  SEL R5, R5, RZ, !P0 ;  /* 0x000000ff05057207 */ /* 0x000fe20004000000 */
[----:B-1----:R-:W-:-:S03]  /*16870*/  IMAD.MOV.U32 R28, RZ, RZ, R152 ;  /* 0x000000ffff1c7224 */ /* 0x002fc600078e0098 */
[----:B------:R-:W-:Y:S01]  /*16880*/  ISETP.NE.U32.AND P1, PT, R5, RZ, PT ;  /* 0x000000ff0500720c */ /* 0x000fe20003f25070 */
[----:B------:R-:W-:-:S05]  /*16890*/  IMAD.MOV.U32 R29, RZ, RZ, R151 ;  /* 0x000000ffff1d7224 */ /* 0x000fca00078e0097 */
[----:B------:R1:W-:Y:S02]  /*168a0*/  LDGSTS.E [R4+0x2000], [R28.64], P2 ;  /* 0x020000001c047fae */ /* 0x0003e40009121848 */
[----:B-1----:R-:W-:Y:S02]  /*168b0*/  IMAD.MOV.U32 R28, RZ, RZ, R160 ;  /* 0x000000ffff1c7224 */ /* 0x002fe400078e00a0 */
[----:B------:R-:W-:-:S05]  /*168c0*/  IMAD.MOV.U32 R29, RZ, RZ, R159 ;  /* 0x000000ffff1d7224 */ /* 0x000fca00078e009f */
[----:B------:R1:W-:Y:S01]  /*168d0*/  LDGSTS.E [R4+0x2400], [R28.64], P1 ;  /* 0x024000001c047fae */ /* 0x0003e20008921848 */
[----:B------:R-:W-:-:S04]  /*168e0*/  ISETP.GT.AND P1, PT, R3, 0x28, PT ;  /* 0x000000280300780c */ /* 0x000fc80003f24270 */
[----:B------:R-:W-:Y:S02]  /*168f0*/  SEL R5, RZ, 0x4, !P1 ;  /* 0x00000004ff057807 */ /* 0x000fe40004800000 */
        /* <DEDUP_REMOVED lines=15> */
[----:B------:R-:W-:Y:S02]  /*169f0*/  SEL R5, R5, RZ, !P0 ;  /* 0x000000ff05057207 */ /* 0x000fe40004000000 */
[----:B------:R-:W-:Y:S02]  /*16a00*/  IADD3 R180, P3, R180, R27, RZ ;  /* 0x0000001bb4b47210 */ /* 0x000fe40007f7e0ff */
[----:B------:R-:W-:Y:S02]  /*16a10*/  ISETP.NE.U32.AND P2, PT, R5, RZ, PT ;  /* 0x000000ff0500720c */ /* 0x000fe40003f45070 */
[----:B------:R-:W-:Y:S01]  /*16a20*/  SEL R5, RZ, 0x4, !P1 ;  /* 0x00000004ff057807 */ /* 0x000fe20004800000 */
[----:B------:R-:W-:-:S03]  /*16a30*/  IMAD.X R179, R179, 0x1, R26, P3 ;  /* 0x00000001b3b37824 */ /* 0x000fc600018e061a */
[----:B------:R-:W-:Y:S01]  /*16a40*/  SEL R5, R5, RZ, !P0 ;  /* 0x000000ff05057207 */ /* 0x000fe20004000000 */
[----:B-1----:R-:W-:-:S03]  /*16a50*/  IMAD.MOV.U32 R28, RZ, RZ, R180 ;  /* 0x000000ffff1c7224 */ /* 0x002fc600078e00b4 */
[----:B------:R-:W-:Y:S01]  /*16a60*/  ISETP.NE.U32.AND P1, PT, R5, RZ, PT ;  /* 0x000000ff0500720c */ /* 0x000fe20003f25070 */
[----:B------:R-:W-:Y:S02]  /*16a70*/  IMAD.MOV.U32 R29, RZ, RZ, R179 ;  /* 0x000000ffff1d7224 */ /* 0x000fe400078e00b3 */
[----:B------:R-:W-:-:S03]  /*16a80*/  IMAD.X R187, R187, 0x1, R26, P4 ;  /* 0x00000001bbbb7824 */ /* 0x000fc600020e061a */
        /* <DEDUP_REMOVED lines=12> */
[----:B------:R-:W-:Y:S02]  /*16b50*/  SEL R5, R5, RZ, !P0 ;  /* 0x000000ff05057207 */ /* 0x000fe40004000000 */
[----:B------:R-:W-:Y:S02]  /*16b60*/  IADD3 R204, P4, R204, R27, RZ ;  /* 0x0000001bcccc7210 */ /* 0x000fe40007f9e0ff */
[----:B------:R-:W-:Y:S01]  /*16b70*/  ISETP.NE.U32.AND P1, PT, R5, RZ, PT ;  /* 0x000000ff0500720c */ /* 0x000fe20003f25070 */
[----:B-1----:R-:W-:Y:S02]  /*16b80*/  IMAD.MOV.U32 R28, RZ, RZ, R196 ;  /* 0x000000ffff1c7224 */ /* 0x002fe400078e00c4 */
        /* <DEDUP_REMOVED lines=62> */
[-C--:B-----5:R-:W-:Y:S02]  /*16f70*/  IADD3 R61, P3, R61, R27.reuse, RZ ;  /* 0x0000001b3d3d7210 */ /* 0x0a0fe40007f7e0ff */
[----:B------:R-:W-:Y:S02]  /*16f80*/  SEL R5, R5, RZ, !P0 ;  /* 0x000000ff05057207 */ /* 0x000fe40004000000 */
[----:B--2---:R-:W-:Y:S02]  /*16f90*/  IADD3 R30, P4, R30, R27, RZ ;  /* 0x0000001b1e1e7210 */ /* 0x004fe40007f9e0ff */
[----:B------:R-:W-:Y:S01]  /*16fa0*/  ISETP.NE.U32.AND P2, PT, R5, RZ, PT ;  /* 0x000000ff0500720c */ /* 0x000fe20003f45070 */
[--C-:B---3--:R-:W-:Y:S02]  /*16fb0*/  IMAD.X R62, R62, 0x1, R26.reuse, P3 ;  /* 0x000000013e3e7824 */ /* 0x108fe400018e061a */
[----:B------:R-:W-:Y:S01]  /*16fc0*/  IMAD.X R60, R60, 0x1, R26, P4 ;  /* 0x000000013c3c7824 */ /* 0x000fe200020e061a */
[----:B------:R-:W-:Y:S01]  /*16fd0*/  STL [R1+0x1c], R61 ;  /* 0x00001c3d01007387 */ /* 0x000fe20000100800 */
[----:B-1----:R-:W-:-:S02]  /*16fe0*/  IMAD.MOV.U32 R28, RZ, RZ, R61 ;  /* 0x000000ffff1c7224 */ /* 0x002fc400078e003d */
[----:B------:R-:W-:Y:S01]  /*16ff0*/  IMAD.MOV.U32 R29, RZ, RZ, R62 ;  /* 0x000000ffff1d7224 */ /* 0x000fe200078e003e */
[----:B------:R1:W-:Y:S04]  /*17000*/  STL [R1+0x18], R62 ;  /* 0x0000183e01007387 */ /* 0x0003e80000100800 */
[----:B------:R-:W-:Y:S04]  /*17010*/  STL [R1+0x3c], R30 ;  /* 0x00003c1e01007387 */ /* 0x000fe80000100800 */
[----:B------:R2:W-:Y:S04]  /*17020*/  STL [R1+0x38], R60 ;  /* 0x0000383c01007387 */ /* 0x0005e80000100800 */
[----:B-1----:R-:W3:Y:S04]  /*17030*/  LDL.LU R62, [R1+0x98] ;  /* 0x00009800013e7983 */ /* 0x002ee80000300800 */
[----:B------:R-:W5:Y:S04]  /*17040*/  LDL.LU R61, [R1+0x9c] ;  /* 0x00009c00013d7983 */ /* 0x000f680000300800 */
[----:B------:R1:W-:Y:S02]  /*17050*/  LDGSTS.E [R4+0x5800], [R28.64], P2 ;  /* 0x058000001c047fae */ /* 0x0003e40009121848 */
[----:B-1----:R-:W-:-:S02]  /*17060*/  IMAD.MOV.U32 R29, RZ, RZ, R60 ;  /* 0x000000ffff1d7224 */ /* 0x002fc400078e003c */
[----:B------:R-:W-:Y:S01]  /*17070*/  IMAD.MOV.U32 R28, RZ, RZ, R30 ;  /* 0x000000ffff1c7224 */ /* 0x000fe200078e001e */
[----:B--2---:R-:W2:Y:S04]  /*17080*/  LDL.LU R60, [R1+0xb8] ;  /* 0x0000b800013c7983 */ /* 0x004ea80000300800 */
[----:B------:R-:W2:Y:S01]  /*17090*/  LDL.LU R30, [R1+0xbc] ;  /* 0x0000bc00011e7983 */ /* 0x000ea20000300800 */
[----:B------:R-:W-:-:S04]  /*170a0*/  ISETP.GT.AND P1, PT, R3, 0x5c, PT ;  /* 0x0000005c0300780c */ /* 0x000fc80003f24270 */
[----:B------:R-:W-:-:S04]  /*170b0*/  SEL R5, RZ, 0x4, !P1 ;  /* 0x00000004ff057807 */ /* 0x000fc80004800000 */
[----:B------:R-:W-:-:S04]  /*170c0*/  SEL R5, R5, RZ, !P0 ;  /* 0x000000ff05057207 */ /* 0x000fc80004000000 */
[----:B------:R-:W-:-:S13]  /*170d0*/  ISETP.NE.U32.AND P1, PT, R5, RZ, PT ;  /* 0x000000ff0500720c */ /* 0x000fda0003f25070 */
[----:B------:R1:W-:Y:S01]  /*170e0*/  LDGSTS.E [R4+0x5c00], [R28.64], P1 ;  /* 0x05c000001c047fae */ /* 0x0003e20008921848 */
[----:B------:R-:W-:-:S04]  /*170f0*/  ISETP.GT.AND P1, PT, R3, 0x60, PT ;  /* 0x000000600300780c */ /* 0x000fc80003f24270 */
[----:B------:R-:W-:Y:S02]  /*17100*/  SEL R5, RZ, 0x4, !P1 ;  /* 0x00000004ff057807 */ /* 0x000fe40004800000 */
[----:B------:R-:W-:Y:S02]  /*17110*/  ISETP.GT.AND P1, PT, R3, 0x64, PT ;  /* 0x000000640300780c */ /* 0x000fe40003f24270 */
[----:B------:R-:W-:Y:S02]  /*17120*/  SEL R5, R5, RZ, !P0 ;  /* 0x000000ff05057207 */ /* 0x000fe40004000000 */
[-C--:B------:R-:W-:Y:S02]  /*17130*/  IADD3 R34, P3, R34, R27.reuse, RZ ;  /* 0x0000001b22227210 */ /* 0x080fe40007f7e0ff */
[----:B------:R-:W-:Y:S02]  /*17140*/  ISETP.NE.U32.AND P2, PT, R5, RZ, PT ;  /* 0x000000ff0500720c */ /* 0x000fe40003f45070 */
[----:B------:R-:W-:Y:S01]  /*17150*/  SEL R5, RZ, 0x4, !P1 ;  /* 0x00000004ff057807 */ /* 0x000fe20004800000 */
[----:B------:R-:W-:Y:S01]  /*17160*/  IMAD.X R35, R35, 0x1, R26, P3 ;  /* 0x0000000123237824 */ /* 0x000fe200018e061a */
[----:B------:R-:W-:-:S02]  /*17170*/  IADD3 R32, P4, R32, R27, RZ ;  /* 0x0000001b20207210 */ /* 0x000fc40007f9e0ff */
[----:B------:R-:W-:Y:S01]  /*17180*/  SEL R5, R5, RZ, !P0 ;  /* 0x000000ff05057207 */ /* 0x000fe20004000000 */
[----:B-1----:R-:W-:Y:S02]  /*17190*/  IMAD.MOV.U32 R28, RZ, RZ, R34 ;  /* 0x000000ffff1c7224 */ /* 0x002fe400078e0022 */
[----:B------:R-:W-:Y:S01]  /*171a0*/  IMAD.X R33, R33, 0x1, R26, P4 ;  /* 0x0000000121217824 */ /* 0x000fe200020e061a */
[----:B------:R-:W-:Y:S01]  /*171b0*/  ISETP.NE.U32.AND P1, PT, R5, RZ, PT ;  /* 0x000000ff0500720c */ /* 0x000fe20003f25070 */
[----:B------:R-:W-:Y:S01]  /*171c0*/  IMAD.MOV.U32 R29, RZ, RZ, R35 ;  /* 0x000000ffff1d7224 */ /* 0x000fe200078e0023 */
[----:B------:R1:W-:Y:S04]  /*171d0*/  STL [R1+0x5c], R34 ;  /* 0x00005c2201007387 */ /* 0x0003e80000100800 */
[----:B------:R-:W-:Y:S04]  /*171e0*/  STL [R1+0x58], R35 ;  /* 0x0000582301007387 */ /* 0x000fe80000100800 */
[----:B------:R1:W-:Y:S04]  /*171f0*/  STL [R1+0x7c], R32 ;  /* 0x00007c2001007387 */ /* 0x0003e80000100800 */
[----:B------:R4:W-:Y:S04]  /*17200*/  LDGSTS.E [R4+0x6000], [R28.64], P2 ;  /* 0x060000001c047fae */ /* 0x0009e80009121848 */
[----:B------:R4:W-:Y:S04]  /*17210*/  STL [R1+0x78], R33 ;  /* 0x0000782101007387 */ /* 0x0009e80000100800 */
[----:B-1----:R-:W2:Y:S01]  /*17220*/  LDL.LU R34, [R1+0xd8] ;  /* 0x0000d80001227983 */ /* 0x002ea20000300800 */
[----:B----4-:R-:W-:-:S02]  /*17230*/  IMAD.MOV.U32 R28, RZ, RZ, R32 ;  /* 0x000000ffff1c7224 */ /* 0x010fc400078e0020 */
[----:B------:R-:W-:Y:S01]  /*17240*/  IMAD.MOV.U32 R29, RZ, RZ, R33 ;  /* 0x000000ffff1d7224 */ /* 0x000fe200078e0021 */
[----:B------:R-:W4:Y:S04]  /*17250*/  LDL.LU R32, [R1+0xdc] ;  /* 0x0000dc0001207983 */ /* 0x000f280000300800 */
[----:B------:R-:W4:Y:S04]  /*17260*/  LDL.LU R35, [R1+0xf8] ;  /* 0x0000f80001237983 */ /* 0x000f280000300800 */
[----:B------:R-:W4:Y:S04]  /*17270*/  LDL.LU R33, [R1+0xfc] ;  /* 0x0000fc0001217983 */ /* 0x000f280000300800 */
[----:B------:R1:W-:Y:S01]  /*17280*/  LDGSTS.E [R4+0x6400], [R28.64], P1 ;  /* 0x064000001c047fae */ /* 0x0003e20008921848 */
[----:B------:R-:W-:-:S04]  /*17290*/  ISETP.GT.AND P1, PT, R3, 0x68, PT ;  /* 0x000000680300780c */ /* 0x000fc80003f24270 */
[----:B------:R-:W-:-:S04]  /*172a0*/  SEL R5, RZ, 0x4, !P1 ;  /* 0x00000004ff057807 */ /* 0x000fc80004800000 */
[----:B------:R-:W-:-:S04]  /*172b0*/  SEL R5, R5, RZ, !P0 ;  /* 0x000000ff05057207 */ /* 0x000fc80004000000 */
[----:B------:R-:W-:Y:S02]  /*172c0*/  ISETP.NE.U32.AND P2, PT, R5, RZ, PT ;  /* 0x000000ff0500720c */ /* 0x000fe40003f45070 */
[----:B-----5:R-:W-:-:S05]  /*172d0*/  IADD3 R61, P3, R61, R27, RZ ;  /* 0x0000001b3d3d7210 */ /* 0x020fca0007f7e0ff */
[----:B---3--:R-:W-:Y:S02]  /*172e0*/  IMAD.X R62, R62, 0x1, R26, P3 ;  /* 0x000000013e3e7824 */ /* 0x008fe400018e061a */
[----:B-1----:R-:W-:Y:S02]  /*172f0*/  IMAD.MOV.U32 R28, RZ, RZ, R61 ;  /* 0x000000ffff1c7224 */ /* 0x002fe400078e003d */
[----:B------:R-:W-:Y:S01]  /*17300*/  IMAD.MOV.U32 R29, RZ, RZ, R62 ;  /* 0x000000ffff1d7224 */ /* 0x000fe200078e003e */
[----:B------:R-:W-:Y:S04]  /*17310*/  STL [R1+0x9c], R61 ;  /* 0x00009c3d01007387 */ /* 0x000fe80000100800 */
[----:B------:R1:W-:Y:S04]  /*17320*/  STL [R1+0x98], R62 ;  /* 0x0000983e01007387 */ /* 0x0003e80000100800 */
[----:B------:R3:W-:Y:S01]  /*17330*/  LDGSTS.E [R4+0x6800], [R28.64], P2 ;  /* 0x068000001c047fae */ /* 0x0007e20009121848 */
[----:B--2---:R-:W-:-:S05]  /*17340*/  IADD3 R30, P4, R30, R27, RZ ;  /* 0x0000001b1e1e7210 */ /* 0x004fca0007f9e0ff */
[----:B------:R-:W-:Y:S01]  /*17350*/  IMAD.X R60, R60, 0x1, R26, P4 ;  /* 0x000000013c3c7824 */ /* 0x000fe200020e061a */
[----:B------:R2:W-:Y:S01]  /*17360*/  STL [R1+0xbc], R30 ;  /* 0x0000bc1e01007387 */ /* 0x0005e20000100800 */
[----:B---3--:R-:W-:-:S03]  /*17370*/  IMAD.MOV.U32 R28, RZ, RZ, R30 ;  /* 0x000000ffff1c7224 */ /* 0x008fc600078e001e */
[----:B------:R3:W-:Y:S04]  /*17380*/  STL [R1+0xb8], R60 ;  /* 0x0000b83c01007387 */ /* 0x0007e80000100800 */
[----:B-1----:R-:W5:Y:S04]  /*17390*/  LDL.LU R62, [R1+0x118] ;  /* 0x00011800013e7983 */ /* 0x002f680000300800 */
[----:B--2---:R-:W2:Y:S01]  /*173a0*/  LDL.LU R30, [R1+0x11c] ;  /* 0x00011c00011e7983 */ /* 0x004ea20000300800 */
[----:B------:R-:W-:-:S03]  /*173b0*/  IMAD.MOV.U32 R29, RZ, RZ, R60 ;  /* 0x000000ffff1d7224 */ /* 0x000fc600078e003c */
[----:B------:R-:W5:Y:S04]  /*173c0*/  LDL.LU R61, [R1+0x138] ;  /* 0x00013800013d7983 */ /* 0x000f680000300800 */
[----:B---3--:R-:W3:Y:S01]  /*173d0*/  LDL.LU R60, [R1+0x13c] ;  /* 0x00013c00013c7983 */ /* 0x008ee20000300800 */
[----:B------:R-:W-:-:S04]  /*173e0*/  ISETP.GT.AND P1, PT, R3, 0x6c, PT ;  /* 0x0000006c0300780c */ /* 0x000fc80003f24270 */
[----:B------:R-:W-:-:S04]  /*173f0*/  SEL R5, RZ, 0x4, !P1 ;  /* 0x00000004ff057807 */ /* 0x000fc80004800000 */
[----:B------:R-:W-:-:S04]  /*17400*/  SEL R5, R5, RZ, !P0 ;  /* 0x000000ff05057207 */ /* 0x000fc80004000000 */
[----:B------:R-:W-:-:S13]  /*17410*/  ISETP.NE.U32.AND P1, PT, R5, RZ, PT ;  /* 0x000000ff0500720c */ /* 0x000fda0003f25070 */
[----:B------:R1:W-:Y:S01]  /*17420*/  LDGSTS.E [R4+0x6c00], [R28.64], P1 ;  /* 0x06c000001c047fae */ /* 0x0003e20008921848 */
[----:B------:R-:W-:-:S04]  /*17430*/  ISETP.GT.AND P1, PT, R3, 0x70, PT ;  /* 0x000000700300780c */ /* 0x000fc80003f24270 */
[----:B------:R-:W-:-:S04]  /*17440*/  SEL R5, RZ, 0x4, !P1 ;  /* 0x00000004ff057807 */ /* 0x000fc80004800000 */
[----:B------:R-:W-:-:S04]  /*17450*/  SEL R5, R5, RZ, !P0 ;  /* 0x000000ff05057207 */ /* 0x000fc80004000000 */
[----:B------:R-:W-:Y:S02]  /*17460*/  ISETP.NE.U32.AND P2, PT, R5, RZ, PT ;  /* 0x000000ff0500720c */ /* 0x000fe40003f45070 */
[----:B----4-:R-:W-:-:S05]  /*17470*/  IADD3 R32, P3, R32, R27, RZ ;  /* 0x0000001b20207210 */ /* 0x010fca0007f7e0ff */
[----:B------:R-:W-:Y:S01]  /*17480*/  IMAD.X R34, R34, 0x1, R26, P3 ;  /* 0x0000000122227824 */ /* 0x000fe200018e061a */
[----:B------:R-:W-:Y:S01]  /*17490*/  IADD3 R33, P4, R33, R27, RZ ;  /* 0x0000001b21217210 */ /* 0x000fe20007f9e0ff */
[----:B------:R-:W-:Y:S01]  /*174a0*/  STL [R1+0xdc], R32 ;  /* 0x0000dc2001007387 */ /* 0x000fe20000100800 */
[----:B-1----:R-:W-:Y:S02]  /*174b0*/  IMAD.MOV.U32 R28, RZ, RZ, R32 ;  /* 0x000000ffff1c7224 */ /* 0x002fe400078e0020 */
[----:B------:R-:W-:Y:S01]  /*174c0*/  IMAD.MOV.U32 R29, RZ, RZ, R34 ;  /* 0x000000ffff1d7224 */ /* 0x000fe200078e0022 */
[----:B------:R1:W-:Y:S01]  /*174d0*/  STL [R1+0xd8], R34 ;  /* 0x0000d82201007387 */ /* 0x0003e20000100800 */
[----:B------:R-:W-:-:S03]  /*174e0*/  IMAD.X R35, R35, 0x1, R26, P4 ;  /* 0x0000000123237824 */ /* 0x000fc600020e061a */
[----:B------:R-:W-:Y:S01]  /*174f0*/  STL [R1+0xfc], R33 ;  /* 0x0000fc2101007387 */ /* 0x000fe20000100800 */
[----:B------:R-:W-:-:S03]  /*17500*/  ISETP.GT.AND P1, PT, R3, 0x74, PT ;  /* 0x000000740300780c */ /* 0x000fc60003f24270 */
[----:B------:R4:W-:Y:S04]  /*17510*/  LDGSTS.E [R4+0x7000], [R28.64], P2 ;  /* 0x070000001c047fae */ /* 0x0009e80009121848 */
[----:B-1----:R-:W3:Y:S04]  /*17520*/  LDL.LU R34, [R1+0x5c8] ;  /* 0x0005c80001227983 */ /* 0x002ee80000300800 */
[----:B------:R1:W-:Y:S04]  /*17530*/  STL [R1+0xf8], R35 ;  /* 0x0000f82301007387 */ /* 0x0003e80000100800 */
[----:B------:R-:W3:Y:S01]  /*17540*/  LDL.LU R32, [R1+0x5bc] ;  /* 0x0005bc0001207983 */ /* 0x000ee20000300800 */
[----:B----4-:R-:W-:-:S03]  /*17550*/  IMAD.MOV.U32 R29, RZ, RZ, R35 ;  /* 0x000000ffff1d7224 */ /* 0x010fc600078e0023 */
[----:B-1----:R-:W4:Y:S01]  /*17560*/  LDL.LU R35, [R1+0x5a0] ;  /* 0x0005a00001237983 */ /* 0x002f220000300800 */
[----:B------:R-:W-:Y:S01]  /*17570*/  SEL R5, RZ, 0x4, !P1 ;  /* 0x00000004ff057807 */ /* 0x000fe20004800000 */
[----:B------:R-:W-:Y:S02]  /*17580*/  IMAD.MOV.U32 R28, RZ, RZ, R33 ;  /* 0x000000ffff1c7224 */ /* 0x000fe400078e0021 */
[----:B------:R-:W4:Y:S01]  /*17590*/  LDL.LU R33, [R1+0x580] ;  /* 0x0005800001217983 */ /* 0x000f220000300800 */
[----:B------:R-:W-:-:S04]  /*175a0*/  SEL R5, R5, RZ, !P0 ;  /* 0x000000ff05057207 */ /* 0x000fc80004000000 */
[----:B------:R-:W-:-:S13]  /*175b0*/  ISETP.NE.U32.AND P1, PT, R5, RZ, PT ;  /* 0x000000ff0500720c */ /* 0x000fda0003f25070 */
[----:B------:R1:W-:Y:S01]  /*175c0*/  LDGSTS.E [R4+0x7400], [R28.64], P1 ;  /* 0x074000001c047fae */ /* 0x0003e20008921848 */
[----:B--2---:R-:W-:-:S05]  /*175d0*/  IADD3 R30, P3, R30, R27, RZ ;  /* 0x0000001b1e1e7210 */ /* 0x004fca0007f7e0ff */
[----:B-----5:R-:W-:Y:S01]  /*175e0*/  IMAD.X R62, R62, 0x1, R26, P3 ;  /* 0x000000013e3e7824 */ /* 0x020fe200018e061a */
[----:B---3--:R-:W-:Y:S01]  /*175f0*/  IADD3 R60, P4, R60, R27, RZ ;  /* 0x0000001b3c3c7210 */ /* 0x008fe20007f9e0ff */
[----:B------:R2:W-:Y:S01]  /*17600*/  STL [R1+0x11c], R30 ;  /* 0x00011c1e01007387 */ /* 0x0005e20000100800 */
[----:B-1----:R-:W-:-:S03]  /*17610*/  IMAD.MOV.U32 R28, RZ, RZ, R30 ;  /* 0x000000ffff1c7224 */ /* 0x002fc600078e001e */
[----:B------:R-:W-:Y:S04]  /*17620*/  STL [R1+0x118], R62 ;  /* 0x0001183e01007387 */ /* 0x000fe80000100800 */
[----:B------:R1:W-:Y:S04]  /*17630*/  STL [R1+0x13c], R60 ;  /* 0x00013c3c01007387 */ /* 0x0003e80000100800 */
[----:B--2---:R-:W2:Y:S01]  /*17640*/  LDL.LU R30, [R1+0x59c] ;  /* 0x00059c00011e7983 */ /* 0x004ea20000300800 */
[----:B------:R-:W-:-:S04]  /*17650*/  ISETP.GT.AND P1, PT, R3, 0x78, PT ;  /* 0x000000780300780c */ /* 0x000fc80003f24270 */
[----:B------:R-:W-:Y:S02]  /*17660*/  SEL R5, RZ, 0x4, !P1 ;  /* 0x00000004ff057807 */ /* 0x000fe40004800000 */
[----:B------:R-:W-:Y:S02]  /*17670*/  ISETP.GT.AND P1, PT, R3, 0x7c, PT ;  /* 0x0000007c0300780c */ /* 0x000fe40003f24270 */
[----:B------:R-:W-:-:S04]  /*17680*/  SEL R5, R5, RZ, !P0 ;  /* 0x000000ff05057207 */ /* 0x000fc80004000000 */
[----:B------:R-:W-:Y:S02]  /*17690*/  ISETP.NE.U32.AND P2, PT, R5, RZ, PT ;  /* 0x000000ff0500720c */ /* 0x000fe40003f45070 */
[----:B------:R-:W-:-:S04]  /*176a0*/  SEL R5, RZ, 0x4, !P1 ;  /* 0x00000004ff057807 */ /* 0x000fc80004800000 */
[----:B------:R-:W-:Y:S01]  /*176b0*/  SEL R5, R5, RZ, !P0 ;  /* 0x000000ff05057207 */ /* 0x000fe20004000000 */
[----:B------:R-:W-:-:S03]  /*176c0*/  IMAD.MOV.U32 R29, RZ, RZ, R62 ;  /* 0x000000ffff1d7224 */ /* 0x000fc600078e003e */
[----:B------:R-:W-:Y:S01]  /*176d0*/  ISETP.NE.U32.AND P1, PT, R5, RZ, PT ;  /* 0x000000ff0500720c */ /* 0x000fe20003f25070 */
[----:B------:R-:W-:Y:S02]  /*176e0*/  IMAD.X R61, R61, 0x1, R26, P4 ;  /* 0x000000013d3d7824 */ /* 0x000fe400020e061a */
[----:B------:R3:W-:Y:S01]  /*176f0*/  LDGSTS.E [R4+0x7800], [R28.64], P2 ;  /* 0x078000001c047fae */ /* 0x0007e20009121848 */
[----:B------:R-:W-:Y:S01]  /*17700*/  ISETP.GT.AND P2, PT, R3, 0x5, PT ;  /* 0x000000050300780c */ /* 0x000fe20003f44270 */
[----:B---3--:R-:W-:Y:S02]  /*17710*/  IMAD.MOV.U32 R28, RZ, RZ, R60 ;  /* 0x000000ffff1c7224 */ /* 0x008fe400078e003c */
[----:B------:R-:W-:-:S06]  /*17720*/  IMAD.MOV.U32 R29, RZ, RZ, R61 ;  /* 0x000000ffff1d7224 */ /* 0x000fcc00078e003d */
[----:B------:R3:W-:Y:S01]  /*17730*/  LDGSTS.E [R4+0x7c00], [R28.64], P1 ;  /* 0x07c000001c047fae */ /* 0x0007e20008921848 */
[----:B------:R-:W-:Y:S02]  /*17740*/  ISETP.GT.AND P1, PT, R3, 0x1, PT ;  /* 0x000000010300780c */ /* 0x000fe40003f24270 */
[----:B------:R-:W-:Y:S02]  /*17750*/  SEL R5, RZ, 0x4, !P2 ;  /* 0x00000004ff057807 */ /* 0x000fe40005000000 */
[----:B---3--:R-:W-:-:S04]  /*17760*/  SEL R28, RZ, 0x4, !P1 ;  /* 0x00000004ff1c7807 */ /* 0x008fc80004800000 */
[----:B------:R-:W-:Y:S02]  /*17770*/  SEL R28, R28, RZ, !P0 ;  /* 0x000000ff1c1c7207 */ /* 0x000fe40004000000 */
[----:B------:R-:W-:Y:S02]  /*17780*/  SEL R5, R5, RZ, !P0 ;  /* 0x000000ff05057207 */ /* 0x000fe40004000000 */
[----:B------:R-:W-:Y:S02]  /*17790*/  IADD3 R34, P3, R34, R27, RZ ;  /* 0x0000001b22227210 */ /* 0x000fe40007f7e0ff */
[----:B------:R-:W-:Y:S02]  /*177a0*/  ISETP.NE.U32.AND P1, PT, R28, RZ, PT ;  /* 0x000000ff1c00720c */ /* 0x000fe40003f25070 */
[----:B------:R-:W-:Y:S01]  /*177b0*/  ISETP.NE.U32.AND P2, PT, R5, RZ, PT ;  /* 0x000000ff0500720c */ /* 0x000fe20003f45070 */
[----:B------:R-:W-:Y:S01]  /*177c0*/  IMAD.U32 R5, RZ, RZ, UR5 ;  /* 0x00000005ff057e24 */ /* 0x000fe2000f8e00ff */
[----:B-1----:R-:W-:-:S02]  /*177d0*/  LOP3.LUT R60, R2, 0x20, RZ, 0x3c, !PT ;  /* 0x00000020023c7812 */ /* 0x002fc400078e3cff */
[----:B------:R-:W-:Y:S01]  /*177e0*/  IADD3 R32, P4, R32, R27, RZ ;  /* 0x0000001b20207210 */ /* 0x000fe20007f9e0ff */
[----:B------:R-:W-:Y:S02]  /*177f0*/  IMAD.MOV.U32 R28, RZ, RZ, R34 ;  /* 0x000000ffff1c7224 */ /* 0x000fe400078e0022 */
[----:B----4-:R-:W-:Y:S02]  /*17800*/  IMAD.X R35, R35, 0x1, R26, P3 ;  /* 0x0000000123237824 */ /* 0x010fe400018e061a */
[----:B------:R-:W-:Y:S02]  /*17810*/  IMAD R5, R5, 0x8000, R60 ;  /* 0x0000800005057824 */ /* 0x000fe400078e023c */
[----:B------:R-:W-:Y:S02]  /*17820*/  IMAD.MOV.U32 R29, RZ, RZ, R35 ;  /* 0x000000ffff1d7224 */ /* 0x000fe400078e0023 */
[----:B------:R-:W-:-:S03]  /*17830*/  IMAD.X R33, R33, 0x1, R26, P4 ;  /* 0x0000000121217824 */ /* 0x000fc600020e061a */
[----:B------:R1:W-:Y:S01]  /*17840*/  LDGSTS.E [R5+0x100], [R28.64], P1 ;  /* 0x001000001c057fae */ /* 0x0003e20008921848 */
[----:B------:R-:W-:Y:S01]  /*17850*/  ISETP.GT.AND P1, PT, R3, 0x9, PT ;  /* 0x000000090300780c */ /* 0x000fe20003f24270 */
[----:B-1----:R-:W-:Y:S02]  /*17860*/  IMAD.MOV.U32 R28, RZ, RZ, R32 ;  /* 0x000000ffff1c7224 */ /* 0x002fe400078e0020 */
[----:B------:R-:W-:-:S05]  /*17870*/  IMAD.MOV.U32 R29, RZ, RZ, R33 ;  /* 0x000000ffff1d7224 */ /* 0x000fca00078e0021 */
[----:B------:R1:W-:Y:S04]  /*17880*/  LDGSTS.E [R5+0x500], [R28.64], P2 ;  /* 0x005000001c057fae */ /* 0x0003e80009121848 */
[----:B------:R-:W-:Y:S01]  /*17890*/  STL [R1+0x138], R61 ;  /* 0x0001383d01007387 */ /* 0x000fe20000100800 */
[----:B-1----:R-:W-:Y:S02]  /*178a0*/  SEL R28, RZ, 0x4, !P1 ;  /* 0x00000004ff1c7807 */ /* 0x002fe40004800000 */
[----:B------:R-:W-:Y:S02]  /*178b0*/  ISETP.GT.AND P1, PT, R3, 0xd, PT ;  /* 0x0000000d0300780c */ /* 0x000fe40003f24270 */
[----:B------:R-:W-:Y:S01]  /*178c0*/  SEL R28, R28, RZ, !P0 ;  /* 0x000000ff1c1c7207 */ /* 0x000fe20004000000 */
[----:B------:R-:W-:Y:S03]  /*178d0*/  STL [R1+0x5c8], R34 ;  /* 0x0005c82201007387 */ /* 0x000fe60000100800 */
[----:B------:R-:W-:Y:S01]  /*178e0*/  ISETP.NE.U32.AND P2, PT, R28, RZ, PT ;  /* 0x000000ff1c00720c */ /* 0x000fe20003f45070 */
[----:B------:R1:W-:Y:S01]  /*178f0*/  STL [R1+0x5bc], R32 ;  /* 0x0005bc2001007387 */ /* 0x0003e20000100800 */
[----:B------:R-:W-:-:S03]  /*17900*/  SEL R28, RZ, 0x4, !P1 ;  /* 0x00000004ff1c7807 */ /* 0x000fc60004800000 */
[----:B------:R-:W-:Y:S01]  /*17910*/  STL [R1+0x5a0], R35 ;  /* 0x0005a02301007387 */ /* 0x000fe20000100800 */
[----:B------:R-:W-:-:S03]  /*17920*/  SEL R28, R28, RZ, !P0 ;  /* 0x000000ff1c1c7207 */ /* 0x000fc60004000000 */
[----:B------:R3:W-:Y:S04]  /*17930*/  STL [R1+0x580], R33 ;  /* 0x0005802101007387 */ /* 0x0007e80000100800 */
[----:B-1----:R-:W4:Y:S01]  /*17940*/  LDL.LU R32, [R1+0x574] ;  /* 0x0005740001207983 */ /* 0x002f220000300800 */
[----:B------:R-:W-:Y:S02]  /*17950*/  ISETP.NE.U32.AND P1, PT, R28, RZ, PT ;  /* 0x000000ff1c00720c */ /* 0x000fe40003f25070 */
[----:B--2---:R-:W-:-:S05]  /*17960*/  IADD3 R30, P3, R30, R27, RZ ;  /* 0x0000001b1e1e7210 */ /* 0x004fca0007f7e0ff */
[----:B------:R1:W-:Y:S01]  /*17970*/  STL [R1+0x59c], R30 ;  /* 0x00059c1e01007387 */ /* 0x0003e20000100800 */
[----:B------:R-:W-:-:S03]  /*17980*/  IMAD.MOV.U32 R28, RZ, RZ, R30 ;  /* 0x000000ffff1c7224 */ /* 0x000fc600078e001e */
[----:B---3--:R-:W2:Y:S04]  /*17990*/  LDL.LU R33, [R1+0x570] ;  /* 0x0005700001217983 */ /* 0x008ea80000300800 */
[----:B-1----:R-:W3:Y:S01]  /*179a0*/  LDL.LU R30, [R1+0x558] ;  /* 0x00055800011e7983 */ /* 0x002ee20000300800 */
[----:B------:R-:W-:Y:S01]  /*179b0*/  IADD3 R10, P4, R10, R27, RZ ;  /* 0x0000001b0a0a7210 */ /* 0x000fe20007f9e0ff */
[----:B------:R-:W-:-:S04]  /*179c0*/  IMAD.X R17, R17, 0x1, R26, P3 ;  /* 0x0000000111117824 */ /* 0x000fc800018e061a */
[----:B------:R-:W-:Y:S02]  /*179d0*/  IMAD.MOV.U32 R29, RZ, RZ, R17 ;  /* 0x000000ffff1d7224 */ /* 0x000fe400078e0011 */
[----:B------:R-:W-:-:S03]  /*179e0*/  IMAD.X R11, R11, 0x1, R26, P4 ;  /* 0x000000010b0b7824 */ /* 0x000fc600020e061a */
[----:B------:R1:W-:Y:S04]  /*179f0*/  LDGSTS.E [R5+0x900], [R28.64], P2 ;  /* 0x009000001c057fae */ /* 0x0003e80009121848 */
[----:B------:R5:W-:Y:S01]  /*17a00*/  LDGSTS.E [R5+0xd00], [R10.64], P1 ;  /* 0x00d000000a057fae */ /* 0x000be20008921848 */
[----:B------:R-:W-:-:S04]  /*17a10*/  ISETP.GT.AND P1, PT, R3, 0x11, PT ;  /* 0x000000110300780c */ /* 0x000fc80003f24270 */
[----:B-1----:R-:W-:Y:S02]  /*17a20*/  SEL R28, RZ, 0x4, !P1 ;  /* 0x00000004ff1c7807 */ /* 0x002fe40004800000 */
        /* <DEDUP_REMOVED lines=9> */
[----:B------:R-:W-:Y:S02]  /*17ac0*/  IMAD.MOV.U32 R28, RZ, RZ, R18 ;  /* 0x000000ffff1c7224 */ /* 0x000fe400078e0012 */
[----:B------:R-:W-:Y:S02]  /*17ad0*/  IMAD.MOV.U32 R29, RZ, RZ, R23 ;  /* 0x000000ffff1d7224 */ /* 0x000fe400078e0017 */
[----:B------:R-:W-:-:S03]  /*17ae0*/  IMAD.X R135, R135, 0x1, R26, P4 ;  /* 0x0000000187877824 */ /* 0x000fc600020e061a */
[----:B------:R1:W-:Y:S01]  /*17af0*/  LDGSTS.E [R5+0x1100], [R28.64], P2 ;  /* 0x011000001c057fae */ /* 0x0003e20009121848 */
[----:B------:R-:W-:Y:S01]  /*17b00*/  IADD3 R146, P4, R146, R27, RZ ;  /* 0x0000001b92927210 */ /* 0x000fe20007f9e0ff */
[----:B-1----:R-:W-:Y:S02]  /*17b10*/  IMAD.MOV.U32 R28, RZ, RZ, R136 ;  /* 0x000000ffff1c7224 */ /* 0x002fe400078e0088 */
[----:B------:R-:W-:-:S05]  /*17b20*/  IMAD.MOV.U32 R29, RZ, RZ, R135 ;  /* 0x000000ffff1d7224 */ /* 0x000fca00078e0087 */
[----:B------:R1:W-:Y:S01]  /*17b30*/  LDGSTS.E [R5+0x1500], [R28.64], P1 ;  /* 0x015000001c057fae */ /* 0x0003e20008921848 */
[----:B------:R-:W-:Y:S01]  /*17b40*/  ISETP.GT.AND P1, PT, R3, 0x19, PT ;  /* 0x000000190300780c */ /* 0x000fe20003f24270 */
[--C-:B------:R-:W-:Y:S01]  /*17b50*/  IMAD.X R145, R145, 0x1, R26.reuse, P4 ;  /* 0x0000000191917824 */ /* 0x100fe200020e061a */
[----:B------:R-:W-:Y:S02]  /*17b60*/  IADD3 R162, P4, R162, R27, RZ ;  /* 0x0000001ba2a27210 */ /* 0x000fe40007f9e0ff */
[----:B-1----:R-:W-:Y:S02]  /*17b70*/  SEL R28, RZ, 0x4, !P1 ;  /* 0x00000004ff1c7807 */ /* 0x002fe40004800000 */
[----:B------:R-:W-:Y:S02]  /*17b80*/  ISETP.GT.AND P1, PT, R3, 0x1d, PT ;  /* 0x0000001d0300780c */ /* 0x000fe40003f24270 */
[----:B------:R-:W-:Y:S01]  /*17b90*/  SEL R28, R28, RZ, !P0 ;  /* 0x000000ff1c1c7207 */ /* 0x000fe20004000000 */
[----:B------:R-:W-:-:S03]  /*17ba0*/  IMAD.X R161, R161, 0x1, R26, P4 ;  /* 0x00000001a1a17824 */ /* 0x000fc600020e061a */
[----:B------:R-:W-:Y:S02]  /*17bb0*/  ISETP.NE.U32.AND P2, PT, R28, RZ, PT ;  /* 0x000000ff1c00720c */ /* 0x000fe40003f45070 */
[----:B------:R-:W-:-:S04]  /*17bc0*/  SEL R28, RZ, 0x4, !P1 ;  /* 0x00000004ff1c7807 */ /* 0x000fc80004800000 */
[----:B------:R-:W-:-:S04]  /*17bd0*/  SEL R28, R28, RZ, !P0 ;  /* 0x000000ff1c1c7207 */ /* 0x000fc80004000000 */
[----:B------:R-:W-:Y:S02]  /*17be0*/  ISETP.NE.U32.AND P1, PT, R28, RZ, PT ;  /* 0x000000ff1c00720c */ /* 0x000fe40003f25070 */
[----:B----4-:R-:W-:-:S05]  /*17bf0*/  IADD3 R32, P3, R32, R27, RZ ;  /* 0x0000001b20207210 */ /* 0x010fca0007f7e0ff */
[----:B------:R1:W-:Y:S01]  /*17c00*/  STL [R1+0x574], R32 ;  /* 0x0005742001007387 */ /* 0x0003e20000100800 */
[----:B------:R-:W-:Y:S02]  /*17c10*/  IMAD.MOV.U32 R28, RZ, RZ, R32 ;  /* 0x000000ffff1c7224 */ /* 0x000fe400078e0020 */
[----:B--2---:R-:W-:Y:S01]  /*17c20*/  IMAD.X R33, R33, 0x1, R26, P3 ;  /* 0x0000000121217824 */ /* 0x004fe200018e061a */
[----:B---3--:R-:W-:-:S04]  /*17c30*/  IADD3 R30, P4, R30, R27, RZ ;  /* 0x0000001b1e1e7210 */ /* 0x008fc80007f9e0ff */
[----:B------:R2:W-:Y:S04]  /*17c40*/  STL [R1+0x570], R33 ;  /* 0x0005702101007387 */ /* 0x0005e80000100800 */
[----:B------:R3:W-:Y:S04]  /*17c50*/  STL [R1+0x558], R30 ;  /* 0x0005581e01007387 */ /* 0x0007e80000100800 */
[----:B------:R-:W4:Y:S04]  /*17c60*/  LDL.LU R35, [R1] ;  /* 0x0000000001237983 */ /* 0x000f280000300800 */
[----:B-1----:R-:W4:Y:S01]  /*17c70*/  LDL.LU R32, [R1+0x4] ;  /* 0x0000040001207983 */ /* 0x002f220000300800 */
[----:B------:R-:W-:Y:S01]  /*17c80*/  IMAD.MOV.U32 R29, RZ, RZ, R33 ;  /* 0x000000ffff1d7224 */ /* 0x000fe200078e0021 */
[-C--:B------:R-:W-:Y:S01]  /*17c90*/  IADD3 R154, P3, R154, R27.reuse, RZ ;  /* 0x0000001b9a9a7210 */ /* 0x080fe20007f7e0ff */
[--C-:B------:R-:W-:Y:S01]  /*17ca0*/  IMAD.X R177, R177, 0x1, R26.reuse, P4 ;  /* 0x00000001b1b17824 */ /* 0x100fe200020e061a */
[----:B------:R-:W4:Y:S04]  /*17cb0*/  LDL.LU R60, [R1+0x20] ;  /* 0x00002000013c7983 */ /* 0x000f280000300800 */
[----:B------:R1:W-:Y:S01]  /*17cc0*/  LDGSTS.E [R5+0x1900], [R28.64], P2 ;  /* 0x019000001c057fae */ /* 0x0003e20009121848 */
[----:B------:R-:W-:Y:S01]  /*17cd0*/  IMAD.X R153, R153, 0x1, R26, P3 ;  /* 0x0000000199997824 */ /* 0x000fe200018e061a */
[----:B------:R-:W-:-:S02]  /*17ce0*/  IADD3 R190, P4, R190, R27, RZ ;  /* 0x0000001bbebe7210 */ /* 0x000fc40007f9e0ff */
[----:B------:R-:W4:Y:S01]  /*17cf0*/  LDL.LU R34, [R1+0x24] ;  /* 0x0000240001227983 */ /* 0x000f220000300800 */
[----:B-1----:R-:W-:Y:S02]  /*17d00*/  IMAD.MOV.U32 R28, RZ, RZ, R146 ;  /* 0x000000ffff1c7224 */ /* 0x002fe400078e0092 */
[----:B------:R-:W-:Y:S01]  /*17d10*/  IMAD.MOV.U32 R29, RZ, RZ, R145 ;  /* 0x000000ffff1d7224 */ /* 0x000fe200078e0091 */
[----:B------:R-:W-:Y:S01]  /*17d20*/  IADD3 R170, P3, R170, R27, RZ ;  /* 0x0000001baaaa7210 */ /* 0x000fe20007f7e0ff */
[----:B------:R-:W-:Y:S01]  /*17d30*/  IMAD.X R189, R189, 0x1, R26, P4 ;  /* 0x00000001bdbd7824 */ /* 0x000fe200020e061a */
[----:B--2---:R-:W2:Y:S04]  /*17d40*/  LDL.LU R33, [R1+0x40] ;  /* 0x0000400001217983 */ /* 0x004ea80000300800 */
[----:B------:R1:W-:Y:S01]  /*17d50*/  LDGSTS.E [R5+0x1d00], [R28.64], P1 ;  /* 0x01d000001c057fae */ /* 0x0003e20008921848 */
[----:B------:R-:W-:-:S04]  /*17d60*/  ISETP.GT.AND P1, PT, R3, 0x21, PT ;  /* 0x000000210300780c */ /* 0x000fc80003f24270 */
[----:B-1----:R-:W-:Y:S02]  /*17d70*/  SEL R28, RZ, 0x4, !P1 ;  /* 0x00000004ff1c7807 */ /* 0x002fe40004800000 */
[----:B------:R-:W-:Y:S02]  /*17d80*/  ISETP.GT.AND P1, PT, R3, 0x25, PT ;  /* 0x000000250300780c */ /* 0x000fe40003f24270 */
[----:B------:R-:W-:-:S04]  /*17d90*/  SEL R28, R28, RZ, !P0 ;  /* 0x000000ff1c1c7207 */ /* 0x000fc80004000000 */
[----:B------:R-:W-:Y:S02]  /*17da0*/  ISETP.NE.U32.AND P2, PT, R28, RZ, PT ;  /* 0x000000ff1c00720c */ /* 0x000fe40003f45070 */
[----:B------:R-:W-:-:S04]  /*17db0*/  SEL R28, RZ, 0x4, !P1 ;  /* 0x00000004ff1c7807 */ /* 0x000fc80004800000 */
[----:B------:R-:W-:Y:S01]  /*17dc0*/  SEL R28, R28, RZ, !P0 ;  /* 0x000000ff1c1c7207 */ /* 0x000fe20004000000 */
[----:B------:R-:W-:-:S03]  /*17dd0*/  IMAD.MOV.U32 R29, RZ, RZ, R153 ;  /* 0x000000ffff1d7224 */ /* 0x000fc600078e0099 */
[----:B------:R-:W-:Y:S01]  /*17de0*/  ISETP.NE.U32.AND P1, PT, R28, RZ, PT ;  /* 0x000000ff1c00720c */ /* 0x000fe20003f25070 */
[----:B------:R-:W-:-:S05]  /*17df0*/  IMAD.MOV.U32 R28, RZ, RZ, R154 ;  /* 0x000000ffff1c7224 */ /* 0x000fca00078e009a */
[----:B------:R1:W-:Y:S02]  /*17e00*/  LDGSTS.E [R5+0x2100], [R28.64], P2 ;  /* 0x021000001c057fae */ /* 0x0003e40009121848 */
[----:B-1----:R-:W-:Y:S02]  /*17e10*/  IMAD.MOV.U32 R28, RZ, RZ, R162 ;  /* 0x000000ffff1c7224 */ /* 0x002fe400078e00a2 */
[----:B------:R-:W-:-:S05]  /*17e20*/  IMAD.MOV.U32 R29, RZ, RZ, R161 ;  /* 0x000000ffff1d7224 */ /* 0x000fca00078e00a1 */
[----:B------:R1:W-:Y:S01]  /*17e30*/  LDGSTS.E [R5+0x2500], [R28.64], P1 ;  /* 0x025000001c057fae */ /* 0x0003e20008921848 */
[----:B------:R-:W-:-:S04]  /*17e40*/  ISETP.GT.AND P1, PT, R3, 0x29, PT ;  /* 0x000000290300780c */ /* 0x000fc80003f24270 */
[----:B-1----:R-:W-:Y:S02]  /*17e50*/  SEL R28, RZ, 0x4, !P1 ;  /* 0x00000004ff1c7807 */ /* 0x002fe40004800000 */
[----:B------:R-:W-:Y:S02]  /*17e60*/  ISETP.GT.AND P1, PT, R3, 0x2d, PT ;  /* 0x0000002d0300780c */ /* 0x000fe40003f24270 */
[----:B------:R-:W-:-:S04]  /*17e70*/  SEL R28, R28, RZ, !P0 ;  /* 0x000000ff1c1c7207 */ /* 0x000fc80004000000 */
[----:B------:R-:W-:Y:S02]  /*17e80*/  ISETP.NE.U32.AND P2, PT, R28, RZ, PT ;  /* 0x000000ff1c00720c */ /* 0x000fe40003f45070 */
[----:B------:R-:W-:Y:S01]  /*17e90*/  SEL R28, RZ, 0x4, !P1 ;  /* 0x00000004ff1c7807 */ /* 0x000fe20004800000 */
[----:B------:R-:W-:-:S03]  /*17ea0*/  IMAD.X R169, R169, 0x1, R26, P3 ;  /* 0x00000001a9a97824 */ /* 0x000fc600018e061a */
[----:B------:R-:W-:Y:S01]  /*17eb0*/  SEL R28, R28, RZ, !P0 ;  /* 0x000000ff1c1c7207 */ /* 0x000fe20004000000 */
[----:B------:R-:W-:-:S03]  /*17ec0*/  IMAD.MOV.U32 R29, RZ, RZ, R169 ;  /* 0x000000ffff1d7224 */ /* 0x000fc600078e00a9 */
[----:B------:R-:W-:Y:S01]  /*17ed0*/  ISETP.NE.U32.AND P1, PT, R28, RZ, PT ;  /* 0x000000ff1c00720c */ /* 0x000fe20003f25070 */
[----:B------:R-:W-:-:S05]  /*17ee0*/  IMAD.MOV.U32 R28, RZ, RZ, R170 ;  /* 0x000000ffff1c7224 */ /* 0x000fca00078e00aa */
[----:B------:R1:W-:Y:S02]  /*17ef0*/  LDGSTS.E [R5+0x2900], [R28.64], P2 ;  /* 0x029000001c057fae */ /* 0x0003e40009121848 */
[----:B-1----:R-:W-:Y:S02]  /*17f00*/  IMAD.MOV.U32 R28, RZ, RZ, R30 ;  /* 0x000000ffff1c7224 */ /* 0x002fe400078e001e */
[----:B------:R-:W-:Y:S01]  /*17f10*/  IMAD.MOV.U32 R29, RZ, RZ, R177 ;  /* 0x000000ffff1d7224 */ /* 0x000fe200078e00b1 */
[----:B------:R-:W-:Y:S01]  /*17f20*/  IADD3 R182, P3, R182, R27, RZ ;  /* 0x0000001bb6b67210 */ /* 0x000fe20007f7e0ff */
[----:B---3--:R-:W3:Y:S04]  /*17f30*/  LDL.LU R30, [R1+0x44] ;  /* 0x00004400011e7983 */ /* 0x008ee80000300800 */
        /* <DEDUP_REMOVED lines=70> */
[C---:B------:R-:W-:Y:S02]  /*183a0*/  ISETP.GT.AND P1, PT, R3.reuse, 0x51, PT ;  /* 0x000000510300780c */ /* 0x040fe40003f24270 */
[----:B------:R-:W-:Y:S02]  /*183b0*/  IADD3 R246, P3, R246, R27, RZ ;  /* 0x0000001bf6f67210 */ /* 0x000fe40007f7e0ff */
[----:B-1----:R-:W-:Y:S02]  /*183c0*/  SEL R28, RZ, 0x4, !P1 ;  /* 0x00000004ff1c7807 */ /* 0x002fe40004800000 */
[----:B------:R-:W-:Y:S02]  /*183d0*/  ISETP.GT.AND P1, PT, R3, 0x55, PT ;  /* 0x000000550300780c */ /* 0x000fe40003f24270 */
[----:B------:R-:W-:-:S04]  /*183e0*/  SEL R28, R28, RZ, !P0 ;  /* 0x000000ff1c1c7207 */ /* 0x000fc80004000000 */
[----:B------:R-:W-:Y:S02]  /*183f0*/  ISETP.NE.U32.AND P2, PT, R28, RZ, PT ;  /* 0x000000ff1c00720c */ /* 0x000fe40003f45070 */
[----:B------:R-:W-:Y:S02]  /*18400*/  SEL R28, RZ, 0x4, !P1 ;  /* 0x00000004ff1c7807 */ /* 0x000fe40004800000 */
[----:B----4-:R-:W-:Y:S01]  /*18410*/  IADD3 R32, P4, R32, R27, RZ ;  /* 0x0000001b20207210 */ /* 0x010fe20007f9e0ff */
[----:B------:R-:W-:Y:S01]  /*18420*/  IMAD.X R245, R245, 0x1, R26, P3 ;  /* 0x00000001f5f57824 */ /* 0x000fe200018e061a */
[----:B------:R-:W-:-:S03]  /*18430*/  SEL R28, R28, RZ, !P0 ;  /* 0x000000ff1c1c7207 */ /* 0x000fc60004000000 */
[----:B------:R-:W-:Y:S01]  /*18440*/  IMAD.X R35, R35, 0x1, R26, P4 ;  /* 0x0000000123237824 */ /* 0x000fe200020e061a */
[----:B------:R-:W-:Y:S01]  /*18450*/  ISETP.NE.U32.AND P1, PT, R28, RZ, PT ;  /* 0x000000ff1c00720c */ /* 0x000fe20003f25070 */
[----:B------:R-:W-:Y:S02]  /*18460*/  IMAD.MOV.U32 R28, RZ, RZ, R246 ;  /* 0x000000ffff1c7224 */ /* 0x000fe400078e00f6 */
[----:B------:R-:W-:Y:S01]  /*18470*/  IMAD.MOV.U32 R29, RZ, RZ, R245 ;  /* 0x000000ffff1d7224 */ /* 0x000fe200078e00f5 */
[----:B------:R-:W-:Y:S04]  /*18480*/  STL [R1+0x4], R32 ;  /* 0x0000042001007387 */ /* 0x000fe80000100800 */
[----:B------:R1:W-:Y:S04]  /*18490*/  STL [R1], R35 ;  /* 0x0000002301007387 */ /* 0x0003e80000100800 */
[----:B------:R4:W-:Y:S04]  /*184a0*/  LDGSTS.E [R5+0x5100], [R28.64], P2 ;  /* 0x051000001c057fae */ /* 0x0009e80009121848 */
[----:B------:R-:W5:Y:S04]  /*184b0*/  LDL.LU R62, [R1+0x60] ;  /* 0x00006000013e7983 */ /* 0x000f680000300800 */
[----:B------:R-:W5:Y:S01]  /*184c0*/  LDL.LU R61, [R1+0x64] ;  /* 0x00006400013d7983 */ /* 0x000f620000300800 */
[----:B----4-:R-:W-:-:S02]  /*184d0*/  IMAD.MOV.U32 R29, RZ, RZ, R35 ;  /* 0x000000ffff1d7224 */ /* 0x010fc400078e0023 */
[----:B------:R-:W-:Y:S01]  /*184e0*/  IMAD.MOV.U32 R28, RZ, RZ, R32 ;  /* 0x000000ffff1c7224 */ /* 0x000fe200078e0020 */
[----:B-1----:R-:W4:Y:S04]  /*184f0*/  LDL.LU R35, [R1+0x80] ;  /* 0x0000800001237983 */ /* 0x002f280000300800 */
[----:B------:R-:W4:Y:S04]  /*18500*/  LDL.LU R32, [R1+0x84] ;  /* 0x0000840001207983 */ /* 0x000f280000300800 */
[----:B------:R1:W-:Y:S01]  /*18510*/  LDGSTS.E [R5+0x5500], [R28.64], P1 ;  /* 0x055000001c057fae */ /* 0x0003e20008921848 */
[----:B------:R-:W-:-:S02]  /*18520*/  ISETP.GT.AND P1, PT, R3, 0x59, PT ;  /* 0x000000590300780c */ /* 0x000fc40003f24270 */
[-C--:B------:R-:W-:Y:S02]  /*18530*/  IADD3 R34, P3, R34, R27.reuse, RZ ;  /* 0x0000001b22227210 */ /* 0x080fe40007f7e0ff */
[----:B-1----:R-:W-:Y:S02]  /*18540*/  SEL R28, RZ, 0x4, !P1 ;  /* 0x00000004ff1c7807 */ /* 0x002fe40004800000 */
[----:B------:R-:W-:Y:S02]  /*18550*/  ISETP.GT.AND P1, PT, R3, 0x5d, PT ;  /* 0x0000005d0300780c */ /* 0x000fe40003f24270 */
[----:B------:R-:W-:Y:S02]  /*18560*/  SEL R28, R28, RZ, !P0 ;  /* 0x000000ff1c1c7207 */ /* 0x000fe40004000000 */
[----:B---3--:R-:W-:Y:S02]  /*18570*/  IADD3 R30, P4, R30, R27, RZ ;  /* 0x0000001b1e1e7210 */ /* 0x008fe40007f9e0ff */
[----:B------:R-:W-:-:S02]  /*18580*/  ISETP.NE.U32.AND P2, PT, R28, RZ, PT ;  /* 0x000000ff1c00720c */ /* 0x000fc40003f45070 */
[----:B------:R-:W-:Y:S01]  /*18590*/  SEL R28, RZ, 0x4, !P1 ;  /* 0x00000004ff1c7807 */ /* 0x000fe20004800000 */
[----:B------:R-:W-:-:S03]  /*185a0*/  IMAD.X R60, R60, 0x1, R26, P3 ;  /* 0x000000013c3c7824 */ /* 0x000fc600018e061a */
[----:B------:R-:W-:Y:S01]  /*185b0*/  SEL R28, R28, RZ, !P0 ;  /* 0x000000ff1c1c7207 */ /* 0x000fe20004000000 */
[----:B--2---:R-:W-:Y:S01]  /*185c0*/  IMAD.X R33, R33, 0x1, R26, P4 ;  /* 0x0000000121217824 */ /* 0x004fe200020e061a */
[----:B------:R-:W-:Y:S02]  /*185d0*/  STL [R1+0x24], R34 ;  /* 0x0000242201007387 */ /* 0x000fe40000100800 */
[----:B------:R-:W-:Y:S01]  /*185e0*/  ISETP.NE.U32.AND P1, PT, R28, RZ, PT ;  /* 0x000000ff1c00720c */ /* 0x000fe20003f25070 */
[----:B------:R-:W-:Y:S01]  /*185f0*/  IMAD.MOV.U32 R28, RZ, RZ, R34 ;  /* 0x000000ffff1c7224 */ /* 0x000fe200078e0022 */
[----:B------:R1:W-:Y:S01]  /*18600*/  STL [R1+0x20], R60 ;  /* 0x0000203c01007387 */ /* 0x0003e20000100800 */
[----:B------:R-:W-:-:S03]  /*18610*/  IMAD.MOV.U32 R29, RZ, RZ, R60 ;  /* 0x000000ffff1d7224 */ /* 0x000fc600078e003c */
[----:B------:R-:W-:Y:S04]  /*18620*/  STL [R1+0x44], R30 ;  /* 0x0000441e01007387 */ /* 0x000fe80000100800 */
[----:B------:R2:W-:Y:S04]  /*18630*/  STL [R1+0x40], R33 ;  /* 0x0000402101007387 */ /* 0x0005e80000100800 */
[----:B-1----:R-:W3:Y:S04]  /*18640*/  LDL.LU R60, [R1+0xa0] ;  /* 0x0000a000013c7983 */ /* 0x002ee80000300800 */
[----:B------:R-:W3:Y:S04]  /*18650*/  LDL.LU R34, [R1+0xa4] ;  /* 0x0000a40001227983 */ /* 0x000ee80000300800 */
[----:B------:R1:W-:Y:S02]  /*18660*/  LDGSTS.E [R5+0x5900], [R28.64], P2 ;  /* 0x059000001c057fae */ /* 0x0003e40009121848 */
[----:B-1----:R-:W-:-:S02]  /*18670*/  IMAD.MOV.U32 R28, RZ, RZ, R30 ;  /* 0x000000ffff1c7224 */ /* 0x002fc400078e001e */
[----:B------:R-:W-:Y:S02]  /*18680*/  IMAD.MOV.U32 R29, RZ, RZ, R33 ;  /* 0x000000ffff1d7224 */ /* 0x000fe400078e0021 */
[----:B--2---:R-:W2:Y:S04]  /*18690*/  LDL.LU R33, [R1+0xc0] ;  /* 0x0000c00001217983 */ /* 0x004ea80000300800 */
[----:B------:R-:W2:Y:S04]  /*186a0*/  LDL.LU R30, [R1+0xc4] ;  /* 0x0000c400011e7983 */ /* 0x000ea80000300800 */
[----:B------:R1:W-:Y:S01]  /*186b0*/  LDGSTS.E [R5+0x5d00], [R28.64], P1 ;  /* 0x05d000001c057fae */ /* 0x0003e20008921848 */
[----:B------:R-:W-:-:S04]  /*186c0*/  ISETP.GT.AND P1, PT, R3, 0x61, PT ;  /* 0x000000610300780c */ /* 0x000fc80003f24270 */
[----:B-1----:R-:W-:Y:S02]  /*186d0*/  SEL R28, RZ, 0x4, !P1 ;  /* 0x00000004ff1c7807 */ /* 0x002fe40004800000 */
[----:B------:R-:W-:Y:S02]  /*186e0*/  ISETP.GT.AND P1, PT, R3, 0x65, PT ;  /* 0x000000650300780c */ /* 0x000fe40003f24270 */
[----:B------:R-:W-:-:S04]  /*186f0*/  SEL R28, R28, RZ, !P0 ;  /* 0x000000ff1c1c7207 */ /* 0x000fc80004000000 */
[----:B------:R-:W-:Y:S02]  /*18700*/  ISETP.NE.U32.AND P2, PT, R28, RZ, PT ;  /* 0x000000ff1c00720c */ /* 0x000fe40003f45070 */
[----:B------:R-:W-:-:S04]  /*18710*/  SEL R28, RZ, 0x4, !P1 ;  /* 0x00000004ff1c7807 */ /* 0x000fc80004800000 */
[----:B------:R-:W-:-:S04]  /*18720*/  SEL R28, R28, RZ, !P0 ;  /* 0x000000ff1c1c7207 */ /* 0x000fc80004000000 */
[----:B------:R-:W-:Y:S02]  /*18730*/  ISETP.NE.U32.AND P1, PT, R28, RZ, PT ;  /* 0x000000ff1c00720c */ /* 0x000fe40003f25070 */
[----:B-----5:R-:W-:-:S05]  /*18740*/  IADD3 R61, P3, R61, R27, RZ ;  /* 0x0000001b3d3d7210 */ /* 0x020fca0007f7e0ff */
[--C-:B------:R-:W-:Y:S01]  /*18750*/  IMAD.X R62, R62, 0x1, R26.reuse, P3 ;  /* 0x000000013e3e7824 */ /* 0x100fe200018e061a */
[----:B----4-:R-:W-:Y:S01]  /*18760*/  IADD3 R32, P4, R32, R27, RZ ;  /* 0x0000001b20207210 */ /* 0x010fe20007f9e0ff */
[----:B------:R-:W-:Y:S04]  /*18770*/  STL [R1+0x64], R61 ;  /* 0x0000643d01007387 */ /* 0x000fe80000100800 */
[----:B------:R-:W-:Y:S01]  /*18780*/  IMAD.X R35, R35, 0x1, R26, P4 ;  /* 0x0000000123237824 */ /* 0x000fe200020e061a */
[----:B------:R-:W-:Y:S01]  /*18790*/  STL [R1+0x60], R62 ;  /* 0x0000603e01007387 */ /* 0x000fe20000100800 */
[----:B------:R-:W-:Y:S02]  /*187a0*/  IMAD.MOV.U32 R28, RZ, RZ, R61 ;  /* 0x000000ffff1c7224 */ /* 0x000fe400078e003d */
[----:B------:R-:W-:Y:S01]  /*187b0*/  IMAD.MOV.U32 R29, RZ, RZ, R62 ;  /* 0x000000ffff1d7224 */ /* 0x000fe200078e003e */
[----:B------:R-:W-:Y:S04]  /*187c0*/  STL [R1+0x84], R32 ;  /* 0x0000842001007387 */ /* 0x000fe80000100800 */
[----:B------:R1:W-:Y:S04]  /*187d0*/  STL [R1+0x80], R35 ;  /* 0x0000802301007387 */ /* 0x0003e80000100800 */
[----:B------:R-:W4:Y:S04]  /*187e0*/  LDL.LU R68, [R1+0xe0] ;  /* 0x0000e00001447983 */ /* 0x000f280000300800 */
[----:B------:R-:W5:Y:S04]  /*187f0*/  LDL.LU R63, [R1+0xe4] ;  /* 0x0000e400013f7983 */ /* 0x000f680000300800 */
[----:B------:R1:W-:Y:S02]  /*18800*/  LDGSTS.E [R5+0x6100], [R28.64], P2 ;  /* 0x061000001c057fae */ /* 0x0003e40009121848 */
[----:B-1----:R-:W-:-:S02]  /*18810*/  IMAD.MOV.U32 R29, RZ, RZ, R35 ;  /* 0x000000ffff1d7224 */ /* 0x002fc400078e0023 */
[----:B------:R-:W-:Y:S01]  /*18820*/  IMAD.MOV.U32 R28, RZ, RZ, R32 ;  /* 0x000000ffff1c7224 */ /* 0x000fe200078e0020 */
[----:B------:R-:W4:Y:S04]  /*18830*/  LDL.LU R35, [R1+0x100] ;  /* 0x0001000001237983 */ /* 0x000f280000300800 */
[----:B------:R-:W4:Y:S04]  /*18840*/  LDL.LU R32, [R1+0x104] ;  /* 0x0001040001207983 */ /* 0x000f280000300800 */
[----:B------:R1:W-:Y:S01]  /*18850*/  LDGSTS.E [R5+0x6500], [R28.64], P1 ;  /* 0x065000001c057fae */ /* 0x0003e20008921848 */
[----:B------:R-:W-:-:S04]  /*18860*/  ISETP.GT.AND P1, PT, R3, 0x69, PT ;  /* 0x000000690300780c */ /* 0x000fc80003f24270 */
[----:B-1----:R-:W-:Y:S02]  /*18870*/  SEL R28, RZ, 0x4, !P1 ;  /* 0x00000004ff1c7807 */ /* 0x002fe40004800000 */
[----:B------:R-:W-:Y:S02]  /*18880*/  ISETP.GT.AND P1, PT, R3, 0x6d, PT ;  /* 0x0000006d0300780c */ /* 0x000fe40003f24270 */
[----:B------:R-:W-:Y:S02]  /*18890*/  SEL R28, R28, RZ, !P0 ;  /* 0x000000ff1c1c7207 */ /* 0x000fe40004000000 */
[----:B---3--:R-:W-:Y:S02]  /*188a0*/  IADD3 R34, P3, R34, R27, RZ ;  /* 0x0000001b22227210 */ /* 0x008fe40007f7e0ff */
[----:B------:R-:W-:Y:S02]  /*188b0*/  ISETP.NE.U32.AND P2, PT, R28, RZ, PT ;  /* 0x000000ff1c00720c */ /* 0x000fe40003f45070 */
[----:B------:R-:W-:Y:S01]  /*188c0*/  SEL R28, RZ, 0x4, !P1 ;  /* 0x00000004ff1c7807 */ /* 0x000fe20004800000 */
[----:B------:R-:W-:-:S03]  /*188d0*/  IMAD.X R60, R60, 0x1, R26, P3 ;  /* 0x000000013c3c7824 */ /* 0x000fc600018e061a */
[----:B------:R-:W-:Y:S02]  /*188e0*/  SEL R28, R28, RZ, !P0 ;  /* 0x000000ff1c1c7207 */ /* 0x000fe40004000000 */
[----:B--2---:R-:W-:Y:S02]  /*188f0*/  IADD3 R30, P4, R30, R27, RZ ;  /* 0x0000001b1e1e7210 */ /* 0x004fe40007f9e0ff */
[----:B------:R-:W-:Y:S01]  /*18900*/  ISETP.NE.U32.AND P1, PT, R28, RZ, PT ;  /* 0x000000ff1c00720c */ /* 0x000fe20003f25070 */
[----:B------:R-:W-:Y:S02]  /*18910*/  IMAD.MOV.U32 R28, RZ, RZ, R34 ;  /* 0x000000ffff1c7224 */ /* 0x000fe400078e0022 */
[----:B------:R-:W-:Y:S02]  /*18920*/  IMAD.MOV.U32 R29, RZ, RZ, R60 ;  /* 0x000000ffff1d7224 */ /* 0x000fe400078e003c */
[----:B------:R-:W-:Y:S01]  /*18930*/  IMAD.X R33, R33, 0x1, R26, P4 ;  /* 0x0000000121217824 */ /* 0x000fe200020e061a */
[----:B------:R-:W-:Y:S04]  /*18940*/  STL [R1+0xa4], R34 ;  /* 0x0000a42201007387 */ /* 0x000fe80000100800 */
[----:B------:R1:W-:Y:S04]  /*18950*/  LDGSTS.E [R5+0x6900], [R28.64], P2 ;  /* 0x069000001c057fae */ /* 0x0003e80009121848 */
[----:B------:R2:W-:Y:S04]  /*18960*/  STL [R1+0xa0], R60 ;  /* 0x0000a03c01007387 */ /* 0x0005e80000100800 */
[----:B------:R-:W-:Y:S01]  /*18970*/  STL [R1+0xc4], R30 ;  /* 0x0000c41e01007387 */ /* 0x000fe20000100800 */
[----:B-1----:R-:W-:-:S02]  /*18980*/  IMAD.MOV.U32 R28, RZ, RZ, R30 ;  /* 0x000000ffff1c7224 */ /* 0x002fc400078e001e */
[----:B------:R-:W-:Y:S01]  /*18990*/  IMAD.MOV.U32 R29, RZ, RZ, R33 ;  /* 0x000000ffff1d7224 */ /* 0x000fe200078e0021 */
[----:B------:R1:W-:Y:S04]  /*189a0*/  STL [R1+0xc0], R33 ;  /* 0x0000c02101007387 */ /* 0x0003e80000100800 */
[----:B------:R-:W3:Y:S04]  /*189b0*/  LDL.LU R62, [R1+0x120] ;  /* 0x00012000013e7983 */ /* 0x000ee80000300800 */
[----:B------:R-:W3:Y:S04]  /*189c0*/  LDL.LU R61, [R1+0x124] ;  /* 0x00012400013d7983 */ /* 0x000ee80000300800 */
[----:B------:R1:W-:Y:S01]  /*189d0*/  LDGSTS.E [R5+0x6d00], [R28.64], P1 ;  /* 0x06d000001c057fae */ /* 0x0003e20008921848 */
[----:B------:R-:W-:-:S03]  /*189e0*/  ISETP.GT.AND P1, PT, R3, 0x71, PT ;  /* 0x000000710300780c */ /* 0x000fc60003f24270 */
[----:B--2---:R-:W2:Y:S04]  /*189f0*/  LDL.LU R60, [R1+0x140] ;  /* 0x00014000013c7983 */ /* 0x004ea80000300800 */
[----:B-1----:R-:W2:Y:S01]  /*18a00*/  LDL.LU R33, [R1+0x144] ;  /* 0x0001440001217983 */ /* 0x002ea20000300800 */
[----:B------:R-:W-:-:S03]  /*18a10*/  SEL R28, RZ, 0x4, !P1 ;  /* 0x00000004ff1c7807 */ /* 0x000fc60004800000 */
[----:B------:R-:W2:Y:S01]  /*18a20*/  LDL.LU R30, [R1+0x5a8] ;  /* 0x0005a800011e7983 */ /* 0x000ea20000300800 */
[----:B------:R-:W-:Y:S02]  /*18a30*/  ISETP.GT.AND P1, PT, R3, 0x75, PT ;  /* 0x000000750300780c */ /* 0x000fe40003f24270 */
[----:B------:R-:W-:Y:S01]  /*18a40*/  SEL R28, R28, RZ, !P0 ;  /* 0x000000ff1c1c7207 */ /* 0x000fe20004000000 */
[----:B------:R-:W2:Y:S03]  /*18a50*/  LDL.LU R34, [R1+0x588] ;  /* 0x0005880001227983 */ /* 0x000ea60000300800 */
[----:B------:R-:W-:Y:S02]  /*18a60*/  ISETP.NE.U32.AND P2, PT, R28, RZ, PT ;  /* 0x000000ff1c00720c */ /* 0x000fe40003f45070 */
[----:B------:R-:W-:-:S04]  /*18a70*/  SEL R28, RZ, 0x4, !P1 ;  /* 0x00000004ff1c7807 */ /* 0x000fc80004800000 */
[----:B------:R-:W-:-:S04]  /*18a80*/  SEL R28, R28, RZ, !P0 ;  /* 0x000000ff1c1c7207 */ /* 0x000fc80004000000 */
[----:B------:R-:W-:Y:S02]  /*18a90*/  ISETP.NE.U32.AND P1, PT, R28, RZ, PT ;  /* 0x000000ff1c00720c */ /* 0x000fe40003f25070 */
[----:B-----5:R-:W-:-:S05]  /*18aa0*/  IADD3 R63, P3, R63, R27, RZ ;  /* 0x0000001b3f3f7210 */ /* 0x020fca0007f7e0ff */
[----:B----4-:R-:W-:Y:S02]  /*18ab0*/  IMAD.X R68, R68, 0x1, R26, P3 ;  /* 0x0000000144447824 */ /* 0x010fe400018e061a */
[----:B------:R-:W-:Y:S02]  /*18ac0*/  IMAD.MOV.U32 R28, RZ, RZ, R63 ;  /* 0x000000ffff1c7224 */ /* 0x000fe400078e003f */
[----:B------:R-:W-:Y:S01]  /*18ad0*/  IMAD.MOV.U32 R29, RZ, RZ, R68 ;  /* 0x000000ffff1d7224 */ /* 0x000fe200078e0044 */
[----:B------:R-:W-:Y:S04]  /*18ae0*/  STL [R1+0xe4], R63 ;  /* 0x0000e43f01007387 */ /* 0x000fe80000100800 */
[----:B------:R-:W-:Y:S04]  /*18af0*/  STL [R1+0xe0], R68 ;  /* 0x0000e04401007387 */ /* 0x000fe80000100800 */
[----:B------:R1:W-:Y:S01]  /*18b00*/  LDGSTS.E [R5+0x7100], [R28.64], P2 ;  /* 0x071000001c057fae */ /* 0x0003e20009121848 */
[----:B------:R-:W-:-:S05]  /*18b10*/  IADD3 R32, P4, R32, R27, RZ ;  /* 0x0000001b20207210 */ /* 0x000fca0007f9e0ff */
[----:B------:R-:W-:Y:S01]  /*18b20*/  IMAD.X R35, R35, 0x1, R26, P4 ;  /* 0x0000000123237824 */ /* 0x000fe200020e061a */
[----:B------:R4:W-:Y:S01]  /*18b30*/  STL [R1+0x104], R32 ;  /* 0x0001042001007387 */ /* 0x0009e20000100800 */
[----:B-1----:R-:W-:-:S03]  /*18b40*/  IMAD.MOV.U32 R28, RZ, RZ, R32 ;  /* 0x000000ffff1c7224 */ /* 0x002fc600078e0020 */
[----:B------:R1:W-:Y:S04]  /*18b50*/  STL [R1+0x100], R35 ;  /* 0x0001002301007387 */ /* 0x0003e80000100800 */
[----:B----4-:R-:W4:Y:S01]  /*18b60*/  LDL.LU R32, [R1+0x5a4] ;  /* 0x0005a40001207983 */ /* 0x010f220000300800 */
[----:B------:R-:W-:-:S03]  /*18b70*/  IMAD.MOV.U32 R29, RZ, RZ, R35 ;  /* 0x000000ffff1d7224 */ /* 0x000fc600078e0023 */
[----:B-1----:R-:W5:Y:S04]  /*18b80*/  LDL.LU R35, [R1+0x584] ;  /* 0x0005840001237983 */ /* 0x002f680000300800 */
        /* <DEDUP_REMOVED lines=9> */
[----:B---3--:R-:W-:-:S05]  /*18c20*/  IADD3 R61, P3, R61, R27, RZ ;  /* 0x0000001b3d3d7210 */ /* 0x008fca0007f7e0ff */
[----:B------:R-:W-:Y:S02]  /*18c30*/  IMAD.X R62, R62, 0x1, R26, P3 ;  /* 0x000000013e3e7824 */ /* 0x000fe400018e061a */
[----:B------:R-:W-:Y:S02]  /*18c40*/  IMAD.MOV.U32 R28, RZ, RZ, R61 ;  /* 0x000000ffff1c7224 */ /* 0x000fe400078e003d */
[----:B------:R-:W-:Y:S01]  /*18c50*/  IMAD.MOV.U32 R29, RZ, RZ, R62 ;  /* 0x000000ffff1d7224 */ /* 0x000fe200078e003e */
[----:B--2---:R-:W-:-:S04]  /*18c60*/  IADD3 R33, P4, R33, R27, RZ ;  /* 0x0000001b21217210 */ /* 0x004fc80007f9e0ff */
[----:B------:R1:W-:Y:S01]  /*18c70*/  LDGSTS.E [R5+0x7900], [R28.64], P2 ;  /* 0x079000001c057fae */ /* 0x0003e20009121848 */
[----:B------:R-:W-:Y:S01]  /*18c80*/  IMAD.X R60, R60, 0x1, R26, P4 ;  /* 0x000000013c3c7824 */ /* 0x000fe200020e061a */
[----:B------:R-:W-:Y:S01]  /*18c90*/  ISETP.GT.AND P2, PT, R3, 0x6, PT ;  /* 0x000000060300780c */ /* 0x000fe20003f44270 */
[----:B-1----:R-:W-:Y:S02]  /*18ca0*/  IMAD.MOV.U32 R28, RZ, RZ, R33 ;  /* 0x000000ffff1c7224 */ /* 0x002fe400078e0021 */
[----:B------:R-:W-:-:S05]  /*18cb0*/  IMAD.MOV.U32 R29, RZ, RZ, R60 ;  /* 0x000000ffff1d7224 */ /* 0x000fca00078e003c */
[----:B------:R1:W-:Y:S01]  /*18cc0*/  LDGSTS.E [R5+0x7d00], [R28.64], P1 ;  /* 0x07d000001c057fae */ /* 0x0003e20008921848 */
[----:B------:R-:W-:Y:S02]  /*18cd0*/  ISETP.GT.AND P1, PT, R3, 0x2, PT ;  /* 0x000000020300780c */ /* 0x000fe40003f24270 */
[----:B------:R-:W-:Y:S01]  /*18ce0*/  IADD3 R30, P3, R30, R27, RZ ;  /* 0x0000001b1e1e7210 */ /* 0x000fe20007f7e0ff */
[----:B------:R-:W-:Y:S01]  /*18cf0*/  STL [R1+0x124], R61 ;  /* 0x0001243d01007387 */ /* 0x000fe20000100800 */
[----:B-1----:R-:W-:Y:S02]  /*18d00*/  SEL R28, RZ, 0x4, !P2 ;  /* 0x00000004ff1c7807 */ /* 0x002fe40005000000 */
[----:B------:R-:W-:Y:S02]  /*18d10*/  SEL R29, RZ, 0x4, !P1 ;  /* 0x00000004ff1d7807 */ /* 0x000fe40004800000 */
[----:B------:R-:W-:Y:S01]  /*18d20*/  SEL R28, R28, RZ, !P0 ;  /* 0x000000ff1c1c7207 */ /* 0x000fe20004000000 */
[----:B------:R-:W-:Y:S01]  /*18d30*/  STL [R1+0x120], R62 ;  /* 0x0001203e01007387 */ /* 0x000fe20000100800 */
[----:B------:R-:W-:-:S02]  /*18d40*/  SEL R29, R29, RZ, !P0 ;  /* 0x000000ff1d1d7207 */ /* 0x000fc40004000000 */
[----:B------:R-:W-:Y:S01]  /*18d50*/  ISETP.NE.U32.AND P2, PT, R28, RZ, PT ;  /* 0x000000ff1c00720c */ /* 0x000fe20003f45070 */
[----:B------:R1:W-:Y:S01]  /*18d60*/  STL [R1+0x144], R33 ;  /* 0x0001442101007387 */ /* 0x0003e20000100800 */
[----:B------:R-:W-:Y:S01]  /*18d70*/  IADD3 R34, P4, R34, R27, RZ ;  /* 0x0000001b22227210 */ /* 0x000fe20007f9e0ff */
[----:B------:R-:W-:Y:S01]  /*18d80*/  IMAD.U32 R28, RZ, RZ, UR5 ;  /* 0x00000005ff1c7e24 */ /* 0x000fe2000f8e00ff */
[----:B------:R-:W-:Y:S01]  /*18d90*/  ISETP.NE.U32.AND P1, PT, R29, RZ, PT ;  /* 0x000000ff1d00720c */ /* 0x000fe20003f25070 */
[----:B------:R-:W-:Y:S01]  /*18da0*/  STL [R1+0x140], R60 ;  /* 0x0001403c01007387 */ /* 0x000fe20000100800 */
[----:B-1----:R-:W-:-:S03]  /*18db0*/  LOP3.LUT R33, R2, 0x40, RZ, 0x3c, !PT ;  /* 0x0000004002217812 */ /* 0x002fc600078e3cff */
[----:B------:R-:W-:Y:S02]  /*18dc0*/  STL [R1+0x5a8], R30 ;  /* 0x0005a81e01007387 */ /* 0x000fe40000100800 */
[----:B------:R-:W-:Y:S02]  /*18dd0*/  IMAD R28, R28, 0x8000, R33 ;  /* 0x000080001c1c7824 */ /* 0x000fe400078e0221 */
[----:B------:R-:W-:Y:S01]  /*18de0*/  STL [R1+0x588], R34 ;  /* 0x0005882201007387 */ /* 0x000fe20000100800 */
[----:B----4-:R-:W-:-:S04]  /*18df0*/  IMAD.X R32, R32, 0x1, R26, P3 ;  /* 0x0000000120207824 */ /* 0x010fc800018e061a */
[----:B------:R-:W-:Y:S01]  /*18e00*/  IMAD.MOV.U32 R33, RZ, RZ, R32 ;  /* 0x000000ffff217224 */ /* 0x000fe200078e0020 */
[----:B------:R1:W-:Y:S01]  /*18e10*/  STL [R1+0x5a4], R32 ;  /* 0x0005a42001007387 */ /* 0x0003e20000100800 */
[----:B-----5:R-:W-:Y:S02]  /*18e20*/  IMAD.X R35, R35, 0x1, R26, P4 ;  /* 0x0000000123237824 */ /* 0x020fe400020e061a */
[----:B-1----:R-:W-:Y:S02]  /*18e30*/  IMAD.MOV.U32 R32, RZ, RZ, R30 ;  /* 0x000000ffff207224 */ /* 0x002fe400078e001e */
[----:B------:R-:W2:Y:S04]  /*18e40*/  LDL.LU R30, [R1+0x57c] ;  /* 0x00057c00011e7983 */ /* 0x000ea80000300800 */
[----:B------:R1:W-:Y:S04]  /*18e50*/  LDGSTS.E [R28+0x200], [R32.64], P1 ;  /* 0x00200000201c7fae */ /* 0x0003e80008921848 */
[----:B------:R-:W-:Y:S01]  /*18e60*/  STL [R1+0x584], R35 ;  /* 0x0005842301007387 */ /* 0x000fe20000100800 */
[----:B-1----:R-:W-:-:S03]  /*18e70*/  IMAD.MOV.U32 R32, RZ, RZ, R34 ;  /* 0x000000ffff207224 */ /* 0x002fc600078e0022 */
[----:B------:R-:W3:Y:S01]  /*18e80*/  LDL.LU R34, [R1+0x578] ;  /* 0x0005780001227983 */ /* 0x000ee20000300800 */
[----:B------:R-:W-:Y:S01]  /*18e90*/  ISETP.GT.AND P1, PT, R3, 0xa, PT ;  /* 0x0000000a0300780c */ /* 0x000fe20003f24270 */
[----:B------:R-:W-:-:S03]  /*18ea0*/  IMAD.MOV.U32 R33, RZ, RZ, R35 ;  /* 0x000000ffff217224 */ /* 0x000fc600078e0023 */
[----:B------:R-:W-:Y:S02]  /*18eb0*/  SEL R29, RZ, 0x4, !P1 ;  /* 0x00000004ff1d7807 */ /* 0x000fe40004800000 */
[----:B------:R-:W-:Y:S01]  /*18ec0*/  ISETP.GT.AND P1, PT, R3, 0xe, PT ;  /* 0x0000000e0300780c */ /* 0x000fe20003f24270 */
[----:B------:R1:W-:Y:S01]  /*18ed0*/  LDGSTS.E [R28+0x600], [R32.64], P2 ;  /* 0x00600000201c7fae */ /* 0x0003e20009121848 */
[----:B------:R-:W-:-:S04]  /*18ee0*/  SEL R29, R29, RZ, !P0 ;  /* 0x000000ff1d1d7207 */ /* 0x000fc80004000000 */
[----:B------:R-:W-:Y:S02]  /*18ef0*/  ISETP.NE.U32.AND P2, PT, R29, RZ, PT ;  /* 0x000000ff1d00720c */ /* 0x000fe40003f45070 */
[----:B------:R-:W-:Y:S02]  /*18f00*/  SEL R29, RZ, 0x4, !P1 ;  /* 0x00000004ff1d7807 */ /* 0x000fe40004800000 */
[----:B------:R-:W-:Y:S02]  /*18f10*/  IADD3 R6, P3, R6, R27, RZ ;  /* 0x0000001b06067210 */ /* 0x000fe40007f7e0ff */
[----:B------:R-:W-:-:S04]  /*18f20*/  SEL R29, R29, RZ, !P0 ;  /* 0x000000ff1d1d7207 */ /* 0x000fc80004000000 */
[----:B------:R-:W-:Y:S01]  /*18f30*/  ISETP.NE.U32.AND P1, PT, R29, RZ, PT ;  /* 0x000000ff1d00720c */ /* 0x000fe20003f25070 */
[----:B------:R-:W-:Y:S01]  /*18f40*/  IMAD.X R19, R19, 0x1, R26, P3 ;  /* 0x0000000113137824 */ /* 0x000fe200018e061a */
[----:B------:R-:W-:Y:S01]  /*18f50*/  IADD3 R12, P4, R12, R27, RZ ;  /* 0x0000001b0c0c7210 */ /* 0x000fe20007f9e0ff */
[----:B-1----:R-:W-:Y:S02]  /*18f60*/  IMAD.MOV.U32 R32, RZ, RZ, R6 ;  /* 0x000000ffff207224 */ /* 0x002fe400078e0006 */
[----:B------:R-:W-:Y:S02]  /*18f70*/  IMAD.MOV.U32 R33, RZ, RZ, R19 ;  /* 0x000000ffff217224 */ /* 0x000fe400078e0013 */
[----:B------:R-:W-:-:S03]  /*18f80*/  IMAD.X R13, R13, 0x1, R26, P4 ;  /* 0x000000010d0d7824 */ /* 0x000fc600020e061a */
[----:B------:R1:W-:Y:S04]  /*18f90*/  LDGSTS.E [R28+0xa00], [R32.64], P2 ;  /* 0x00a00000201c7fae */ /* 0x0003e80009121848 */
        /* <DEDUP_REMOVED lines=12> */
[----:B------:R-:W-:-:S05]  /*19060*/  IMAD.MOV.U32 R33, RZ, RZ, R24 ;  /* 0x000000ffff217224 */ /* 0x000fca00078e0018 */
[----:B------:R1:W-:Y:S01]  /*19070*/  LDGSTS.E [R28+0x1200], [R32.64], P2 ;  /* 0x01200000201c7fae */ /* 0x0003e20009121848 */
[----:B--2---:R-:W-:-:S05]  /*19080*/  IADD3 R30, P4, R30, R27, RZ ;  /* 0x0000001b1e1e7210 */ /* 0x004fca0007f9e0ff */
[----:B------:R-:W-:Y:S01]  /*19090*/  IMAD.X R137, R137, 0x1, R26, P4 ;  /* 0x0000000189897824 */ /* 0x000fe200020e061a */
[----:B------:R2:W-:Y:S01]  /*190a0*/  STL [R1+0x57c], R30 ;  /* 0x00057c1e01007387 */ /* 0x0005e20000100800 */
[----:B-1----:R-:W-:Y:S02]  /*190b0*/  IMAD.MOV.U32 R32, RZ, RZ, R30 ;  /* 0x000000ffff207224 */ /* 0x002fe400078e001e */
[----:B------:R-:W-:-:S05]  /*190c0*/  IMAD.MOV.U32 R33, RZ, RZ, R137 ;  /* 0x000000ffff217224 */ /* 0x000fca00078e0089 */
[----:B------:R1:W-:Y:S01]  /*190d0*/  LDGSTS.E [R28+0x1600], [R32.64], P1 ;  /* 0x01600000201c7fae */ /* 0x0003e20008921848 */
[----:B---3--:R-:W-:-:S03]  /*190e0*/  IADD3 R34, P3, R34, R27, RZ ;  /* 0x0000001b22227210 */ /* 0x008fc60007f7e0ff */
[----:B--2---:R-:W2:Y:S04]  /*190f0*/  LDL.LU R30, [R1+0x560] ;  /* 0x00056000011e7983 */ /* 0x004ea80000300800 */
[----:B------:R3:W-:Y:S01]  /*19100*/  STL [R1+0x578], R34 ;  /* 0x0005782201007387 */ /* 0x0007e20000100800 */
[----:B-1----:R-:W-:-:S03]  /*19110*/  IMAD.MOV.U32 R32, RZ, RZ, R34 ;  /* 0x000000ffff207224 */ /* 0x002fc600078e0022 */
[----:B---3--:R-:W3:Y:S01]  /*19120*/  LDL.LU R34, [R1+0x55c] ;  /* 0x00055c0001227983 */ /* 0x008ee20000300800 */
[----:B------:R-:W-:-:S05]  /*19130*/  IADD3 R148, P4, R148, R27, RZ ;  /* 0x0000001b94947210 */ /* 0x000fca0007f9e0ff */
[----:B------:R-:W-:Y:S01]  /*19140*/  IMAD.X R147, R147, 0x1, R26, P4 ;  /* 0x0000000193937824 */ /* 0x000fe200020e061a */
[----:B------:R-:W-:-:S05]  /*19150*/  IADD3 R164, P4, R164, R27, RZ ;  /* 0x0000001ba4a47210 */ /* 0x000fca0007f9e0ff */
[----:B------:R-:W-:Y:S01]  /*19160*/  IMAD.X R163, R163, 0x1, R26, P4 ;  /* 0x00000001a3a37824 */ /* 0x000fe200020e061a */
[----:B------:R-:W-:-:S04]  /*19170*/  ISETP.GT.AND P1, PT, R3, 0x1a, PT ;  /* 0x0000001a0300780c */ /* 0x000fc80003f24270 */
[----:B------:R-:W-:Y:S02]  /*19180*/  SEL R29, RZ, 0x4, !P1 ;  /* 0x00000004ff1d7807 */ /* 0x000fe40004800000 */
[----:B------:R-:W-:Y:S02]  /*19190*/  ISETP.GT.AND P1, PT, R3, 0x1e, PT ;  /* 0x0000001e0300780c */ /* 0x000fe40003f24270 */
[----:B------:R-:W-:-:S04]  /*191a0*/  SEL R29, R29, RZ, !P0 ;  /* 0x000000ff1d1d7207 */ /* 0x000fc80004000000 */
[----:B------:R-:W-:Y:S02]  /*191b0*/  ISETP.NE.U32.AND P2, PT, R29, RZ, PT ;  /* 0x000000ff1d00720c */ /* 0x000fe40003f45070 */
[----:B------:R-:W-:Y:S01]  /*191c0*/  SEL R29, RZ, 0x4, !P1 ;  /* 0x00000004ff1d7807 */ /* 0x000fe20004800000 */
[----:B------:R-:W-:-:S03]  /*191d0*/  IMAD.X R140, R140, 0x1, R26, P3 ;  /* 0x000000018c8c7824 */ /* 0x000fc600018e061a */
[----:B------:R-:W-:Y:S01]  /*191e0*/  SEL R29, R29, RZ, !P0 ;  /* 0x000000ff1d1d7207 */ /* 0x000fe20004000000 */
[----:B------:R-:W-:-:S03]  /*191f0*/  IMAD.MOV.U32 R33, RZ, RZ, R140 ;  /* 0x000000ffff217224 */ /* 0x000fc600078e008c */
[----:B------:R-:W-:-:S03]  /*19200*/  ISETP.NE.U32.AND P1, PT, R29, RZ, PT ;  /* 0x000000ff1d00720c */ /* 0x000fc60003f25070 */
[----:B------:R1:W-:Y:S02]  /*19210*/  LDGSTS.E [R28+0x1a00], [R32.64], P2 ;  /* 0x01a00000201c7fae */ /* 0x0003e40009121848 */
[----:B-1----:R-:W-:Y:S02]  /*19220*/  IMAD.MOV.U32 R32, RZ, RZ, R148 ;  /* 0x000000ffff207224 */ /* 0x002fe400078e0094 */
[----:B------:R-:W-:-:S06]  /*19230*/  IMAD.MOV.U32 R33, RZ, RZ, R147 ;  /* 0x000000ffff217224 */ /* 0x000fcc00078e0093 */
        /* <DEDUP_REMOVED lines=31> */
[----:B------:R-:W-:Y:S01]  /*19430*/  STL [R1+0x560], R30 ;  /* 0x0005601e01007387 */ /* 0x000fe20000100800 */
[----:B---3--:R-:W-:-:S05]  /*19440*/  IMAD.X R34, R34, 0x1, R26, P4 ;  /* 0x0000000122227824 */ /* 0x008fca00020e061a */
[----:B------:R2:W-:Y:S04]  /*19450*/  STL [R1+0x55c], R34 ;  /* 0x00055c2201007387 */ /* 0x0005e80000100800 */
[----:B------:R-:W3:Y:S04]  /*19460*/  LDL.LU R61, [R1+0x8] ;  /* 0x00000800013d7983 */ /* 0x000ee80000300800 */
[----:B------:R-:W5:Y:S01]  /*19470*/  LDL.LU R35, [R1+0xc] ;  /* 0x00000c0001237983 */ /* 0x000f620000300800 */
[----:B-1----:R-:W-:Y:S02]  /*19480*/  IMAD.MOV.U32 R32, RZ, RZ, R30 ;  /* 0x000000ffff207224 */ /* 0x002fe400078e001e */
[----:B------:R-:W-:Y:S01]  /*19490*/  IMAD.MOV.U32 R33, RZ, RZ, R34 ;  /* 0x000000ffff217224 */ /* 0x000fe200078e0022 */
[-C--:B------:R-:W-:Y:S01]  /*194a0*/  IADD3 R184, P3, R184, R27.reuse, RZ ;  /* 0x0000001bb8b87210 */ /* 0x080fe20007f7e0ff */
[----:B------:R-:W3:Y:S04]  /*194b0*/  LDL.LU R62, [R1+0x28] ;  /* 0x00002800013e7983 */ /* 0x000ee80000300800 */
[----:B------:R1:W-:Y:S01]  /*194c0*/  LDGSTS.E [R28+0x2e00], [R32.64], P1 ;  /* 0x02e00000201c7fae */ /* 0x0003e20008921848 */
[----:B------:R-:W-:Y:S01]  /*194d0*/  ISETP.GT.AND P1, PT, R3, 0x32, PT ;  /* 0x000000320300780c */ /* 0x000fe20003f24270 */
[----:B------:R-:W-:Y:S01]  /*194e0*/  IMAD.X R183, R183, 0x1, R26, P3 ;  /* 0x00000001b7b77824 */ /* 0x000fe200018e061a */
[----:B------:R-:W-:Y:S01]  /*194f0*/  IADD3 R192, P4, R192, R27, RZ ;  /* 0x0000001bc0c07210 */ /* 0x000fe20007f9e0ff */
[----:B------:R-:W4:Y:S01]  /*19500*/  LDL.LU R60, [R1+0x2c] ;  /* 0x00002c00013c7983 */ /* 0x000f220000300800 */
[----:B------:R-:W-:-:S02]  /*19510*/  SEL R29, RZ, 0x4, !P1 ;  /* 0x00000004ff1d7807 */ /* 0x000fc40004800000 */
[----:B------:R-:W-:Y:S01]  /*19520*/  ISETP.GT.AND P1, PT, R3, 0x36, PT ;  /* 0x000000360300780c */ /* 0x000fe20003f24270 */
[----:B------:R-:W-:Y:S01]  /*19530*/  IMAD.X R191, R191, 0x1, R26, P4 ;  /* 0x00000001bfbf7824 */ /* 0x000fe200020e061a */
[----:B------:R-:W-:Y:S01]  /*19540*/  SEL R29, R29, RZ, !P0 ;  /* 0x000000ff1d1d7207 */ /* 0x000fe20004000000 */
[----:B--2---:R-:W2:Y:S03]  /*19550*/  LDL.LU R34, [R1+0x48] ;  /* 0x0000480001227983 */ /* 0x004ea60000300800 */
[----:B------:R-:W-:Y:S01]  /*19560*/  ISETP.NE.U32.AND P2, PT, R29, RZ, PT ;  /* 0x000000ff1d00720c */ /* 0x000fe20003f45070 */
[----:B-1----:R-:W-:Y:S01]  /*19570*/  IMAD.MOV.U32 R32, RZ, RZ, R184 ;  /* 0x000000ffff207224 */ /* 0x002fe200078e00b8 */
[----:B------:R-:W-:Y:S01]  /*19580*/  SEL R29, RZ, 0x4, !P1 ;  /* 0x00000004ff1d7807 */ /* 0x000fe20004800000 */
[----:B------:R-:W-:Y:S01]  /*19590*/  IMAD.MOV.U32 R33, RZ, RZ, R183 ;  /* 0x000000ffff217224 */ /* 0x000fe200078e00b7 */
[----:B------:R-:W-:Y:S01]  /*195a0*/  IADD3 R200, P3, R200, R27, RZ ;  /* 0x0000001bc8c87210 */ /* 0x000fe20007f7e0ff */
[----:B------:R-:W2:Y:S01]  /*195b0*/  LDL.LU R30, [R1+0x4c] ;  /* 0x00004c00011e7983 */ /* 0x000ea20000300800 */
[----:B------:R-:W-:-:S04]  /*195c0*/  SEL R29, R29, RZ, !P0 ;  /* 0x000000ff1d1d7207 */ /* 0x000fc80004000000 */
        /* <DEDUP_REMOVED lines=8> */
[----:B------:R-:W-:-:S04]  /*19650*/  SEL R29, R29, RZ, !P0 ;  /* 0x000000ff1d1d7207 */ /* 0x000fc80004000000 */
        /* <DEDUP_REMOVED lines=50> */
[----:B------:R-:W-:-:S04]  /*19980*/  SEL R29, RZ, 0x4, !P1 ;  /* 0x00000004ff1d7807 */ /* 0x000fc80004800000 */
[----:B------:R-:W-:Y:S02]  /*19990*/  SEL R29, R29, RZ, !P0 ;  /* 0x000000ff1d1d7207 */ /* 0x000fe40004000000 */
[----:B------:R-:W-:Y:S02]  /*199a0*/  IADD3 R248, P3, R248, R27, RZ ;  /* 0x0000001bf8f87210 */ /* 0x000fe40007f7e0ff */
[----:B------:R-:W-:-:S03]  /*199b0*/  ISETP.NE.U32.AND P2, PT, R29, RZ, PT ;  /* 0x000000ff1d00720c */ /* 0x000fc60003f45070 */
[----:B------:R-:W-:Y:S02]  /*199c0*/  IMAD.X R247, R247, 0x1, R26, P3 ;  /* 0x00000001f7f77824 */ /* 0x000fe400018e061a */
[----:B-1----:R-:W-:Y:S02]  /*199d0*/  IMAD.MOV.U32 R32, RZ, RZ, R248 ;  /* 0x000000ffff207224 */ /* 0x002fe400078e00f8 */
[----:B------:R-:W-:-:S06]  /*199e0*/  IMAD.MOV.U32 R33, RZ, RZ, R247 ;  /* 0x000000ffff217224 */ /* 0x000fcc00078e00f7 */
[----:B------:R1:W-:Y:S01]  /*199f0*/  LDGSTS.E [R28+0x5200], [R32.64], P2 ;  /* 0x05200000201c7fae */ /* 0x0003e20009121848 */
[----:B-----5:R-:W-:-:S05]  /*19a00*/  IADD3 R35, P4, R35, R27, RZ ;  /* 0x0000001b23237210 */ /* 0x020fca0007f9e0ff */
[----:B---3--:R-:W-:Y:S01]  /*19a10*/  IMAD.X R61, R61, 0x1, R26, P4 ;  /* 0x000000013d3d7824 */ /* 0x008fe200020e061a */
[----:B------:R-:W-:Y:S01]  /*19a20*/  STL [R1+0xc], R35 ;  /* 0x00000c2301007387 */ /* 0x000fe20000100800 */
[----:B-1----:R-:W-:-:S03]  /*19a30*/  IMAD.MOV.U32 R32, RZ, RZ, R35 ;  /* 0x000000ffff207224 */ /* 0x002fc600078e0023 */
[----:B------:R1:W-:Y:S01]  /*19a40*/  STL [R1+0x8], R61 ;  /* 0x0000083d01007387 */ /* 0x0003e20000100800 */
[----:B------:R-:W-:-:S03]  /*19a50*/  IMAD.MOV.U32 R33, RZ, RZ, R61 ;  /* 0x000000ffff217224 */ /* 0x000fc600078e003d */
[----:B------:R-:W3:Y:S04]  /*19a60*/  LDL.LU R68, [R1+0x68] ;  /* 0x0000680001447983 */ /* 0x000ee80000300800 */
[----:B------:R-:W5:Y:S04]  /*19a70*/  LDL.LU R63, [R1+0x6c] ;  /* 0x00006c00013f7983 */ /* 0x000f680000300800 */
[----:B-1----:R-:W3:Y:S04]  /*19a80*/  LDL.LU R61, [R1+0x88] ;  /* 0x00008800013d7983 */ /* 0x002ee80000300800 */
[----:B------:R-:W3:Y:S01]  /*19a90*/  LDL.LU R35, [R1+0x8c] ;  /* 0x00008c0001237983 */ /* 0x000ee20000300800 */
[----:B------:R-:W-:-:S04]  /*19aa0*/  ISETP.GT.AND P1, PT, R3, 0x56, PT ;  /* 0x000000560300780c */ /* 0x000fc80003f24270 */
[----:B------:R-:W-:-:S04]  /*19ab0*/  SEL R29, RZ, 0x4, !P1 ;  /* 0x00000004ff1d7807 */ /* 0x000fc80004800000 */
[----:B------:R-:W-:-:S04]  /*19ac0*/  SEL R29, R29, RZ, !P0 ;  /* 0x000000ff1d1d7207 */ /* 0x000fc80004000000 */
[----:B------:R-:W-:-:S13]  /*19ad0*/  ISETP.NE.U32.AND P1, PT, R29, RZ, PT ;  /* 0x000000ff1d00720c */ /* 0x000fda0003f25070 */
[----:B------:R1:W-:Y:S01]  /*19ae0*/  LDGSTS.E [R28+0x5600], [R32.64], P1 ;  /* 0x05600000201c7fae */ /* 0x0003e20008921848 */
[----:B------:R-:W-:-:S04]  /*19af0*/  ISETP.GT.AND P1, PT, R3, 0x5a, PT ;  /* 0x0000005a0300780c */ /* 0x000fc80003f24270 */
[----:B------:R-:W-:-:S04]  /*19b00*/  SEL R29, RZ, 0x4, !P1 ;  /* 0x00000004ff1d7807 */ /* 0x000fc80004800000 */
[----:B------:R-:W-:Y:S02]  /*19b10*/  SEL R29, R29, RZ, !P0 ;  /* 0x000000ff1d1d7207 */ /* 0x000fe40004000000 */
[-C--:B----4-:R-:W-:Y:S02]  /*19b20*/  IADD3 R60, P3, R60, R27.reuse, RZ ;  /* 0x0000001b3c3c7210 */ /* 0x090fe40007f7e0ff */
[----:B------:R-:W-:Y:S02]  /*19b30*/  ISETP.GT.AND P1, PT, R3, 0x5e, PT ;  /* 0x0000005e0300780c */ /* 0x000fe40003f24270 */
[----:B------:R-:W-:Y:S02]  /*19b40*/  ISETP.NE.U32.AND P2, PT, R29, RZ, PT ;  /* 0x000000ff1d00720c */ /* 0x000fe40003f45070 */
[----:B--2---:R-:W-:Y:S01]  /*19b50*/  IADD3 R30, P4, R30, R27, RZ ;  /* 0x0000001b1e1e7210 */ /* 0x004fe20007f9e0ff */
[----:B------:R-:W-:Y:S01]  /*19b60*/  IMAD.X R62, R62, 0x1, R26, P3 ;  /* 0x000000013e3e7824 */ /* 0x000fe200018e061a */
[----:B------:R-:W-:Y:S01]  /*19b70*/  SEL R29, RZ, 0x4, !P1 ;  /* 0x00000004ff1d7807 */ /* 0x000fe20004800000 */
[----:B-1----:R-:W-:-:S02]  /*19b80*/  IMAD.MOV.U32 R32, RZ, RZ, R60 ;  /* 0x000000ffff207224 */ /* 0x002fc400078e003c */
[----:B------:R-:W-:Y:S01]  /*19b90*/  IMAD.X R34, R34, 0x1, R26, P4 ;  /* 0x0000000122227824 */ /* 0x000fe200020e061a */
[----:B------:R-:W-:Y:S01]  /*19ba0*/  SEL R29, R29, RZ, !P0 ;  /* 0x000000ff1d1d7207 */ /* 0x000fe20004000000 */
[----:B------:R-:W-:Y:S01]  /*19bb0*/  IMAD.MOV.U32 R33, RZ, RZ, R62 ;  /* 0x000000ffff217224 */ /* 0x000fe200078e003e */
[----:B------:R-:W-:Y:S02]  /*19bc0*/  STL [R1+0x2c], R60 ;  /* 0x00002c3c01007387 */ /* 0x000fe40000100800 */
[----:B------:R-:W-:Y:S02]  /*19bd0*/  ISETP.NE.U32.AND P1, PT, R29, RZ, PT ;  /* 0x000000ff1d00720c */ /* 0x000fe40003f25070 */
[----:B------:R1:W-:Y:S04]  /*19be0*/  STL [R1+0x28], R62 ;  /* 0x0000283e01007387 */ /* 0x0003e80000100800 */
[----:B------:R-:W-:Y:S04]  /*19bf0*/  STL [R1+0x4c], R30 ;  /* 0x00004c1e01007387 */ /* 0x000fe80000100800 */
[----:B------:R2:W-:Y:S04]  /*19c00*/  STL [R1+0x48], R34 ;  /* 0x0000482201007387 */ /* 0x0005e80000100800 */
[----:B------:R4:W-:Y:S04]  /*19c10*/  LDGSTS.E [R28+0x5a00], [R32.64], P2 ;  /* 0x05a00000201c7fae */ /* 0x0009e80009121848 */
[----:B-1----:R-:W3:Y:S04]  /*19c20*/  LDL.LU R62, [R1+0xa8] ;  /* 0x0000a800013e7983 */ /* 0x002ee80000300800 */
[----:B------:R-:W3:Y:S01]  /*19c30*/  LDL.LU R60, [R1+0xac] ;  /* 0x0000ac00013c7983 */ /* 0x000ee20000300800 */
[----:B----4-:R-:W-:-:S02]  /*19c40*/  IMAD.MOV.U32 R33, RZ, RZ, R34 ;  /* 0x000000ffff217224 */ /* 0x010fc400078e0022 */
[----:B------:R-:W-:Y:S01]  /*19c50*/  IMAD.MOV.U32 R32, RZ, RZ, R30 ;  /* 0x000000ffff207224 */ /* 0x000fe200078e001e */
[----:B--2---:R-:W2:Y:S04]  /*19c60*/  LDL.LU R34, [R1+0xc8] ;  /* 0x0000c80001227983 */ /* 0x004ea80000300800 */
[----:B------:R-:W4:Y:S04]  /*19c70*/  LDL.LU R30, [R1+0xcc] ;  /* 0x0000cc00011e7983 */ /* 0x000f280000300800 */
[----:B------:R1:W-:Y:S01]  /*19c80*/  LDGSTS.E [R28+0x5e00], [R32.64], P1 ;  /* 0x05e00000201c7fae */ /* 0x0003e20008921848 */
[----:B------:R-:W-:-:S04]  /*19c90*/  ISETP.GT.AND P1, PT, R3, 0x62, PT ;  /* 0x000000620300780c */ /* 0x000fc80003f24270 */
[----:B------:R-:W-:-:S04]  /*19ca0*/  SEL R29, RZ, 0x4, !P1 ;  /* 0x00000004ff1d7807 */ /* 0x000fc80004800000 */
[----:B------:R-:W-:-:S04]  /*19cb0*/  SEL R29, R29, RZ, !P0 ;  /* 0x000000ff1d1d7207 */ /* 0x000fc80004000000 */
[----:B------:R-:W-:Y:S02]  /*19cc0*/  ISETP.NE.U32.AND P2, PT, R29, RZ, PT ;  /* 0x000000ff1d00720c */ /* 0x000fe40003f45070 */
[----:B-----5:R-:W-:-:S05]  /*19cd0*/  IADD3 R63, P3, R63, R27, RZ ;  /* 0x0000001b3f3f7210 */ /* 0x020fca0007f7e0ff */
[--C-:B---3--:R-:W-:Y:S01]  /*19ce0*/  IMAD.X R68, R68, 0x1, R26.reuse, P3 ;  /* 0x0000000144447824 */ /* 0x108fe200018e061a */
[----:B------:R-:W-:Y:S01]  /*19cf0*/  IADD3 R35, P4, R35, R27, RZ ;  /* 0x0000001b23237210 */ /* 0x000fe20007f9e0ff */
[----:B------:R-:W-:Y:S04]  /*19d00*/  STL [R1+0x6c], R63 ;  /* 0x00006c3f01007387 */ /* 0x000fe80000100800 */
[----:B------:R-:W-:Y:S01]  /*19d10*/  IMAD.X R61, R61, 0x1, R26, P4 ;  /* 0x000000013d3d7824 */ /* 0x000fe200020e061a */
[----:B------:R-:W-:Y:S01]  /*19d20*/  STL [R1+0x68], R68 ;  /* 0x0000684401007387 */ /* 0x000fe20000100800 */
[----:B-1----:R-:W-:Y:S02]  /*19d30*/  IMAD.MOV.U32 R32, RZ, RZ, R63 ;  /* 0x000000ffff207224 */ /* 0x002fe400078e003f */
[----:B------:R-:W-:Y:S01]  /*19d40*/  IMAD.MOV.U32 R33, RZ, RZ, R68 ;  /* 0x000000ffff217224 */ /* 0x000fe200078e0044 */
[----:B------:R-:W-:Y:S04]  /*19d50*/  STL [R1+0x8c], R35 ;  /* 0x00008c2301007387 */ /* 0x000fe80000100800 */
[----:B------:R1:W-:Y:S04]  /*19d60*/  STL [R1+0x88], R61 ;  /* 0x0000883d01007387 */ /* 0x0003e80000100800 */
[----:B------:R-:W3:Y:S04]  /*19d70*/  LDL.LU R70, [R1+0xe8] ;  /* 0x0000e80001467983 */ /* 0x000ee80000300800 */
[----:B------:R-:W5:Y:S04]  /*19d80*/  LDL.LU R69, [R1+0xec] ;  /* 0x0000ec0001457983 */ /* 0x000f680000300800 */
[----:B------:R1:W-:Y:S02]  /*19d90*/  LDGSTS.E [R28+0x6200], [R32.64], P2 ;  /* 0x06200000201c7fae */ /* 0x0003e40009121848 */
[----:B-1----:R-:W-:-:S02]  /*19da0*/  IMAD.MOV.U32 R33, RZ, RZ, R61 ;  /* 0x000000ffff217224 */ /* 0x002fc400078e003d */
[----:B------:R-:W-:Y:S01]  /*19db0*/  IMAD.MOV.U32 R32, RZ, RZ, R35 ;  /* 0x000000ffff207224 */ /* 0x000fe200078e0023 */
[----:B------:R-:W3:Y:S04]  /*19dc0*/  LDL.LU R61, [R1+0x108] ;  /* 0x00010800013d7983 */ /* 0x000ee80000300800 */
[----:B------:R-:W3:Y:S01]  /*19dd0*/  LDL.LU R35, [R1+0x10c] ;  /* 0x00010c0001237983 */ /* 0x000ee20000300800 */
        /* <DEDUP_REMOVED lines=9> */
[----:B------:R-:W-:Y:S02]  /*19e70*/  IADD3 R60, P3, R60, R27, RZ ;  /* 0x0000001b3c3c7210 */ /* 0x000fe40007f7e0ff */
[----:B------:R-:W-:Y:S02]  /*19e80*/  ISETP.NE.U32.AND P2, PT, R29, RZ, PT ;  /* 0x000000ff1d00720c */ /* 0x000fe40003f45070 */
[----:B------:R-:W-:-:S02]  /*19e90*/  SEL R29, RZ, 0x4, !P1 ;  /* 0x00000004ff1d7807 */ /* 0x000fc40004800000 */
[----:B----4-:R-:W-:Y:S01]  /*19ea0*/  IADD3 R30, P4, R30, R27, RZ ;  /* 0x0000001b1e1e7210 */ /* 0x010fe20007f9e0ff */
[--C-:B------:R-:W-:Y:S01]  /*19eb0*/  IMAD.X R62, R62, 0x1, R26.reuse, P3 ;  /* 0x000000013e3e7824 */ /* 0x100fe200018e061a */
[----:B------:R-:W-:Y:S01]  /*19ec0*/  SEL R29, R29, RZ, !P0 ;  /* 0x000000ff1d1d7207 */ /* 0x000fe20004000000 */
[----:B------:R-:W-:Y:S02]  /*19ed0*/  STL [R1+0xac], R60 ;  /* 0x0000ac3c01007387 */ /* 0x000fe40000100800 */
[----:B--2---:R-:W-:Y:S01]  /*19ee0*/  IMAD.X R34, R34, 0x1, R26, P4 ;  /* 0x0000000122227824 */ /* 0x004fe200020e061a */
[----:B------:R-:W-:Y:S01]  /*19ef0*/  ISETP.NE.U32.AND P1, PT, R29, RZ, PT ;  /* 0x000000ff1d00720c */ /* 0x000fe20003f25070 */
[----:B------:R2:W-:Y:S01]  /*19f00*/  STL [R1+0xa8], R62 ;  /* 0x0000a83e01007387 */ /* 0x0005e20000100800 */
[----:B-1----:R-:W-:Y:S02]  /*19f10*/  IMAD.MOV.U32 R32, RZ, RZ, R60 ;  /* 0x000000ffff207224 */ /* 0x002fe400078e003c */
[----:B------:R-:W-:Y:S01]  /*19f20*/  IMAD.MOV.U32 R33, RZ, RZ, R62 ;  /* 0x000000ffff217224 */ /* 0x000fe200078e003e */
[----:B------:R1:W-:Y:S04]  /*19f30*/  STL [R1+0xcc], R30 ;  /* 0x0000cc1e01007387 */ /* 0x0003e80000100800 */
[----:B------:R4:W-:Y:S04]  /*19f40*/  STL [R1+0xc8], R34 ;  /* 0x0000c82201007387 */ /* 0x0009e80000100800 */
[----:B------:R-:W3:Y:S04]  /*19f50*/  LDL.LU R68, [R1+0x128] ;  /* 0x0001280001447983 */ /* 0x000ee80000300800 */
[----:B------:R-:W3:Y:S04]  /*19f60*/  LDL.LU R63, [R1+0x12c] ;  /* 0x00012c00013f7983 */ /* 0x000ee80000300800 */
[----:B------:R1:W-:Y:S04]  /*19f70*/  LDGSTS.E [R28+0x6a00], [R32.64], P2 ;  /* 0x06a00000201c7fae */ /* 0x0003e80009121848 */
[----:B--2---:R-:W2:Y:S01]  /*19f80*/  LDL.LU R62, [R1+0x148] ;  /* 0x00014800013e7983 */ /* 0x004ea20000300800 */
[----:B-1----:R-:W-:-:S02]  /*19f90*/  IMAD.MOV.U32 R32, RZ, RZ, R30 ;  /* 0x000000ffff207224 */ /* 0x002fc400078e001e */
[----:B------:R-:W-:Y:S01]  /*19fa0*/  IMAD.MOV.U32 R33, RZ, RZ, R34 ;  /* 0x000000ffff217224 */ /* 0x000fe200078e0022 */
[----:B------:R-:W2:Y:S04]  /*19fb0*/  LDL.LU R30, [R1+0x14c] ;  /* 0x00014c00011e7983 */ /* 0x000ea80000300800 */
[----:B------:R1:W-:Y:S01]  /*19fc0*/  LDGSTS.E [R28+0x6e00], [R32.64], P1 ;  /* 0x06e00000201c7fae */ /* 0x0003e20008921848 */
[----:B------:R-:W-:-:S03]  /*19fd0*/  ISETP.GT.AND P1, PT, R3, 0x72, PT ;  /* 0x000000720300780c */ /* 0x000fc60003f24270 */
[----:B------:R-:W2:Y:S01]  /*19fe0*/  LDL.LU R60, [R1+0x5b0] ;  /* 0x0005b000013c7983 */ /* 0x000ea20000300800 */
[----:B------:R-:W-:-:S03]  /*19ff0*/  SEL R29, RZ, 0x4, !P1 ;  /* 0x00000004ff1d7807 */ /* 0x000fc60004800000 */
[----:B----4-:R-:W4:Y:S01]  /*1a000*/  LDL.LU R34, [R1+0x590] ;  /* 0x0005900001227983 */ /* 0x010f220000300800 */
[----:B------:R-:W-:-:S04]  /*1a010*/  SEL R29, R29, RZ, !P0 ;  /* 0x000000ff1d1d7207 */ /* 0x000fc80004000000 */
[----:B------:R-:W-:Y:S02]  /*1a020*/  ISETP.NE.U32.AND P2, PT, R29, RZ, PT ;  /* 0x000000ff1d00720c */ /* 0x000fe40003f45070 */
[----:B-----5:R-:W-:-:S05]  /*1a030*/  IADD3 R69, P3, R69, R27, RZ ;  /* 0x0000001b45457210 */ /* 0x020fca0007f7e0ff */
[----:B---3--:R-:W-:Y:S02]  /*1a040*/  IMAD.X R70, R70, 0x1, R26, P3 ;  /* 0x0000000146467824 */ /* 0x008fe400018e061a */
[----:B-1----:R-:W-:Y:S02]  /*1a050*/  IMAD.MOV.U32 R32, RZ, RZ, R69 ;  /* 0x000000ffff207224 */ /* 0x002fe400078e0045 */
[----:B------:R-:W-:Y:S01]  /*1a060*/  IMAD.MOV.U32 R33, RZ, RZ, R70 ;  /* 0x000000ffff217224 */ /* 0x000fe200078e0046 */
[----:B------:R-:W-:Y:S04]  /*1a070*/  STL [R1+0xec], R69 ;  /* 0x0000ec4501007387 */ /* 0x000fe80000100800 */
[----:B------:R-:W-:Y:S04]  /*1a080*/  STL [R1+0xe8], R70 ;  /* 0x0000e84601007387 */ /* 0x000fe80000100800 */
[----:B------:R1:W-:Y:S01]  /*1a090*/  LDGSTS.E [R28+0x7200], [R32.64], P2 ;  /* 0x07200000201c7fae */ /* 0x0003e20009121848 */
[----:B------:R-:W-:-:S05]  /*1a0a0*/  IADD3 R35, P4, R35, R27, RZ ;  /* 0x0000001b23237210 */ /* 0x000fca0007f9e0ff */
[----:B------:R-:W-:Y:S01]  /*1a0b0*/  IMAD.X R61, R61, 0x1, R26, P4 ;  /* 0x000000013d3d7824 */ /* 0x000fe200020e061a */
[----:B------:R-:W-:Y:S03]  /*1a0c0*/  STL [R1+0x10c], R35 ;  /* 0x00010c2301007387 */ /* 0x000fe60000100800 */
[----:B-1----:R-:W-:Y:S01]  /*1a0d0*/  IMAD.MOV.U32 R33, RZ, RZ, R61 ;  /* 0x000000ffff217224 */ /* 0x002fe200078e003d */
[----:B------:R1:W-:Y:S01]  /*1a0e0*/  STL [R1+0x108], R61 ;  /* 0x0001083d01007387 */ /* 0x0003e20000100800 */
[----:B------:R-:W-:-:S03]  /*1a0f0*/  IMAD.MOV.U32 R32, RZ, RZ, R35 ;  /* 0x000000ffff207224 */ /* 0x000fc600078e0023 */
[----:B-1----:R-:W3:Y:S04]  /*1a100*/  LDL.LU R61, [R1+0x5ac] ;  /* 0x0005ac00013d7983 */ /* 0x002ee80000300800 */
[----:B------:R-:W5:Y:S01]  /*1a110*/  LDL.LU R35, [R1+0x58c] ;  /* 0x00058c0001237983 */ /* 0x000f620000300800 */
        /* <DEDUP_REMOVED lines=8> */
[----:B------:R-:W-:-:S04]  /*1a1a0*/  SEL R29, R29, RZ, !P0 ;  /* 0x000000ff1d1d7207 */ /* 0x000fc80004000000 */
[----:B------:R-:W-:Y:S02]  /*1a1b0*/  ISETP.NE.U32.AND P2, PT, R29, RZ, PT ;  /* 0x000000ff1d00720c */ /* 0x000fe40003f45070 */
[----:B------:R-:W-:Y:S02]  /*1a1c0*/  SEL R29, RZ, 0x4, !P1 ;  /* 0x00000004ff1d7807 */ /* 0x000fe40004800000 */
[----:B------:R-:W-:Y:S02]  /*1a1d0*/  IADD3 R63, P3, R63, R27, RZ ;  /* 0x0000001b3f3f7210 */ /* 0x000fe40007f7e0ff */
[----:B------:R-:W-:-:S03]  /*1a1e0*/  SEL R29, R29, RZ, !P0 ;  /* 0x000000ff1d1d7207 */ /* 0x000fc60004000000 */
[----:B------:R-:W-:Y:S01]  /*1a1f0*/  IMAD.X R68, R68, 0x1, R26, P3 ;  /* 0x0000000144447824 */ /* 0x000fe200018e061a */
[----:B------:R-:W-:Y:S01]  /*1a200*/  ISETP.NE.U32.AND P1, PT, R29, RZ, PT ;  /* 0x000000ff1d00720c */ /* 0x000fe20003f25070 */
[----:B-1----:R-:W-:Y:S02]  /*1a210*/  IMAD.MOV.U32 R32, RZ, RZ, R63 ;  /* 0x000000ffff207224 */ /* 0x002fe400078e003f */
[----:B------:R-:W-:-:S05]  /*1a220*/  IMAD.MOV.U32 R33, RZ, RZ, R68 ;  /* 0x000000ffff217224 */ /* 0x000fca00078e0044 */
[----:B------:R1:W-:Y:S01]  /*1a230*/  LDGSTS.E [R28+0x7a00], [R32.64], P2 ;  /* 0x07a00000201c7fae */ /* 0x0003e20009121848 */
[----:B--2---:R-:W-:-:S05]  /*1a240*/  IADD3 R30, P4, R30, R27, RZ ;  /* 0x0000001b1e1e7210 */ /* 0x004fca0007f9e0ff */
[----:B------:R-:W-:Y:S02]  /*1a250*/  IMAD.X R62, R62, 0x1, R26, P4 ;  /* 0x000000013e3e7824 */ /* 0x000fe400020e061a */
[----:B-1----:R-:W-:Y:S02]  /*1a260*/  IMAD.MOV.U32 R32, RZ, RZ, R30 ;  /* 0x000000ffff207224 */ /* 0x002fe400078e001e */
[----:B------:R-:W-:Y:S01]  /*1a270*/  IMAD.MOV.U32 R33, RZ, RZ, R62 ;  /* 0x000000ffff217224 */ /* 0x000fe200078e003e */
[----:B------:R-:W-:Y:S04]  /*1a280*/  STL [R1+0x12c], R63 ;  /* 0x00012c3f01007387 */ /* 0x000fe80000100800 */
[----:B------:R1:W-:Y:S01]  /*1a290*/  LDGSTS.E [R28+0x7e00], [R32.64], P1 ;  /* 0x07e00000201c7fae */ /* 0x0003e20008921848 */
[----:B------:R-:W-:-:S02]  /*1a2a0*/  ISETP.GT.AND P1, PT, R3, 0x3, PT ;  /* 0x000000030300780c */ /* 0x000fc40003f24270 */
[----:B------:R-:W-:Y:S01]  /*1a2b0*/  ISETP.GT.AND P2, PT, R3, 0x7, PT ;  /* 0x000000070300780c */ /* 0x000fe20003f44270 */
[----:B------:R-:W-:Y:S04]  /*1a2c0*/  STL [R1+0x128], R68 ;  /* 0x0001284401007387 */ /* 0x000fe80000100800 */
[----:B------:R2:W-:Y:S01]  /*1a2d0*/  STL [R1+0x14c], R30 ;  /* 0x00014c1e01007387 */ /* 0x0005e20000100800 */
[----:B------:R-:W-:Y:S02]  /*1a2e0*/  SEL R29, RZ, 0x4, !P2 ;  /* 0x00000004ff1d7807 */ /* 0x000fe40005000000 */
[----:B------:R-:W-:Y:S02]  /*1a2f0*/  IADD3 R60, P3, R60, R27, RZ ;  /* 0x0000001b3c3c7210 */ /* 0x000fe40007f7e0ff */
[----:B--2---:R-:W-:-:S04]  /*1a300*/  SEL R30, RZ, 0x4, !P1 ;  /* 0x00000004ff1e7807 */ /* 0x004fc80004800000 */
[----:B------:R-:W-:Y:S02]  /*1a310*/  SEL R30, R30, RZ, !P0 ;  /* 0x000000ff1e1e7207 */ /* 0x000fe40004000000 */
[----:B------:R-:W-:Y:S02]  /*1a320*/  SEL R29, R29, RZ, !P0 ;  /* 0x000000ff1d1d7207 */ /* 0x000fe40004000000 */
[----:B------:R-:W-:Y:S01]  /*1a330*/  ISETP.NE.U32.AND P1, PT, R30, RZ, PT ;  /* 0x000000ff1e00720c */ /* 0x000fe20003f25070 */
[----:B------:R2:W-:Y:S01]  /*1a340*/  STL [R1+0x148], R62 ;  /* 0x0001483e01007387 */ /* 0x0005e20000100800 */
[----:B------:R-:W-:Y:S01]  /*1a350*/  ISETP.NE.U32.AND P2, PT, R29, RZ, PT ;  /* 0x000000ff1d00720c */ /* 0x000fe20003f45070 */
[----:B------:R-:W-:Y:S01]  /*1a360*/  IMAD.U32 R29, RZ, RZ, UR5 ;  /* 0x00000005ff1d7e24 */ /* 0x000fe2000f8e00ff */
[----:B----4-:R-:W-:Y:S01]  /*1a370*/  IADD3 R34, P4, R34, R27, RZ ;  /* 0x0000001b22227210 */ /* 0x010fe20007f9e0ff */
[----:B-1----:R-:W-:Y:S01]  /*1a380*/  IMAD.MOV.U32 R32, RZ, RZ, R60 ;  /* 0x000000ffff207224 */ /* 0x002fe200078e003c */
[----:B--2---:R-:W-:Y:S01]  /*1a390*/  LOP3.LUT R62, R2, 0x60, RZ, 0x3c, !PT ;  /* 0x00000060023e7812 */ /* 0x004fe200078e3cff */
[----:B------:R-:W-:Y:S04]  /*1a3a0*/  STL [R1+0x5b0], R60 ;  /* 0x0005b03c01007387 */ /* 0x000fe80000100800 */
[----:B------:R-:W-:Y:S01]  /*1a3b0*/  IMAD R29, R29, 0x8000, R62 ;  /* 0x000080001d1d7824 */ /* 0x000fe200078e023e */
[----:B------:R1:W-:Y:S01]  /*1a3c0*/  STL [R1+0x590], R34 ;  /* 0x0005902201007387 */ /* 0x0003e20000100800 */
[----:B---3--:R-:W-:-:S04]  /*1a3d0*/  IMAD.X R61, R61, 0x1, R26, P3 ;  /* 0x000000013d3d7824 */ /* 0x008fc800018e061a */
[----:B------:R-:W-:Y:S02]  /*1a3e0*/  IMAD.MOV.U32 R33, RZ, RZ, R61 ;  /* 0x000000ffff217224 */ /* 0x000fe400078e003d */
[----:B-----5:R-:W-:Y:S01]  /*1a3f0*/  IMAD.X R35, R35, 0x1, R26, P4 ;  /* 0x0000000123237824 */ /* 0x020fe200020e061a */
[----:B------:R-:W-:Y:S04]  /*1a400*/  STL [R1+0x5ac], R61 ;  /* 0x0005ac3d01007387 */ /* 0x000fe80000100800 */
[----:B------:R2:W-:Y:S04]  /*1a410*/  LDGSTS.E [R29+0x300], [R32.64], P1 ;  /* 0x00300000201d7fae */ /* 0x0005e80008921848 */
[----:B------:R3:W-:Y:S01]  /*1a420*/  STL [R1+0x58c], R35 ;  /* 0x00058c2301007387 */ /* 0x0007e20000100800 */
[----:B--2---:R-:W-:-:S03]  /*1a430*/  IMAD.MOV.U32 R32, RZ, RZ, R34 ;  /* 0x000000ffff207224 */ /* 0x004fc600078e0022 */
[----:B-1----:R-:W2:Y:S01]  /*1a440*/  LDL.LU R34, [R1+0x564] ;  /* 0x0005640001227983 */ /* 0x002ea20000300800 */
[----:B------:R-:W-:Y:S02]  /*1a450*/  IADD3 R14, P4, R14, R27, RZ ;  /* 0x0000001b0e0e7210 */ /* 0x000fe40007f9e0ff */
[----:B------:R-:W-:-:S03]  /*1a460*/  ISETP.GT.AND P1, PT, R3, 0xb, PT ;  /* 0x0000000b0300780c */ /* 0x000fc60003f24270 */
[--C-:B------:R-:W-:Y:S01]  /*1a470*/  IMAD.X R15, R15, 0x1, R26.reuse, P4 ;  /* 0x000000010f0f7824 */ /* 0x100fe200020e061a */
[----:B------:R-:W-:Y:S02]  /*1a480*/  SEL R30, RZ, 0x4, !P1 ;  /* 0x00000004ff1e7807 */ /* 0x000fe40004800000 */
[-C--:B------:R-:W-:Y:S01]  /*1a490*/  IADD3 R139, P4, R139, R27.reuse, RZ ;  /* 0x0000001b8b8b7210 */ /* 0x080fe20007f9e0ff */
[----:B------:R-:W-:Y:S01]  /*1a4a0*/  IMAD.MOV.U32 R33, RZ, RZ, R35 ;  /* 0x000000ffff217224 */ /* 0x000fe200078e0023 */
[----:B------:R-:W-:Y:S02]  /*1a4b0*/  SEL R30, R30, RZ, !P0 ;  /* 0x000000ff1e1e7207 */ /* 0x000fe40004000000 */
[----:B------:R-:W-:Y:S01]  /*1a4c0*/  ISETP.GT.AND P1, PT, R3, 0xf, PT ;  /* 0x0000000f0300780c */ /* 0x000fe20003f24270 */
[----:B------:R-:W-:Y:S01]  /*1a4d0*/  IMAD.X R138, R138, 0x1, R26, P4 ;  /* 0x000000018a8a7824 */ /* 0x000fe200020e061a */
[----:B------:R-:W-:Y:S01]  /*1a4e0*/  IADD3 R150, P4, R150, R27, RZ ;  /* 0x0000001b96967210 */ /* 0x000fe20007f9e0ff */
[----:B------:R1:W-:Y:S01]  /*1a4f0*/  LDGSTS.E [R29+0x700], [R32.64], P2 ;  /* 0x00700000201d7fae */ /* 0x0003e20009121848 */
[----:B------:R-:W-:-:S02]  /*1a500*/  ISETP.NE.U32.AND P2, PT, R30, RZ, PT ;  /* 0x000000ff1e00720c */ /* 0x000fc40003f45070 */
[----:B------:R-:W-:Y:S01]  /*1a510*/  SEL R30, RZ, 0x4, !P1 ;  /* 0x00000004ff1e7807 */ /* 0x000fe20004800000 */
[--C-:B------:R-:W-:Y:S01]  /*1a520*/  IMAD.X R149, R149, 0x1, R26.reuse, P4 ;  /* 0x0000000195957824 */ /* 0x100fe200020e061a */
[-C--:B------:R-:W-:Y:S02]  /*1a530*/  IADD3 R166, P4, R166, R27.reuse, RZ ;  /* 0x0000001ba6a67210 */ /* 0x080fe40007f9e0ff */
[----:B------:R-:W-:Y:S02]  /*1a540*/  SEL R30, R30, RZ, !P0 ;  /* 0x000000ff1e1e7207 */ /* 0x000fe40004000000 */
[----:B------:R-:W-:Y:S01]  /*1a550*/  IADD3 R7, P3, R7, R27, RZ ;  /* 0x0000001b07077210 */ /* 0x000fe20007f7e0ff */
[----:B------:R-:W-:Y:S01]  /*1a560*/  IMAD.X R165, R165, 0x1, R26, P4 ;  /* 0x00000001a5a57824 */ /* 0x000fe200020e061a */
[----:B------:R-:W-:-:S03]  /*1a570*/  ISETP.NE.U32.AND P1, PT, R30, RZ, PT ;  /* 0x000000ff1e00720c */ /* 0x000fc60003f25070 */
[----:B------:R-:W-:Y:S02]  /*1a580*/  IMAD.X R21, R21, 0x1, R26, P3 ;  /* 0x0000000115157824 */ /* 0x000fe400018e061a */
[----:B-1----:R-:W-:Y:S02]  /*1a590*/  IMAD.MOV.U32 R32, RZ, RZ, R7 ;  /* 0x000000ffff207224 */ /* 0x002fe400078e0007 */
[----:B------:R-:W-:-:S05]  /*1a5a0*/  IMAD.MOV.U32 R33, RZ, RZ, R21 ;  /* 0x000000ffff217224 */ /* 0x000fca00078e0015 */
[----:B------:R1:W-:Y:S04]  /*1a5b0*/  LDGSTS.E [R29+0xb00], [R32.64], P2 ;  /* 0x00b00000201d7fae */ /* 0x0003e80009121848 */
[----:B------:R4:W-:Y:S01]  /*1a5c0*/  LDGSTS.E [R29+0xf00], [R14.64], P1 ;  /* 0x00f000000e1d7fae */ /* 0x0009e20008921848 */
        /* <DEDUP_REMOVED lines=8> */
[----:B------:R-:W-:Y:S01]  /*1a650*/  ISETP.NE.U32.AND P1, PT, R30, RZ, PT ;  /* 0x000000ff1e00720c */ /* 0x000fe20003f25070 */
[----:B-1----:R-:W-:Y:S02]  /*1a660*/  IMAD.MOV.U32 R32, RZ, RZ, R139 ;  /* 0x000000ffff207224 */ /* 0x002fe400078e008b */
[----:B------:R-:W-:Y:S02]  /*1a670*/  IMAD.X R31, R31, 0x1, R26, P3 ;  /* 0x000000011f1f7824 */ /* 0x000fe400018e061a */
[----:B------:R-:W-:Y:S02]  /*1a680*/  IMAD.MOV.U32 R30, RZ, RZ, R132 ;  /* 0x000000ffff1e7224 */ /* 0x000fe400078e0084 */
[----:B------:R-:W-:-:S03]  /*1a690*/  IMAD.MOV.U32 R33, RZ, RZ, R138 ;  /* 0x000000ffff217224 */ /* 0x000fc600078e008a */
        /* <DEDUP_REMOVED lines=10> */
[----:B------:R-:W-:Y:S01]  /*1a740*/  SEL R30, R30, RZ, !P0 ;  /* 0x000000ff1e1e7207 */ /* 0x000fe20004000000 */
[----:B-----5:R-:W-:-:S03]  /*1a750*/  IMAD.MOV.U32 R32, RZ, RZ, R142 ;  /* 0x000000ffff207224 */ /* 0x020fc600078e008e */
        /* <DEDUP_REMOVED lines=22> */
[----:B------:R-:W-:Y:S02]  /*1a8c0*/  ISETP.GT.AND P1, PT, R3, 0x2b, PT ;  /* 0x0000002b0300780c */ /* 0x000fe40003f24270 */
[----:B--2---:R-:W-:-:S05]  /*1a8d0*/  IADD3 R34, P4, R34, R27, RZ ;  /* 0x0000001b22227210 */ /* 0x004fca0007f9e0ff */
[----:B------:R2:W-:Y:S04]  /*1a8e0*/  STL [R1+0x564], R34 ;  /* 0x0005642201007387 */ /* 0x0005e80000100800 */
[----:B------:R-:W5:Y:S04]  /*1a8f0*/  LDL.LU R60, [R1+0x10] ;  /* 0x00001000013c7983 */ /* 0x000f680000300800 */
[----:B---3--:R-:W3:Y:S01]  /*1a900*/  LDL.LU R35, [R1+0x14] ;  /* 0x0000140001237983 */ /* 0x008ee20000300800 */
[----:B------:R-:W-:Y:S02]  /*1a910*/  SEL R30, RZ, 0x4, !P1 ;  /* 0x00000004ff1e7807 */ /* 0x000fe40004800000 */
[----:B------:R-:W-:-:S02]  /*1a920*/  ISETP.GT.AND P1, PT, R3, 0x2f, PT ;  /* 0x0000002f0300780c */ /* 0x000fc40003f24270 */
[-C--:B------:R-:W-:Y:S01]  /*1a930*/  IADD3 R174, P3, R174, R27.reuse, RZ ;  /* 0x0000001baeae7210 */ /* 0x080fe20007f7e0ff */
[--C-:B------:R-:W-:Y:S01]  /*1a940*/  IMAD.X R178, R178, 0x1, R26.reuse, P4 ;  /* 0x00000001b2b27824 */ /* 0x100fe200020e061a */
[----:B------:R-:W-:Y:S01]  /*1a950*/  SEL R30, R30, RZ, !P0 ;  /* 0x000000ff1e1e7207 */ /* 0x000fe20004000000 */
[----:B------:R-:W4:Y:S03]  /*1a960*/  LDL.LU R69, [R1+0x30] ;  /* 0x0000300001457983 */ /* 0x000f260000300800 */
[----:B------:R-:W-:Y:S01]  /*1a970*/  ISETP.NE.U32.AND P2, PT, R30, RZ, PT ;  /* 0x000000ff1e00720c */ /* 0x000fe20003f45070 */
[----:B------:R-:W-:Y:S01]  /*1a980*/  IMAD.X R173, R173, 0x1, R26, P3 ;  /* 0x00000001adad7824 */ /* 0x000fe200018e061a */
[----:B------:R-:W-:Y:S01]  /*1a990*/  SEL R30, RZ, 0x4, !P1 ;  /* 0x00000004ff1e7807 */ /* 0x000fe20004800000 */
[----:B-1----:R-:W-:Y:S01]  /*1a9a0*/  IMAD.MOV.U32 R32, RZ, RZ, R174 ;  /* 0x000000ffff207224 */ /* 0x002fe200078e00ae */
[-C--:B------:R-:W-:Y:S01]  /*1a9b0*/  IADD3 R194, P4, R194, R27.reuse, RZ ;  /* 0x0000001bc2c27210 */ /* 0x080fe20007f9e0ff */
[----:B------:R-:W4:Y:S01]  /*1a9c0*/  LDL.LU R63, [R1+0x34] ;  /* 0x00003400013f7983 */ /* 0x000f220000300800 */
[----:B------:R-:W-:Y:S01]  /*1a9d0*/  SEL R30, R30, RZ, !P0 ;  /* 0x000000ff1e1e7207 */ /* 0x000fe20004000000 */
[----:B------:R-:W-:Y:S01]  /*1a9e0*/  IMAD.MOV.U32 R33, RZ, RZ, R173 ;  /* 0x000000ffff217224 */ /* 0x000fe200078e00ad */
[----:B------:R-:W-:Y:S01]  /*1a9f0*/  IADD3 R186, P3, R186, R27, RZ ;  /* 0x0000001bbaba7210 */ /* 0x000fe20007f7e0ff */
[----:B------:R-:W-:Y:S01]  /*1aa00*/  IMAD.X R193, R193, 0x1, R26, P4 ;  /* 0x00000001c1c17824 */ /* 0x000fe200020e061a */
[----:B------:R-:W-:Y:S01]  /*1aa10*/  ISETP.NE.U32.AND P1, PT, R30, RZ, PT ;  /* 0x000000ff1e00720c */ /* 0x000fe20003f25070 */
[----:B------:R-:W4:Y:S04]  /*1aa20*/  LDL.LU R62, [R1+0x50] ;  /* 0x00005000013e7983 */ /* 0x000f280000300800 */
[----:B------:R1:W-:Y:S02]  /*1aa30*/  LDGSTS.E [R29+0x2b00], [R32.64], P2 ;  /* 0x02b00000201d7fae */ /* 0x0003e40009121848 */
[----:B-1----:R-:W-:-:S02]  /*1aa40*/  IMAD.MOV.U32 R32, RZ, RZ, R34 ;  /* 0x000000ffff207224 */ /* 0x002fc400078e0022 */
[----:B------:R-:W-:Y:S02]  /*1aa50*/  IMAD.MOV.U32 R33, RZ, RZ, R178 ;  /* 0x000000ffff217224 */ /* 0x000fe400078e00b2 */
[----:B------:R-:W-:Y:S01]  /*1aa60*/  IMAD.X R185, R185, 0x1, R26, P3 ;  /* 0x00000001b9b97824 */ /* 0x000fe200018e061a */
[----:B------:R-:W-:Y:S01]  /*1aa70*/  IADD3 R210, P4, R210, R27, RZ ;  /* 0x0000001bd2d27210 */ /* 0x000fe20007f9e0ff */
[----:B--2---:R-:W2:Y:S04]  /*1aa80*/  LDL.LU R34, [R1+0x54] ;  /* 0x0000540001227983 */ /* 0x004ea80000300800 */
        /* <DEDUP_REMOVED lines=77> */
[----:B---3--:R-:W-:-:S05]  /*1af60*/  IADD3 R35, P4, R35, R27, RZ ;  /* 0x0000001b23237210 */ /* 0x008fca0007f9e0ff */
[----:B-----5:R-:W-:Y:S01]  /*1af70*/  IMAD.X R60, R60, 0x1, R26, P4 ;  /* 0x000000013c3c7824 */ /* 0x020fe200020e061a */
        /* <DEDUP_REMOVED lines=17> */
[----:B----4-:R-:W-:Y:S02]  /*1b090*/  IADD3 R63, P3, R63, R27, RZ ;  /* 0x0000001b3f3f7210 */ /* 0x010fe40007f7e0ff */
[----:B------:R-:W-:Y:S02]  /*1b0a0*/  ISETP.NE.U32.AND P2, PT, R30, RZ, PT ;  /* 0x000000ff1e00720c */ /* 0x000fe40003f45070 */
[----:B------:R-:W-:-:S02]  /*1b0b0*/  SEL R30, RZ, 0x4, !P1 ;  /* 0x00000004ff1e7807 */ /* 0x000fc40004800000 */
[----:B--2---:R-:W-:Y:S01]  /*1b0c0*/  IADD3 R34, P4, R34, R27, RZ ;  /* 0x0000001b22227210 */ /* 0x004fe20007f9e0ff */
[--C-:B------:R-:W-:Y:S01]  /*1b0d0*/  IMAD.X R69, R69, 0x1, R26.reuse, P3 ;  /* 0x0000000145457824 */ /* 0x100fe200018e061a */
[----:B------:R-:W-:Y:S01]  /*1b0e0*/  SEL R30, R30, RZ, !P0 ;  /* 0x000000ff1e1e7207 */ /* 0x000fe20004000000 */
[----:B-1----:R-:W-:Y:S02]  /*1b0f0*/  IMAD.MOV.U32 R32, RZ, RZ, R63 ;  /* 0x000000ffff207224 */ /* 0x002fe400078e003f */
[----:B------:R-:W-:Y:S01]  /*1b100*/  IMAD.X R62, R62, 0x1, R26, P4 ;  /* 0x000000013e3e7824 */ /* 0x000fe200020e061a */
[----:B------:R-:W-:Y:S01]  /*1b110*/  ISETP.NE.U32.AND P1, PT, R30, RZ, PT ;  /* 0x000000ff1e00720c */ /* 0x000fe20003f25070 */
[----:B------:R-:W-:Y:S01]  /*1b120*/  IMAD.MOV.U32 R33, RZ, RZ, R69 ;  /* 0x000000ffff217224 */ /* 0x000fe200078e0045 */
[----:B------:R-:W-:Y:S04]  /*1b130*/  STL [R1+0x34], R63 ;  /* 0x0000343f01007387 */ /* 0x000fe80000100800 */
        /* <DEDUP_REMOVED lines=16> */
[----:B---3--:R-:W-:Y:S01]  /*1b240*/  IMAD.X R68, R68, 0x1, R26, P3 ;  /* 0x0000000144447824 */ /* 0x008fe200018e061a */
[----:B------:R-:W-:Y:S01]  /*1b250*/  IADD3 R35, P4, R35, R27, RZ ;  /* 0x0000001b23237210 */ /* 0x000fe20007f9e0ff */
[----:B------:R-:W-:Y:S01]  /*1b260*/  STL [R1+0x74], R61 ;  /* 0x0000743d01007387 */ /* 0x000fe20000100800 */
[----:B-1----:R-:W-:-:S03]  /*1b270*/  IMAD.MOV.U32 R32, RZ, RZ, R61 ;  /* 0x000000ffff207224 */ /* 0x002fc600078e003d */
[----:B------:R-:W-:Y:S01]  /*1b280*/  IMAD.X R60, R60, 0x1, R26, P4 ;  /* 0x000000013c3c7824 */ /* 0x000fe200020e061a */
[----:B------:R1:W-:Y:S01]  /*1b290*/  STL [R1+0x70], R68 ;  /* 0x0000704401007387 */ /* 0x0003e20000100800 */
[----:B------:R-:W-:-:S03]  /*1b2a0*/  IMAD.MOV.U32 R33, RZ, RZ, R68 ;  /* 0x000000ffff217224 */ /* 0x000fc600078e0044 */
[----:B------:R-:W-:Y:S04]  /*1b2b0*/  STL [R1+0x94], R35 ;  /* 0x0000942301007387 */ /* 0x000fe80000100800 */
[----:B------:R3:W-:Y:S04]  /*1b2c0*/  STL [R1+0x90], R60 ;  /* 0x0000903c01007387 */ /* 0x0007e80000100800 */
[----:B-1----:R-:W5:Y:S04]  /*1b2d0*/  LDL.LU R68, [R1+0xf0] ;  /* 0x0000f00001447983 */ /* 0x002f680000300800 */
[----:B------:R-:W5:Y:S04]  /*1b2e0*/  LDL.LU R61, [R1+0xf4] ;  /* 0x0000f400013d7983 */ /* 0x000f680000300800 */
[----:B------:R1:W-:Y:S02]  /*1b2f0*/  LDGSTS.E [R29+0x6300], [R32.64], P2 ;  /* 0x06300000201d7fae */ /* 0x0003e40009121848 */
[----:B-1----:R-:W-:-:S02]  /*1b300*/  IMAD.MOV.U32 R33, RZ, RZ, R60 ;  /* 0x000000ffff217224 */ /* 0x002fc400078e003c */
[----:B------:R-:W-:Y:S01]  /*1b310*/  IMAD.MOV.U32 R32, RZ, RZ, R35 ;  /* 0x000000ffff207224 */ /* 0x000fe200078e0023 */
[----:B---3--:R-:W3:Y:S04]  /*1b320*/  LDL.LU R60, [R1+0x110] ;  /* 0x00011000013c7983 */ /* 0x008ee80000300800 */
        /* <DEDUP_REMOVED lines=22> */
[----:B------:R-:W-:Y:S04]  /*1b490*/  STL [R1+0xd4], R34 ;  /* 0x0000d42201007387 */ /* 0x000fe80000100800 */
[----:B------:R1:W-:Y:S04]  /*1b4a0*/  STL [R1+0xd0], R62 ;  /* 0x0000d03e01007387 */ /* 0x0003e80000100800 */
[----:B--2---:R-:W2:Y:S04]  /*1b4b0*/  LDL.LU R69, [R1+0x130] ;  /* 0x0001300001457983 */ /* 0x004ea80000300800 */
[----:B------:R-:W4:Y:S04]  /*1b4c0*/  LDL.LU R63, [R1+0x134] ;  /* 0x00013400013f7983 */ /* 0x000f280000300800 */
[----:B------:R1:W-:Y:S02]  /*1b4d0*/  LDGSTS.E [R29+0x6b00], [R32.64], P2 ;  /* 0x06b00000201d7fae */ /* 0x0003e40009121848 */
[----:B-1----:R-:W-:-:S02]  /*1b4e0*/  IMAD.MOV.U32 R32, RZ, RZ, R34 ;  /* 0x000000ffff207224 */ /* 0x002fc400078e0022 */
[----:B------:R-:W-:Y:S02]  /*1b4f0*/  IMAD.MOV.U32 R33, RZ, RZ, R62 ;  /* 0x000000ffff217224 */ /* 0x000fe400078e003e */
[----:B------:R-:W2:Y:S04]  /*1b500*/  LDL.LU R62, [R1+0x150] ;  /* 0x00015000013e7983 */ /* 0x000ea80000300800 */
[----:B------:R-:W2:Y:S04]  /*1b510*/  LDL.LU R34, [R1+0x154] ;  /* 0x0001540001227983 */ /* 0x000ea80000300800 */
[----:B------:R1:W-:Y:S01]  /*1b520*/  LDGSTS.E [R29+0x6f00], [R32.64], P1 ;  /* 0x06f00000201d7fae */ /* 0x0003e20008921848 */
[----:B------:R-:W-:-:S04]  /*1b530*/  ISETP.GT.AND P1, PT, R3, 0x73, PT ;  /* 0x000000730300780c */ /* 0x000fc80003f24270 */
[----:B------:R-:W-:-:S04]  /*1b540*/  SEL R30, RZ, 0x4, !P1 ;  /* 0x00000004ff1e7807 */ /* 0x000fc80004800000 */
[----:B------:R-:W-:-:S04]  /*1b550*/  SEL R30, R30, RZ, !P0 ;  /* 0x000000ff1e1e7207 */ /* 0x000fc80004000000 */
[----:B------:R-:W-:Y:S02]  /*1b560*/  ISETP.NE.U32.AND P2, PT, R30, RZ, PT ;  /* 0x000000ff1e00720c */ /* 0x000fe40003f45070 */
[----:B-----5:R-:W-:-:S05]  /*1b570*/  IADD3 R61, P3, R61, R27, RZ ;  /* 0x0000001b3d3d7210 */ /* 0x020fca0007f7e0ff */
[----:B------:R-:W-:Y:S02]  /*1b580*/  IMAD.X R68, R68, 0x1, R26, P3 ;  /* 0x0000000144447824 */ /* 0x000fe400018e061a */
[----:B-1----:R-:W-:Y:S02]  /*1b590*/  IMAD.MOV.U32 R32, RZ, RZ, R61 ;  /* 0x000000ffff207224 */ /* 0x002fe400078e003d */
[----:B------:R-:W-:Y:S01]  /*1b5a0*/  IMAD.MOV.U32 R33, RZ, RZ, R68 ;  /* 0x000000ffff217224 */ /* 0x000fe200078e0044 */
[----:B------:R-:W-:Y:S04]  /*1b5b0*/  STL [R1+0xf4], R61 ;  /* 0x0000f43d01007387 */ /* 0x000fe80000100800 */
[----:B------:R1:W-:Y:S04]  /*1b5c0*/  STL [R1+0xf0], R68 ;  /* 0x0000f04401007387 */ /* 0x0003e80000100800 */
[----:B------:R5:W-:Y:S01]  /*1b5d0*/  LDGSTS.E [R29+0x7300], [R32.64], P2 ;  /* 0x07300000201d7fae */ /* 0x000be20009121848 */
[----:B---3--:R-:W-:-:S05]  /*1b5e0*/  IADD3 R35, P4, R35, R27, RZ ;  /* 0x0000001b23237210 */ /* 0x008fca0007f9e0ff */
[----:B------:R-:W-:Y:S01]  /*1b5f0*/  IMAD.X R60, R60, 0x1, R26, P4 ;  /* 0x000000013c3c7824 */ /* 0x000fe200020e061a */
[----:B------:R-:W-:Y:S03]  /*1b600*/  STL [R1+0x114], R35 ;  /* 0x0001142301007387 */ /* 0x000fe60000100800 */
[----:B-----5:R-:W-:Y:S01]  /*1b610*/  IMAD.MOV.U32 R33, RZ, RZ, R60 ;  /* 0x000000ffff217224 */ /* 0x020fe200078e003c */
[----:B------:R3:W-:Y:S04]  /*1b620*/  STL [R1+0x110], R60 ;  /* 0x0001103c01007387 */ /* 0x0007e80000100800 */
[----:B-1----:R-:W5:Y:S01]  /*1b630*/  LDL.LU R68, [R1+0x158] ;  /* 0x0001580001447983 */ /* 0x002f620000300800 */
[----:B------:R-:W-:-:S03]  /*1b640*/  IMAD.MOV.U32 R32, RZ, RZ, R35 ;  /* 0x000000ffff207224 */ /* 0x000fc600078e0023 */
[----:B---3--:R-:W3:Y:S04]  /*1b650*/  LDL.LU R60, [R1+0x15c] ;  /* 0x00015c00013c7983 */ /* 0x008ee80000300800 */
[----:B------:R-:W5:Y:S04]  /*1b660*/  LDL.LU R61, [R1+0x160] ;  /* 0x00016000013d7983 */ /* 0x000f680000300800 */
[----:B------:R-:W5:Y:S01]  /*1b670*/  LDL.LU R35, [R1+0x164] ;  /* 0x0001640001237983 */ /* 0x000f620000300800 */
[----:B------:R-:W-:-:S04]  /*1b680*/  ISETP.GT.AND P1, PT, R3, 0x77, PT ;  /* 0x000000770300780c */ /* 0x000fc80003f24270 */
[----:B------:R-:W-:-:S04]  /*1b690*/  SEL R30, RZ, 0x4, !P1 ;  /* 0x00000004ff1e7807 */ /* 0x000fc80004800000 */
[----:B------:R-:W-:-:S04]  /*1b6a0*/  SEL R30, R30, RZ, !P0 ;  /* 0x000000ff1e1e7207 */ /* 0x000fc80004000000 */
[----:B------:R-:W-:Y:S01]  /*1b6b0*/  ISETP.NE.U32.AND P1, PT, R30, RZ, PT ;  /* 0x000000ff1e00720c */ /* 0x000fe20003f25070 */
[----:B------:R-:W1:-:S12]  /*1b6c0*/  S2R R131, SR_TID.X ;  /* 0x0000000000837919 */ /* 0x000e580000002100 */
[----:B------:R1:W-:Y:S01]  /*1b6d0*/  LDGSTS.E [R29+0x7700], [R32.64], P1 ;  /* 0x07700000201d7fae */ /* 0x0003e20008921848 */
[----:B------:R-:W-:-:S04]  /*1b6e0*/  ISETP.GT.AND P1, PT, R3, 0x7b, PT ;  /* 0x0000007b0300780c */ /* 0x000fc80003f24270 */
[----:B------:R-:W-:Y:S02]  /*1b6f0*/  SEL R30, RZ, 0x4, !P1 ;  /* 0x00000004ff1e7807 */ /* 0x000fe40004800000 */
[----:B------:R-:W-:Y:S02]  /*1b700*/  ISETP.GT.AND P1, PT, R3, 0x7f, PT ;  /* 0x0000007f0300780c */ /* 0x000fe40003f24270 */
[----:B------:R-:W-:-:S04]  /*1b710*/  SEL R30, R30, RZ, !P0 ;  /* 0x000000ff1e1e7207 */ /* 0x000fc80004000000 */
[----:B------:R-:W-:Y:S02]  /*1b720*/  ISETP.NE.U32.AND P2, PT, R30, RZ, PT ;  /* 0x000000ff1e00720c */ /* 0x000fe40003f45070 */
[----:B------:R-:W-:Y:S02]  /*1b730*/  SEL R30, RZ, 0x4, !P1 ;  /* 0x00000004ff1e7807 */ /* 0x000fe40004800000 */
[----:B----4-:R-:W-:Y:S02]  /*1b740*/  IADD3 R63, P3, R63, R27, RZ ;  /* 0x0000001b3f3f7210 */ /* 0x010fe40007f7e0ff */
[----:B------:R-:W-:-:S03]  /*1b750*/  SEL R30, R30, RZ, !P0 ;  /* 0x000000ff1e1e7207 */ /* 0x000fc60004000000 */
[----:B--2---:R-:W-:Y:S01]  /*1b760*/  IMAD.X R69, R69, 0x1, R26, P3 ;  /* 0x0000000145457824 */ /* 0x004fe200018e061a */
[----:B------:R-:W-:Y:S01]  /*1b770*/  ISETP.NE.U32.AND P1, PT, R30, RZ, PT ;  /* 0x000000ff1e00720c */ /* 0x000fe20003f25070 */
[----:B-1----:R-:W-:Y:S02]  /*1b780*/  IMAD.MOV.U32 R32, RZ, RZ, R63 ;  /* 0x000000ffff207224 */ /* 0x002fe400078e003f */
[----:B------:R-:W-:Y:S01]  /*1b790*/  IMAD.MOV.U32 R33, RZ, RZ, R69 ;  /* 0x000000ffff217224 */ /* 0x000fe200078e0045 */
[----:B------:R-:W-:-:S04]  /*1b7a0*/  IADD3 R34, P4, R34, R27, RZ ;  /* 0x0000001b22227210 */ /* 0x000fc80007f9e0ff */
[----:B------:R1:W-:Y:S01]  /*1b7b0*/  LDGSTS.E [R29+0x7b00], [R32.64], P2 ;  /* 0x07b00000201d7fae */ /* 0x0003e20009121848 */
[----:B------:R-:W-:Y:S01]  /*1b7c0*/  IMAD.X R62, R62, 0x1, R26, P4 ;  /* 0x000000013e3e7824 */ /* 0x000fe200020e061a */
[----:B------:R-:W-:Y:S02]  /*1b7d0*/  LOP3.LUT R131, R131, 0x3f, RZ, 0xc0, !PT ;  /* 0x0000003f83837812 */ /* 0x000fe400078ec0ff */
[----:B------:R-:W-:Y:S01]  /*1b7e0*/  STL [R1+0x134], R63 ;  /* 0x0001343f01007387 */ /* 0x000fe20000100800 */
[----:B-1----:R-:W-:Y:S02]  /*1b7f0*/  IMAD.MOV.U32 R32, RZ, RZ, R34 ;  /* 0x000000ffff207224 */ /* 0x002fe400078e0022 */
[----:B------:R-:W-:Y:S01]  /*1b800*/  IMAD.MOV.U32 R33, RZ, RZ, R62 ;  /* 0x000000ffff217224 */ /* 0x000fe200078e003e */
[----:B------:R-:W-:Y:S04]  /*1b810*/  STL [R1+0x130], R69 ;  /* 0x0001304501007387 */ /* 0x000fe80000100800 */
[----:B------:R1:W-:Y:S04]  /*1b820*/  STL [R1+0x154], R34 ;  /* 0x0001542201007387 */ /* 0x0003e80000100800 */
[----:B------:R2:W-:Y:S01]  /*1b830*/  LDGSTS.E [R29+0x7f00], [R32.64], P1 ;  /* 0x07f00000201d7fae */ /* 0x0005e20008921848 */
[----:B------:R-:W-:-:S03]  /*1b840*/  ISETP.GE.AND P1, PT, R131, R3, PT ;  /* 0x000000038300720c */ /* 0x000fc60003f26270 */
[----:B------:R-:W4:Y:S01]  /*1b850*/  LDL.LU R71, [R1+0x1dc] ;  /* 0x0001dc0001477983 */ /* 0x000f220000300800 */
[----:B-1----:R-:W-:-:S03]  /*1b860*/  LOP3.LUT R34, R131, 0x40, RZ, 0xfc, !PT ;  /* 0x0000004083227812 */ /* 0x002fc600078efcff */
[----:B------:R1:W-:Y:S01]  /*1b870*/  STL [R1+0x150], R62 ;  /* 0x0001503e01007387 */ /* 0x0003e20000100800 */
[----:B------:R-:W-:Y:S02]  /*1b880*/  ISETP.GE.AND P2, PT, R34, R3, PT ;  /* 0x000000032200720c */ /* 0x000fe40003f46270 */
[----:B------:R-:W-:Y:S01]  /*1b890*/  SEL R3, RZ, 0x4, P1 ;  /* 0x00000004ff037807 */ /* 0x000fe20000800000 */
[----:B------:R-:W4:Y:S04]  /*1b8a0*/  LDL.LU R30, [R1+0x1e4] ;  /* 0x0001e400011e7983 */ /* 0x000f280000300800 */
[----:B------:R-:W4:Y:S01]  /*1b8b0*/  LDL.LU R72, [R1+0x1d8] ;  /* 0x0001d80001487983 */ /* 0x000f220000300800 */
[----:B------:R-:W-:-:S03]  /*1b8c0*/  SEL R3, R3, RZ, !P0 ;  /* 0x000000ff03037207 */ /* 0x000fc60004000000 */
[----:B------:R-:W4:Y:S01]  /*1b8d0*/  LDL.LU R70, [R1+0x1e0] ;  /* 0x0001e00001467983 */ /* 0x000f220000300800 */
[----:B------:R-:W-:Y:S02]  /*1b8e0*/  ISETP.NE.U32.AND P1, PT, R3, RZ, PT ;  /* 0x000000ff0300720c */ /* 0x000fe40003f25070 */
[----:B------:R-:W-:Y:S01]  /*1b8f0*/  SEL R3, RZ, 0x4, P2 ;  /* 0x00000004ff037807 */ /* 0x000fe20001000000 */
[----:B-1----:R-:W4:Y:S04]  /*1b900*/  LDL.LU R62, [R1+0x258] ;  /* 0x00025800013e7983 */ /* 0x002f280000300800 */
[----:B------:R-:W4:Y:S04]  /*1b910*/  LDL.LU R34, [R1+0x25c] ;  /* 0x00025c0001227983 */ /* 0x000f280000300800 */
[----:B------:R-:W4:Y:S04]  /*1b920*/  LDL.LU R69, [R1+0x260] ;  /* 0x0002600001457983 */ /* 0x000f280000300800 */
[----:B------:R-:W4:Y:S04]  /*1b930*/  LDL.LU R63, [R1+0x264] ;  /* 0x00026400013f7983 */ /* 0x000f280000300800 */
[----:B------:R-:W0:Y:S01]  /*1b940*/  LDGDEPBAR ;  /* 0x00000000000079af */ /* 0x000e220000000000 */
[----:B---3--:R-:W-:-:S04]  /*1b950*/  IADD3 R60, P2, R60, UR7, RZ ;  /* 0x000000073c3c7c10 */ /* 0x008fc8000ff5e0ff */
[----:B-----5:R-:W-:Y:S02]  /*1b960*/  IADD3.X R68, R68, UR6, RZ, P2, !PT ;  /* 0x0000000644447c10 */ /* 0x020fe400097fe4ff */
[----:B------:R-:W-:Y:S01]  /*1b970*/  IADD3 R35, P3, R35, UR7, RZ ;  /* 0x0000000723237c10 */ /* 0x000fe2000ff7e0ff */
[----:B--2---:R-:W-:Y:S02]  /*1b980*/  IMAD.MOV.U32 R32, RZ, RZ, R60 ;  /* 0x000000ffff207224 */ /* 0x004fe400078e003c */
[----:B------:R-:W-:Y:S01]  /*1b990*/  IMAD.MOV.U32 R33, RZ, RZ, R68 ;  /* 0x000000ffff217224 */ /* 0x000fe200078e0044 */
[----:B------:R-:W-:Y:S01]  /*1b9a0*/  IADD3.X R61, R61, UR6, RZ, P3, !PT ;  /* 0x000000063d3d7c10 */ /* 0x000fe20009ffe4ff */
[----:B------:R1:W-:Y:S04]  /*1b9b0*/  STL [R1+0x15c], R60 ;  /* 0x00015c3c01007387 */ /* 0x0003e80000100800 */
[----:B------:R-:W-:Y:S04]  /*1b9c0*/  STL [R1+0x158], R68 ;  /* 0x0001584401007387 */ /* 0x000fe80000100800 */
[----:B------:R-:W-:Y:S04]  /*1b9d0*/  STL [R1+0x164], R35 ;  /* 0x0001642301007387 */ /* 0x000fe80000100800 */
[----:B------:R2:W-:Y:S04]  /*1b9e0*/  STL [R1+0x160], R61 ;  /* 0x0001603d01007387 */ /* 0x0005e80000100800 */
[----:B------:R3:W-:Y:S04]  /*1b9f0*/  LDGSTS.E [R4+0x10000], [R32.64], P1 ;  /* 0x1000000020047fae */ /* 0x0007e80008921848 */
[----:B-1----:R-:W5:Y:S01]  /*1ba00*/  LDL.LU R60, [R1+0x2dc] ;  /* 0x0002dc00013c7983 */ /* 0x002f620000300800 */
[----:B---3--:R-:W-:-:S03]  /*1ba10*/  IMAD.MOV.U32 R33, RZ, RZ, R61 ;  /* 0x000000ffff217224 */ /* 0x008fc600078e003d */
[----:B--2---:R-:W2:Y:S01]  /*1ba20*/  LDL.LU R61, [R1+0x2d8] ;  /* 0x0002d800013d7983 */ /* 0x004ea20000300800 */
[----:B------:R-:W-:-:S03]  /*1ba30*/  IMAD.MOV.U32 R32, RZ, RZ, R35 ;  /* 0x000000ffff207224 */ /* 0x000fc600078e0023 */
[----:B------:R-:W3:Y:S04]  /*1ba40*/  LDL.LU R68, [R1+0x2e0] ;  /* 0x0002e00001447983 */ /* 0x000ee80000300800 */
[----:B------:R-:W3:Y:S01]  /*1ba50*/  LDL.LU R35, [R1+0x2e4] ;  /* 0x0002e40001237983 */ /* 0x000ee20000300800 */
[----:B------:R-:W-:-:S04]  /*1ba60*/  SEL R3, R3, RZ, !P0 ;  /* 0x000000ff03037207 */ /* 0x000fc80004000000 */
[----:B------:R-:W-:-:S13]  /*1ba70*/  ISETP.NE.U32.AND P0, PT, R3, RZ, PT ;  /* 0x000000ff0300720c */ /* 0x000fda0003f05070 */
[----:B------:R1:W-:Y:S01]  /*1ba80*/  LDGSTS.E [R4+0x10100], [R32.64], P0 ;  /* 0x1010000020047fae */ /* 0x0003e20008121848 */
[----:B----4-:R-:W-:-:S05]  /*1ba90*/  IADD3 R71, P2, R71, UR7, RZ ;  /* 0x0000000747477c10 */ /* 0x010fca000ff5e0ff */
[----:B-1----:R-:W-:Y:S01]  /*1baa0*/  IMAD.MOV.U32 R32, RZ, RZ, R71 ;  /* 0x000000ffff207224 */ /* 0x002fe200078e0047 */
[----:B------:R-:W-:Y:S02]  /*1bab0*/  IADD3 R30, P3, R30, UR7, RZ ;  /* 0x000000071e1e7c10 */ /* 0x000fe4000ff7e0ff */
[----:B------:R-:W-:Y:S01]  /*1bac0*/  IADD3.X R72, R72, UR6, RZ, P2, !PT ;  /* 0x0000000648487c10 */ /* 0x000fe200097fe4ff */
[----:B------:R-:W-:Y:S01]  /*1bad0*/  STL [R1+0x1dc], R71 ;  /* 0x0001dc4701007387 */ /* 0x000fe20000100800 */
[----:B------:R-:W-:-:S03]  /*1bae0*/  IADD3.X R70, R70, UR6, RZ, P3, !PT ;  /* 0x0000000646467c10 */ /* 0x000fc60009ffe4ff */
[----:B------:R-:W-:Y:S01]  /*1baf0*/  IMAD.MOV.U32 R33, RZ, RZ, R72 ;  /* 0x000000ffff217224 */ /* 0x000fe200078e0048 */
[----:B------:R-:W-:Y:S04]  /*1bb00*/  STL [R1+0x1d8], R72 ;  /* 0x0001d84801007387 */ /* 0x000fe80000100800 */
[----:B------:R1:W-:Y:S01]  /*1bb10*/  STL [R1+0x1e4], R30 ;  /* 0x0001e41e01007387 */ /* 0x0003e20000100800 */
[----:B------:R-:W-:-:S03]  /*1bb20*/  IADD3 R34, P2, R34, UR7, RZ ;  /* 0x0000000722227c10 */ /* 0x000fc6000ff5e0ff */
[----:B------:R-:W4:Y:S04]  /*1bb30*/  LDL.LU R3, [R1+0x35c] ;  /* 0x00035c0001037983 */ /* 0x000f280000300800 */
[----:B------:R1:W-:Y:S04]  /*1bb40*/  LDGSTS.E [R4+0x11000], [R32.64], P1 ;  /* 0x1100000020047fae */ /* 0x0003e80008921848 */
[----:B------:R-:W-:Y:S01]  /*1bb50*/  STL [R1+0x1e0], R70 ;  /* 0x0001e04601007387 */ /* 0x000fe20000100800 */
[----:B------:R-:W-:Y:S02]  /*1bb60*/  IADD3 R63, P3, R63, UR7, RZ ;  /* 0x000000073f3f7c10 */ /* 0x000fe4000ff7e0ff */
[----:B------:R-:W-:Y:S01]  /*1bb70*/  IADD3.X R62, R62, UR6, RZ, P2, !PT ;  /* 0x000000063e3e7c10 */ /* 0x000fe200097fe4ff */
[----:B-1----:R-:W-:-:S02]  /*1bb80*/  IMAD.MOV.U32 R32, RZ, RZ, R30 ;  /* 0x000000ffff207224 */ /* 0x002fc400078e001e */
[----:B------:R-:W4:Y:S04]  /*1bb90*/  LDL.LU R30, [R1+0x358] ;  /* 0x00035800011e7983 */ /* 0x000f280000300800 */
[----:B------:R-:W4:Y:S01]  /*1bba0*/  LDL.LU R73, [R1+0x360] ;  /* 0x0003600001497983 */ /* 0x000f220000300800 */
[----:B------:R-:W-:-:S03]  /*1bbb0*/  IMAD.MOV.U32 R33, RZ, RZ, R70 ;  /* 0x000000ffff217224 */ /* 0x000fc600078e0046 */
[----:B------:R-:W4:Y:S01]  /*1bbc0*/  LDL.LU R72, [R1+0x364] ;  /* 0x0003640001487983 */ /* 0x000f220000300800 */
[----:B------:R-:W-:-:S03]  /*1bbd0*/  IADD3.X R69, R69, UR6, RZ, P3, !PT ;  /* 0x0000000645457c10 */ /* 0x000fc60009ffe4ff */
[----:B------:R1:W-:Y:S04]  /*1bbe0*/  STL [R1+0x25c], R34 ;  /* 0x00025c2201007387 */ /* 0x0003e80000100800 */
[----:B------:R1:W-:Y:S04]  /*1bbf0*/  STL [R1+0x258], R62 ;  /* 0x0002583e01007387 */ /* 0x0003e80000100800 */
[----:B------:R1:W-:Y:S04]  /*1bc00*/  LDGSTS.E [R4+0x11100], [R32.64], P0 ;  /* 0x1110000020047fae */ /* 0x0003e80008121848 */
[----:B------:R1:W-:Y:S04]  /*1bc10*/  STL [R1+0x264], R63 ;  /* 0x0002643f01007387 */ /* 0x0003e80000100800 */
[----:B------:R-:W4:Y:S01]  /*1bc20*/  LDL.LU R71, [R1+0x3d8] ;  /* 0x0003d80001477983 */ /* 0x000f220000300800 */
[----:B-1----:R-:W-:-:S03]  /*1bc30*/  IMAD.MOV.U32 R32, RZ, RZ, R34 ;  /* 0x000000ffff207224 */ /* 0x002fc600078e0022 */
[----:B------:R1:W-:Y:S01]  /*1bc40*/  STL [R1+0x260], R69 ;  /* 0x0002604501007387 */ /* 0x0003e20000100800 */
[----:B------:R-:W-:-:S03]  /*1bc50*/  IMAD.MOV.U32 R33, RZ, RZ, R62 ;  /* 0x000000ffff217224 */ /* 0x000fc600078e003e */
[----:B------:R-:W4:Y:S04]  /*1bc60*/  LDL.LU R34, [R1+0x3dc] ;  /* 0x0003dc0001227983 */ /* 0x000f280000300800 */
[----:B------:R-:W4:Y:S04]  /*1bc70*/  LDL.LU R70, [R1+0x3e0] ;  /* 0x0003e00001467983 */ /* 0x000f280000300800 */
[----:B------:R1:W-:Y:S04]  /*1bc80*/  LDGSTS.E [R4+0x12000], [R32.64], P1 ;  /* 0x1200000020047fae */ /* 0x0003e80008921848 */
[----:B------:R-:W4:Y:S01]  /*1bc90*/  LDL.LU R62, [R1+0x3e4] ;  /* 0x0003e400013e7983 */ /* 0x000f220000300800 */
[----:B-1----:R-:W-:-:S02]  /*1bca0*/  IMAD.MOV.U32 R32, RZ, RZ, R63 ;  /* 0x000000ffff207224 */ /* 0x002fc400078e003f */
[----:B------:R-:W-:Y:S01]  /*1bcb0*/  IMAD.MOV.U32 R33, RZ, RZ, R69 ;  /* 0x000000ffff217224 */ /* 0x000fe200078e0045 */
[----:B------:R-:W4:Y:S04]  /*1bcc0*/  LDL.LU R63, [R1+0x45c] ;  /* 0x00045c00013f7983 */ /* 0x000f280000300800 */
[----:B------:R1:W-:Y:S01]  /*1bcd0*/  LDGSTS.E [R4+0x12100], [R32.64], P0 ;  /* 0x1210000020047fae */ /* 0x0003e20008121848 */
[----:B-----5:R-:W-:-:S05]  /*1bce0*/  IADD3 R60, P2, R60, UR7, RZ ;  /* 0x000000073c3c7c10 */ /* 0x020fca000ff5e0ff */
[----:B------:R-:W-:Y:S01]  /*1bcf0*/  STL [R1+0x2dc], R60 ;  /* 0x0002dc3c01007387 */ /* 0x000fe20000100800 */
[----:B--2---:R-:W-:Y:S02]  /*1bd00*/  IADD3.X R61, R61, UR6, RZ, P2, !PT ;  /* 0x000000063d3d7c10 */ /* 0x004fe400097fe4ff */
[----:B---3--:R-:W-:-:S03]  /*1bd10*/  IADD3 R35, P3, R35, UR7, RZ ;  /* 0x0000000723237c10 */ /* 0x008fc6000ff7e0ff */
[----:B------:R2:W-:Y:S01]  /*1bd20*/  STL [R1+0x2d8], R61 ;  /* 0x0002d83d01007387 */ /* 0x0005e20000100800 */
[----:B------:R-:W-:-:S03]  /*1bd30*/  IADD3.X R68, R68, UR6, RZ, P3, !PT ;  /* 0x0000000644447c10 */ /* 0x000fc60009ffe4ff */
[----:B------:R-:W-:Y:S01]  /*1bd40*/  STL [R1+0x2e4], R35 ;  /* 0x0002e42301007387 */ /* 0x000fe20000100800 */
[----:B-1----:R-:W-:-:S03]  /*1bd50*/  IMAD.MOV.U32 R33, RZ, RZ, R61 ;  /* 0x000000ffff217224 */ /* 0x002fc600078e003d */
[----:B------:R-:W3:Y:S01]  /*1bd60*/  LDL.LU R69, [R1+0x458] ;  /* 0x0004580001457983 */ /* 0x000ee20000300800 */
[----:B------:R-:W-:-:S03]  /*1bd70*/  IMAD.MOV.U32 R32, RZ, RZ, R60 ;  /* 0x000000ffff207224 */ /* 0x000fc600078e003c */
[----:B------:R1:W-:Y:S04]  /*1bd80*/  STL [R1+0x2e0], R68 ;  /* 0x0002e04401007387 */ /* 0x0003e80000100800 */
[----:B--2---:R-:W2:Y:S04]  /*1bd90*/  LDL.LU R61, [R1+0x460] ;  /* 0x00046000013d7983 */ /* 0x004ea80000300800 */
[----:B------:R-:W5:Y:S04]  /*1bda0*/  LDL.LU R60, [R1+0x464] ;  /* 0x00046400013c7983 */ /* 0x000f680000300800 */
[----:B------:R1:W-:Y:S02]  /*1bdb0*/  LDGSTS.E [R4+0x13000], [R32.64], P1 ;  /* 0x1300000020047fae */ /* 0x0003e40008921848 */
[----:B-1----:R-:W-:-:S02]  /*1bdc0*/  IMAD.MOV.U32 R32, RZ, RZ, R35 ;  /* 0x000000ffff207224 */ /* 0x002fc400078e0023 */
[----:B------:R-:W-:-:S05]  /*1bdd0*/  IMAD.MOV.U32 R33, RZ, RZ, R68 ;  /* 0x000000ffff217224 */ /* 0x000fca00078e0044 */
[----:B------:R1:W-:Y:S01]  /*1bde0*/  LDGSTS.E [R4+0x13100], [R32.64], P0 ;  /* 0x1310000020047fae */ /* 0x0003e20008121848 */
[----:B----4-:R-:W-:-:S05]  /*1bdf0*/  IADD3 R3, P2, R3, UR7, RZ ;  /* 0x0000000703037c10 */ /* 0x010fca000ff5e0ff */
[----:B------:R-:W-:Y:S01]  /*1be00*/  STL [R1+0x35c], R3 ;  /* 0x00035c0301007387 */ /* 0x000fe20000100800 */
[----:B-1----:R-:W-:Y:S01]  /*1be10*/  IMAD.MOV.U32 R32, RZ, RZ, R3 ;  /* 0x000000ffff207224 */ /* 0x002fe200078e0003 */
[----:B------:R-:W-:Y:S02]  /*1be20*/  IADD3.X R30, R30, UR6, RZ, P2, !PT ;  /* 0x000000061e1e7c10 */ /* 0x000fe400097fe4ff */
[----:B------:R-:W-:-:S03]  /*1be30*/  IADD3 R72, P3, R72, UR7, RZ ;  /* 0x0000000748487c10 */ /* 0x000fc6000ff7e0ff */
[----:B------:R1:W-:Y:S01]  /*1be40*/  STL [R1+0x358], R30 ;  /* 0x0003581e01007387 */ /* 0x0003e20000100800 */
[----:B------:R-:W-:-:S03]  /*1be50*/  IADD3.X R73, R73, UR6, RZ, P3, !PT ;  /* 0x0000000649497c10 */ /* 0x000fc60009ffe4ff */
[----:B------:R-:W-:Y:S01]  /*1be60*/  STL [R1+0x364], R72 ;  /* 0x0003644801007387 */ /* 0x000fe20000100800 */
[----:B------:R-:W-:-:S03]  /*1be70*/  IMAD.MOV.U32 R33, RZ, RZ, R30 ;  /* 0x000000ffff217224 */ /* 0x000fc600078e001e */
[----:B------:R-:W4:Y:S04]  /*1be80*/  LDL.LU R68, [R1+0x4d8] ;  /* 0x0004d80001447983 */ /* 0x000f280000300800 */
[----:B------:R-:W-:Y:S04]  /*1be90*/  STL [R1+0x360], R73 ;  /* 0x0003604901007387 */ /* 0x000fe80000100800 */
[----:B------:R-:W4:Y:S04]  /*1bea0*/  LDL.LU R35, [R1+0x4dc] ;  /* 0x0004dc0001237983 */ /* 0x000f280000300800 */
[----:B------:R1:W-:Y:S04]  /*1beb0*/  LDGSTS.E [R4+0x14000], [R32.64], P1 ;  /* 0x1400000020047fae */ /* 0x0003e80008921848 */
[----:B-1----:R-:W4:Y:S01]  /*1bec0*/  LDL.LU R30, [R1+0x4e0] ;  /* 0x0004e000011e7983 */ /* 0x002f220000300800 */
[----:B------:R-:W-:-:S03]  /*1bed0*/  IADD3 R34, P2, R34, UR7, RZ ;  /* 0x0000000722227c10 */ /* 0x000fc6000ff5e0ff */
[----:B------:R-:W4:Y:S01]  /*1bee0*/  LDL.LU R3, [R1+0x4e4] ;  /* 0x0004e40001037983 */ /* 0x000f220000300800 */
[----:B------:R-:W-:Y:S01]  /*1bef0*/  IMAD.MOV.U32 R32, RZ, RZ, R72 ;  /* 0x000000ffff207224 */ /* 0x000fe200078e0048 */
[----:B------:R-:W-:Y:S01]  /*1bf00*/  IADD3.X R71, R71, UR6, RZ, P2, !PT ;  /* 0x0000000647477c10 */ /* 0x000fe200097fe4ff */
[----:B------:R-:W-:Y:S01]  /*1bf10*/  IMAD.MOV.U32 R33, RZ, RZ, R73 ;  /* 0x000000ffff217224 */ /* 0x000fe200078e0049 */
[----:B------:R1:W-:Y:S04]  /*1bf20*/  STL [R1+0x3dc], R34 ;  /* 0x0003dc2201007387 */ /* 0x0003e80000100800 */
[----:B------:R1:W-:Y:S01]  /*1bf30*/  LDGSTS.E [R4+0x14100], [R32.64], P0 ;  /* 0x1410000020047fae */ /* 0x0003e20008121848 */
[----:B------:R-:W-:-:S04]  /*1bf40*/  IADD3 R62, P3, R62, UR7, RZ ;  /* 0x000000073e3e7c10 */ /* 0x000fc8000ff7e0ff */
[----:B------:R-:W-:Y:S01]  /*1bf50*/  IADD3.X R70, R70, UR6, RZ, P3, !PT ;  /* 0x0000000646467c10 */ /* 0x000fe20009ffe4ff */
[----:B------:R-:W-:Y:S01]  /*1bf60*/  STL [R1+0x3d8], R71 ;  /* 0x0003d84701007387 */ /* 0x000fe20000100800 */
[----:B-1----:R-:W-:Y:S01]  /*1bf70*/  IMAD.MOV.U32 R32, RZ, RZ, R34 ;  /* 0x000000ffff207224 */ /* 0x002fe200078e0022 */
[----:B------:R-:W-:Y:S01]  /*1bf80*/  IADD3 R63, P2, R63, UR7, RZ ;  /* 0x000000073f3f7c10 */ /* 0x000fe2000ff5e0ff */
[----:B------:R-:W-:Y:S01]  /*1bf90*/  IMAD.MOV.U32 R33, RZ, RZ, R71 ;  /* 0x000000ffff217224 */ /* 0x000fe200078e0047 */
[----:B------:R1:W-:Y:S04]  /*1bfa0*/  STL [R1+0x3e4], R62 ;  /* 0x0003e43e01007387 */ /* 0x0003e80000100800 */
[----:B------:R-:W4:Y:S04]  /*1bfb0*/  LDL.LU R34, [R1+0x16c] ;  /* 0x00016c0001227983 */ /* 0x000f280000300800 */
[----:B------:R1:W-:Y:S04]  /*1bfc0*/  LDGSTS.E [R4+0x15000], [R32.64], P1 ;  /* 0x1500000020047fae */ /* 0x0003e80008921848 */
[----:B------:R-:W-:Y:S01]  /*1bfd0*/  STL [R1+0x3e0], R70 ;  /* 0x0003e04601007387 */ /* 0x000fe20000100800 */
[----:B-1----:R-:W-:-:S03]  /*1bfe0*/  IMAD.MOV.U32 R32, RZ, RZ, R62 ;  /* 0x000000ffff207224 */ /* 0x002fc600078e003e */
[----:B------:R-:W4:Y:S04]  /*1bff0*/  LDL.LU R62, [R1+0x168] ;  /* 0x00016800013e7983 */ /* 0x000f280000300800 */
[----:B------:R1:W-:Y:S01]  /*1c000*/  STL [R1+0x45c], R63 ;  /* 0x00045c3f01007387 */ /* 0x0003e20000100800 */
[----:B---3--:R-:W-:-:S05]  /*1c010*/  IADD3.X R69, R69, UR6, RZ, P2, !PT ;  /* 0x0000000645457c10 */ /* 0x008fca00097fe4ff */
[----:B------:R-:W-:Y:S01]  /*1c020*/  STL [R1+0x458], R69 ;  /* 0x0004584501007387 */ /* 0x000fe20000100800 */
[----:B-----5:R-:W-:-:S04]  /*1c030*/  IADD3 R60, P3, R60, UR7, RZ ;  /* 0x000000073c3c7c10 */ /* 0x020fc8000ff7e0ff */
[----:B--2---:R-:W-:Y:S01]  /*1c040*/  IADD3.X R61, R61, UR6, RZ, P3, !PT ;  /* 0x000000063d3d7c10 */ /* 0x004fe20009ffe4ff */
[----:B------:R-:W-:Y:S04]  /*1c050*/  STL [R1+0x464], R60 ;  /* 0x0004643c01007387 */ /* 0x000fe80000100800 */
[----:B------:R-:W2:Y:S04]  /*1c060*/  LDL.LU R74, [R1+0x170] ;  /* 0x00017000014a7983 */ /* 0x000ea80000300800 */
[----:B------:R3:W-:Y:S04]  /*1c070*/  STL [R1+0x460], R61 ;  /* 0x0004603d01007387 */ /* 0x0007e80000100800 */
[----:B------:R-:W5:Y:S01]  /*1c080*/  LDL.LU R73, [R1+0x174] ;  /* 0x0001740001497983 */ /* 0x000f620000300800 */
[----:B------:R-:W-:-:S03]  /*1c090*/  IMAD.MOV.U32 R33, RZ, RZ, R70 ;  /* 0x000000ffff217224 */ /* 0x000fc600078e0046 */
[----:B------:R-:W2:Y:S04]  /*1c0a0*/  LDL.LU R72, [R1+0x1e8] ;  /* 0x0001e80001487983 */ /* 0x000ea80000300800 */
[----:B------:R1:W-:Y:S02]  /*1c0b0*/  LDGSTS.E [R4+0x15100], [R32.64], P0 ;  /* 0x1510000020047fae */ /* 0x0003e40008121848 */
[----:B-1----:R-:W-:Y:S02]  /*1c0c0*/  IMAD.MOV.U32 R32, RZ, RZ, R63 ;  /* 0x000000ffff207224 */ /* 0x002fe400078e003f */
[----:B------:R-:W-:Y:S01]  /*1c0d0*/  IMAD.MOV.U32 R33, RZ, RZ, R69 ;  /* 0x000000ffff217224 */ /* 0x000fe200078e0045 */
[----:B------:R-:W2:Y:S04]  /*1c0e0*/  LDL.LU R63, [R1+0x1ec] ;  /* 0x0001ec00013f7983 */ /* 0x000ea80000300800 */
[----:B------:R1:W-:Y:S02]  /*1c0f0*/  LDGSTS.E [R4+0x16000], [R32.64], P1 ;  /* 0x1600000020047fae */ /* 0x0003e40008921848 */
[----:B-1----:R-:W-:-:S02]  /*1c100*/  IMAD.MOV.U32 R32, RZ, RZ, R60 ;  /* 0x000000ffff207224 */ /* 0x002fc400078e003c */
[----:B------:R-:W-:Y:S02]  /*1c110*/  IMAD.MOV.U32 R33, RZ, RZ, R61 ;  /* 0x000000ffff217224 */ /* 0x000fe400078e003d */
[----:B---3--:R-:W3:Y:S04]  /*1c120*/  LDL.LU R61, [R1+0x1f0] ;  /* 0x0001f000013d7983 */ /* 0x008ee80000300800 */
[----:B------:R1:W-:Y:S04]  /*1c130*/  LDGSTS.E [R4+0x16100], [R32.64], P0 ;  /* 0x1610000020047fae */ /* 0x0003e80008121848 */
[----:B------:R-:W3:Y:S01]  /*1c140*/  LDL.LU R60, [R1+0x1f4] ;  /* 0x0001f400013c7983 */ /* 0x000ee20000300800 */
[----:B----4-:R-:W-:-:S04]  /*1c150*/  IADD3 R35, P2, R35, UR7, RZ ;  /* 0x0000000723237c10 */ /* 0x010fc8000ff5e0ff */
[----:B------:R-:W-:Y:S01]  /*1c160*/  IADD3.X R68, R68, UR6, RZ, P2, !PT ;  /* 0x0000000644447c10 */ /* 0x000fe200097fe4ff */
[----:B-1----:R-:W-:Y:S01]  /*1c170*/  IMAD.MOV.U32 R32, RZ, RZ, R35 ;  /* 0x000000ffff207224 */ /* 0x002fe200078e0023 */
[----:B------:R-:W-:Y:S03]  /*1c180*/  STL [R1+0x4dc], R35 ;  /* 0x0004dc2301007387 */ /* 0x000fe60000100800 */
[----:B------:R-:W-:Y:S01]  /*1c190*/  IMAD.MOV.U32 R33, RZ, RZ, R68 ;  /* 0x000000ffff217224 */ /* 0x000fe200078e0044 */
[----:B------:R-:W-:Y:S01]  /*1c1a0*/  IADD3 R3, P3, R3, UR7, RZ ;  /* 0x0000000703037c10 */ /* 0x000fe2000ff7e0ff */
[----:B------:R-:W-:Y:S03]  /*1c1b0*/  STL [R1+0x4d8], R68 ;  /* 0x0004d84401007387 */ /* 0x000fe60000100800 */
[----:B------:R-:W-:Y:S01]  /*1c1c0*/  IADD3.X R30, R30, UR6, RZ, P3, !PT ;  /* 0x000000061e1e7c10 */ /* 0x000fe20009ffe4ff */
[----:B------:R-:W-:Y:S04]  /*1c1d0*/  STL [R1+0x4e4], R3 ;  /* 0x0004e40301007387 */ /* 0x000fe80000100800 */
[----:B------:R1:W-:Y:S04]  /*1c1e0*/  LDGSTS.E [R4+0x17000], [R32.64], P1 ;  /* 0x1700000020047fae */ /* 0x0003e80008921848 */
[----:B------:R4:W-:Y:S04]  /*1c1f0*/  STL [R1+0x4e0], R30 ;  /* 0x0004e01e01007387 */ /* 0x0009e80000100800 */
[----:B------:R-:W3:Y:S01]  /*1c200*/  LDL.LU R71, [R1+0x268] ;  /* 0x0002680001477983 */ /* 0x000ee20000300800 */
[----:B-1----:R-:W-:-:S03]  /*1c210*/  IMAD.MOV.U32 R33, RZ, RZ, R30 ;  /* 0x000000ffff217224 */ /* 0x002fc600078e001e */
[----:B----4-:R-:W4:Y:S01]  /*1c220*/  LDL.LU R30, [R1+0x26c] ;  /* 0x00026c00011e7983 */ /* 0x010f220000300800 */
[----:B------:R-:W-:-:S03]  /*1c230*/  IMAD.MOV.U32 R32, RZ, RZ, R3 ;  /* 0x000000ffff207224 */ /* 0x000fc600078e0003 */
[----:B------:R-:W4:Y:S01]  /*1c240*/  LDL.LU R70, [R1+0x270] ;  /* 0x0002700001467983 */ /* 0x000f220000300800 */
[----:B------:R-:W-:-:S03]  /*1c250*/  IADD3 R34, P2, R34, UR7, RZ ;  /* 0x0000000722227c10 */ /* 0x000fc6000ff5e0ff */
[----:B------:R-:W4:Y:S01]  /*1c260*/  LDL.LU R35, [R1+0x274] ;  /* 0x0002740001237983 */ /* 0x000f220000300800 */
[----:B------:R-:W-:Y:S01]  /*1c270*/  LOP3.LUT R68, R2, 0x10, RZ, 0x3c, !PT ;  /* 0x0000001002447812 */ /* 0x000fe200078e3cff */
[----:B------:R-:W-:Y:S02]  /*1c280*/  IMAD.U32 R3, RZ, RZ, UR5 ;  /* 0x00000005ff037e24 */ /* 0x000fe4000f8e00ff */
[----:B------:R1:W-:Y:S04]  /*1c290*/  STL [R1+0x16c], R34 ;  /* 0x00016c2201007387 */ /* 0x0003e80000100800 */
[----:B------:R1:W-:Y:S01]  /*1c2a0*/  LDGSTS.E [R4+0x17100], [R32.64], P0 ;  /* 0x1710000020047fae */ /* 0x0003e20008121848 */
[----:B------:R-:W-:Y:S01]  /*1c2b0*/  IADD3.X R62, R62, UR6, RZ, P2, !PT ;  /* 0x000000063e3e7c10 */ /* 0x000fe200097fe4ff */
[----:B------:R-:W-:-:S02]  /*1c2c0*/  IMAD R3, R3, 0x8000, R68 ;  /* 0x0000800003037824 */ /* 0x000fc400078e0244 */
[----:B-1----:R-:W-:Y:S02]  /*1c2d0*/  IMAD.MOV.U32 R32, RZ, RZ, R34 ;  /* 0x000000ffff207224 */ /* 0x002fe400078e0022 */
[----:B------:R-:W-:-:S05]  /*1c2e0*/  IMAD.MOV.U32 R33, RZ, RZ, R62 ;  /* 0x000000ffff217224 */ /* 0x000fca00078e003e */
[----:B------:R1:W-:Y:S01]  /*1c2f0*/  LDGSTS.E [R3+0x10200], [R32.64], P1 ;  /* 0x1020000020037fae */ /* 0x0003e20008921848 */
[----:B-----5:R-:W-:-:S04]  /*1c300*/  IADD3 R73, P3, R73, UR7, RZ ;  /* 0x0000000749497c10 */ /* 0x020fc8000ff7e0ff */
[----:B--2---:R-:W-:Y:S01]  /*1c310*/  IADD3.X R74, R74, UR6, RZ, P3, !PT ;  /* 0x000000064a4a7c10 */ /* 0x004fe20009ffe4ff */
[----:B------:R-:W-:Y:S04]  /*1c320*/  STL [R1+0x174], R73 ;  /* 0x0001744901007387 */ /* 0x000fe80000100800 */
[----:B------:R2:W-:Y:S04]  /*1c330*/  STL [R1+0x168], R62 ;  /* 0x0001683e01007387 */ /* 0x0005e80000100800 */
[----:B------:R-:W5:Y:S04]  /*1c340*/  LDL.LU R69, [R1+0x2e8] ;  /* 0x0002e80001457983 */ /* 0x000f680000300800 */
[----:B------:R-:W5:Y:S04]  /*1c350*/  LDL.LU R34, [R1+0x2ec] ;  /* 0x0002ec0001227983 */ /* 0x000f680000300800 */
[----:B------:R-:W-:Y:S04]  /*1c360*/  STL [R1+0x170], R74 ;  /* 0x0001704a01007387 */ /* 0x000fe80000100800 */
[----:B------:R-:W5:Y:S04]  /*1c370*/  LDL.LU R68, [R1+0x2f0] ;  /* 0x0002f00001447983 */ /* 0x000f680000300800 */
[----:B--2---:R-:W2:Y:S01]  /*1c380*/  LDL.LU R62, [R1+0x2f4] ;  /* 0x0002f400013e7983 */ /* 0x004ea20000300800 */
[----:B------:R-:W-:Y:S01]  /*1c390*/  IADD3 R63, P2, R63, UR7, RZ ;  /* 0x000000073f3f7c10 */ /* 0x000fe2000ff5e0ff */
[----:B-1----:R-:W-:-:S02]  /*1c3a0*/  IMAD.MOV.U32 R32, RZ, RZ, R73 ;  /* 0x000000ffff207224 */ /* 0x002fc400078e0049 */
[----:B------:R-:W-:Y:S01]  /*1c3b0*/  IMAD.MOV.U32 R33, RZ, RZ, R74 ;  /* 0x000000ffff217224 */ /* 0x000fe200078e004a */
[----:B------:R-:W-:Y:S01]  /*1c3c0*/  IADD3.X R72, R72, UR6, RZ, P2, !PT ;  /* 0x0000000648487c10 */ /* 0x000fe200097fe4ff */
[----:B------:R-:W-:Y:S04]  /*1c3d0*/  STL [R1+0x1ec], R63 ;  /* 0x0001ec3f01007387 */ /* 0x000fe80000100800 */
[----:B------:R1:W-:Y:S04]  /*1c3e0*/  LDGSTS.E [R3+0x10300], [R32.64], P0 ;  /* 0x1030000020037fae */ /* 0x0003e80008121848 */
[----:B------:R-:W-:Y:S01]  /*1c3f0*/  STL [R1+0x1e8], R72 ;  /* 0x0001e84801007387 */ /* 0x000fe20000100800 */
[----:B---3--:R-:W-:Y:S01]  /*1c400*/  IADD3 R60, P3, R60, UR7, RZ ;  /* 0x000000073c3c7c10 */ /* 0x008fe2000ff7e0ff */
[----:B-1----:R-:W-:-:S02]  /*1c410*/  IMAD.MOV.U32 R32, RZ, RZ, R63 ;  /* 0x000000ffff207224 */ /* 0x002fc400078e003f */
[----:B------:R-:W-:Y:S01]  /*1c420*/  IMAD.MOV.U32 R33, RZ, RZ, R72 ;  /* 0x000000ffff217224 */ /* 0x000fe200078e0048 */
[----:B------:R-:W-:Y:S01]  /*1c430*/  IADD3.X R61, R61, UR6, RZ, P3, !PT ;  /* 0x000000063d3d7c10 */ /* 0x000fe20009ffe4ff */
[----:B------:R-:W-:Y:S04]  /*1c440*/  STL [R1+0x1f4], R60 ;  /* 0x0001f43c01007387 */ /* 0x000fe80000100800 */
[----:B------:R-:W3:Y:S04]  /*1c450*/  LDL.LU R4, [R1+0x36c] ;  /* 0x00036c0001047983 */ /* 0x000ee80000300800 */
[----:B------:R1:W-:Y:S04]  /*1c460*/  LDGSTS.E [R3+0x11200], [R32.64], P1 ;  /* 0x1120000020037fae */ /* 0x0003e80008921848 */
[----:B------:R1:W-:Y:S02]  /*1c470*/  STL [R1+0x1f0], R61 ;  /* 0x0001f03d01007387 */ /* 0x0003e40000100800 */
[----:B-1----:R-:W-:-:S02]  /*1c480*/  IMAD.MOV.U32 R32, RZ, RZ, R60 ;  /* 0x000000ffff207224 */ /* 0x002fc400078e003c */
[----:B------:R-:W-:Y:S02]  /*1c490*/  IMAD.MOV.U32 R33, RZ, RZ, R61 ;  /* 0x000000ffff217224 */ /* 0x000fe400078e003d */
[----:B------:R-:W3:Y:S04]  /*1c4a0*/  LDL.LU R61, [R1+0x368] ;  /* 0x00036800013d7983 */ /* 0x000ee80000300800 */
[----:B------:R-:W3:Y:S04]  /*1c4b0*/  LDL.LU R63, [R1+0x370] ;  /* 0x00037000013f7983 */ /* 0x000ee80000300800 */
[----:B------:R-:W3:Y:S04]  /*1c4c0*/  LDL.LU R60, [R1+0x374] ;  /* 0x00037400013c7983 */ /* 0x000ee80000300800 */
[----:B------:R1:W-:Y:S01]  /*1c4d0*/  LDGSTS.E [R3+0x11300], [R32.64], P0 ;  /* 0x1130000020037fae */ /* 0x0003e20008121848 */
[----:B----4-:R-:W-:-:S04]  /*1c4e0*/  IADD3 R30, P2, R30, UR7, RZ ;  /* 0x000000071e1e7c10 */ /* 0x010fc8000ff5e0ff */
[----:B------:R-:W-:Y:S01]  /*1c4f0*/  IADD3.X R71, R71, UR6, RZ, P2, !PT ;  /* 0x0000000647477c10 */ /* 0x000fe200097fe4ff */
[----:B-1----:R-:W-:Y:S01]  /*1c500*/  IMAD.MOV.U32 R32, RZ, RZ, R30 ;  /* 0x000000ffff207224 */ /* 0x002fe200078e001e */
[----:B------:R-:W-:-:S03]  /*1c510*/  IADD3 R35, P3, R35, UR7, RZ ;  /* 0x0000000723237c10 */ /* 0x000fc6000ff7e0ff */
[----:B------:R-:W-:Y:S01]  /*1c520*/  IMAD.MOV.U32 R33, RZ, RZ, R71 ;  /* 0x000000ffff217224 */ /* 0x000fe200078e0047 */
[----:B------:R1:W-:Y:S01]  /*1c530*/  STL [R1+0x26c], R30 ;  /* 0x00026c1e01007387 */ /* 0x0003e20000100800 */
[----:B------:R-:W-:-:S03]  /*1c540*/  IADD3.X R70, R70, UR6, RZ, P3, !PT ;  /* 0x0000000646467c10 */ /* 0x000fc60009ffe4ff */
[----:B------:R-:W-:Y:S04]  /*1c550*/  STL [R1+0x268], R71 ;  /* 0x0002684701007387 */ /* 0x000fe80000100800 */
[----:B------:R4:W-:Y:S04]  /*1c560*/  STL [R1+0x274], R35 ;  /* 0x0002742301007387 */ /* 0x0009e80000100800 */
[----:B-1----:R-:W3:Y:S04]  /*1c570*/  LDL.LU R30, [R1+0x3ec] ;  /* 0x0003ec00011e7983 */ /* 0x002ee80000300800 */
[----:B------:R1:W-:Y:S04]  /*1c580*/  LDGSTS.E [R3+0x12200], [R32.64], P1 ;  /* 0x1220000020037fae */ /* 0x0003e80008921848 */
[----:B------:R4:W-:Y:S01]  /*1c590*/  STL [R1+0x270], R70 ;  /* 0x0002704601007387 */ /* 0x0009e20000100800 */
[----:B-1----:R-:W-:-:S03]  /*1c5a0*/  IMAD.MOV.U32 R32, RZ, RZ, R35 ;  /* 0x000000ffff207224 */ /* 0x002fc600078e0023 */
[----:B----4-:R-:W4:Y:S01]  /*1c5b0*/  LDL.LU R35, [R1+0x3e8] ;  /* 0x0003e80001237983 */ /* 0x010f220000300800 */
[----:B------:R-:W-:-:S03]  /*1c5c0*/  IMAD.MOV.U32 R33, RZ, RZ, R70 ;  /* 0x000000ffff217224 */ /* 0x000fc600078e0046 */
[----:B------:R-:W4:Y:S04]  /*1c5d0*/  LDL.LU R71, [R1+0x3f0] ;  /* 0x0003f00001477983 */ /* 0x000f280000300800 */
[----:B------:R-:W4:Y:S04]  /*1c5e0*/  LDL.LU R70, [R1+0x3f4] ;  /* 0x0003f40001467983 */ /* 0x000f280000300800 */
[----:B------:R1:W-:Y:S01]  /*1c5f0*/  LDGSTS.E [R3+0x12300], [R32.64], P0 ;  /* 0x1230000020037fae */ /* 0x0003e20008121848 */
[----:B-----5:R-:W-:-:S04]  /*1c600*/  IADD3 R34, P2, R34, UR7, RZ ;  /* 0x0000000722227c10 */ /* 0x020fc8000ff5e0ff */
[----:B------:R-:W-:Y:S01]  /*1c610*/  IADD3.X R69, R69, UR6, RZ, P2, !PT ;  /* 0x0000000645457c10 */ /* 0x000fe200097fe4ff */
[----:B------:R5:W-:Y:S01]  /*1c620*/  STL [R1+0x2ec], R34 ;  /* 0x0002ec2201007387 */ /* 0x000be20000100800 */
[----:B--2---:R-:W-:-:S03]  /*1c630*/  IADD3 R62, P3, R62, UR7, RZ ;  /* 0x000000073e3e7c10 */ /* 0x004fc6000ff7e0ff */
[----:B------:R2:W-:Y:S01]  /*1c640*/  STL [R1+0x2e8], R69 ;  /* 0x0002e84501007387 */ /* 0x0005e20000100800 */
[----:B------:R-:W-:Y:S01]  /*1c650*/  IADD3.X R68, R68, UR6, RZ, P3, !PT ;  /* 0x0000000644447c10 */ /* 0x000fe20009ffe4ff */
[----:B-1----:R-:W-:Y:S02]  /*1c660*/  IMAD.MOV.U32 R32, RZ, RZ, R34 ;  /* 0x000000ffff207224 */ /* 0x002fe400078e0022 */
[----:B------:R-:W-:Y:S01]  /*1c670*/  STL [R1+0x2f4], R62 ;  /* 0x0002f43e01007387 */ /* 0x000fe20000100800 */
[----:B------:R-:W-:-:S03]  /*1c680*/  IMAD.MOV.U32 R33, RZ, RZ, R69 ;  /* 0x000000ffff217224 */ /* 0x000fc600078e0045 */
[----:B-----5:R-:W5:Y:S04]  /*1c690*/  LDL.LU R34, [R1+0x46c] ;  /* 0x00046c0001227983 */ /* 0x020f680000300800 */
[----:B------:R1:W-:Y:S04]  /*1c6a0*/  STL [R1+0x2f0], R68 ;  /* 0x0002f04401007387 */ /* 0x0003e80000100800 */
[----:B--2---:R-:W2:Y:S04]  /*1c6b0*/  LDL.LU R69, [R1+0x468] ;  /* 0x0004680001457983 */ /* 0x004ea80000300800 */
[----:B------:R-:W2:Y:S04]  /*1c6c0*/  LDL.LU R73, [R1+0x470] ;  /* 0x0004700001497983 */ /* 0x000ea80000300800 */
[----:B------:R-:W2:Y:S04]  /*1c6d0*/  LDL.LU R72, [R1+0x474] ;  /* 0x0004740001487983 */ /* 0x000ea80000300800 */
[----:B------:R1:W-:Y:S01]  /*1c6e0*/  LDGSTS.E [R3+0x13200], [R32.64], P1 ;  /* 0x1320000020037fae */ /* 0x0003e20008921848 */
[----:B---3--:R-:W-:-:S05]  /*1c6f0*/  IADD3 R4, P2, R4, UR7, RZ ;  /* 0x0000000704047c10 */ /* 0x008fca000ff5e0ff */
[----:B------:R3:W-:Y:S01]  /*1c700*/  STL [R1+0x36c], R4 ;  /* 0x00036c0401007387 */ /* 0x0007e20000100800 */
[----:B-1----:R-:W-:Y:S02]  /*1c710*/  IMAD.MOV.U32 R32, RZ, RZ, R62 ;  /* 0x000000ffff207224 */ /* 0x002fe400078e003e */
[----:B------:R-:W-:-:S05]  /*1c720*/  IMAD.MOV.U32 R33, RZ, RZ, R68 ;  /* 0x000000ffff217224 */ /* 0x000fca00078e0044 */
[----:B------:R1:W-:Y:S01]  /*1c730*/  LDGSTS.E [R3+0x13300], [R32.64], P0 ;  /* 0x1330000020037fae */ /* 0x0003e20008121848 */
[----:B------:R-:W-:Y:S02]  /*1c740*/  IADD3.X R61, R61, UR6, RZ, P2, !PT ;  /* 0x000000063d3d7c10 */ /* 0x000fe400097fe4ff */
[----:B------:R-:W-:-:S03]  /*1c750*/  IADD3 R60, P3, R60, UR7, RZ ;  /* 0x000000073c3c7c10 */ /* 0x000fc6000ff7e0ff */
[----:B------:R3:W-:Y:S01]  /*1c760*/  STL [R1+0x368], R61 ;  /* 0x0003683d01007387 */ /* 0x0007e20000100800 */
[----:B------:R-:W-:-:S03]  /*1c770*/  IADD3.X R63, R63, UR6, RZ, P3, !PT ;  /* 0x000000063f3f7c10 */ /* 0x000fc60009ffe4ff */
[----:B------:R-:W-:Y:S01]  /*1c780*/  STL [R1+0x374], R60 ;  /* 0x0003743c01007387 */ /* 0x000fe20000100800 */
[----:B-1----:R-:W-:Y:S02]  /*1c790*/  IMAD.MOV.U32 R32, RZ, RZ, R4 ;  /* 0x000000ffff207224 */ /* 0x002fe400078e0004 */
[----:B------:R-:W-:Y:S01]  /*1c7a0*/  IMAD.MOV.U32 R33, RZ, RZ, R61 ;  /* 0x000000ffff217224 */ /* 0x000fe200078e003d */
[----:B------:R-:W2:Y:S04]  /*1c7b0*/  LDL.LU R68, [R1+0x4e8] ;  /* 0x0004e80001447983 */ /* 0x000ea80000300800 */
[----:B------:R1:W-:Y:S04]  /*1c7c0*/  STL [R1+0x370], R63 ;  /* 0x0003703f01007387 */ /* 0x0003e80000100800 */
[----:B---3--:R-:W3:Y:S04]  /*1c7d0*/  LDL.LU R4, [R1+0x4ec] ;  /* 0x0004ec0001047983 */ /* 0x008ee80000300800 */
[----:B------:R1:W-:Y:S04]  /*1c7e0*/  LDGSTS.E [R3+0x14200], [R32.64], P1 ;  /* 0x1420000020037fae */ /* 0x0003e80008921848 */
[----:B------:R-:W3:Y:S04]  /*1c7f0*/  LDL.LU R62, [R1+0x4f0] ;  /* 0x0004f000013e7983 */ /* 0x000ee80000300800 */
[----:B------:R-:W3:Y:S01]  /*1c800*/  LDL.LU R61, [R1+0x4f4] ;  /* 0x0004f400013d7983 */ /* 0x000ee20000300800 */
[----:B-1----:R-:W-:-:S02]  /*1c810*/  IMAD.MOV.U32 R32, RZ, RZ, R60 ;  /* 0x000000ffff207224 */ /* 0x002fc400078e003c */
[----:B------:R-:W-:-:S05]  /*1c820*/  IMAD.MOV.U32 R33, RZ, RZ, R63 ;  /* 0x000000ffff217224 */ /* 0x000fca00078e003f */
[----:B------:R1:W-:Y:S01]  /*1c830*/  LDGSTS.E [R3+0x14300], [R32.64], P0 ;  /* 0x1430000020037fae */ /* 0x0003e20008121848 */
[----:B------:R-:W-:-:S05]  /*1c840*/  IADD3 R30, P2, R30, UR7, RZ ;  /* 0x000000071e1e7c10 */ /* 0x000fca000ff5e0ff */
[----:B------:R4:W-:Y:S01]  /*1c850*/  STL [R1+0x3ec], R30 ;  /* 0x0003ec1e01007387 */ /* 0x0009e20000100800 */
[----:B-1----:R-:W-:Y:S01]  /*1c860*/  IMAD.MOV.U32 R32, RZ, RZ, R30 ;  /* 0x000000ffff207224 */ /* 0x002fe200078e001e */
[----:B----4-:R-:W-:Y:S02]  /*1c870*/  IADD3.X R35, R35, UR6, RZ, P2, !PT ;  /* 0x0000000623237c10 */ /* 0x010fe400097fe4ff */
[----:B------:R-:W-:-:S03]  /*1c880*/  IADD3 R70, P3, R70, UR7, RZ ;  /* 0x0000000746467c10 */ /* 0x000fc6000ff7e0ff */
[----:B------:R1:W-:Y:S01]  /*1c890*/  STL [R1+0x3e8], R35 ;  /* 0x0003e82301007387 */ /* 0x0003e20000100800 */
[----:B------:R-:W-:-:S03]  /*1c8a0*/  IADD3.X R71, R71, UR6, RZ, P3, !PT ;  /* 0x0000000647477c10 */ /* 0x000fc60009ffe4ff */
[----:B------:R-:W-:Y:S04]  /*1c8b0*/  STL [R1+0x3f4], R70 ;  /* 0x0003f44601007387 */ /* 0x000fe80000100800 */
[----:B------:R-:W4:Y:S04]  /*1c8c0*/  LDL.LU R63, [R1+0x178] ;  /* 0x00017800013f7983 */ /* 0x000f280000300800 */
[----:B------:R1:W-:Y:S01]  /*1c8d0*/  STL [R1+0x3f0], R71 ;  /* 0x0003f04701007387 */ /* 0x0003e20000100800 */
[----:B------:R-:W-:-:S03]  /*1c8e0*/  IMAD.MOV.U32 R33, RZ, RZ, R35 ;  /* 0x000000ffff217224 */ /* 0x000fc600078e0023 */
[----:B------:R-:W4:Y:S04]  /*1c8f0*/  LDL.LU R30, [R1+0x17c] ;  /* 0x00017c00011e7983 */ /* 0x000f280000300800 */
[----:B------:R-:W4:Y:S04]  /*1c900*/  LDL.LU R60, [R1+0x180] ;  /* 0x00018000013c7983 */ /* 0x000f280000300800 */
[----:B-1----:R-:W4:Y:S04]  /*1c910*/  LDL.LU R35, [R1+0x184] ;  /* 0x0001840001237983 */ /* 0x002f280000300800 */
[----:B------:R1:W-:Y:S02]  /*1c920*/  LDGSTS.E [R3+0x15200], [R32.64], P1 ;  /* 0x1520000020037fae */ /* 0x0003e40008921848 */
[----:B-1----:R-:W-:-:S02]  /*1c930*/  IMAD.MOV.U32 R33, RZ, RZ, R71 ;  /* 0x000000ffff217224 */ /* 0x002fc400078e0047 */
[----:B------:R-:W-:-:S05]  /*1c940*/  IMAD.MOV.U32 R32, RZ, RZ, R70 ;  /* 0x000000ffff207224 */ /* 0x000fca00078e0046 */
[----:B------:R1:W-:Y:S01]  /*1c950*/  LDGSTS.E [R3+0x15300], [R32.64], P0 ;  /* 0x1530000020037fae */ /* 0x0003e20008121848 */
[----:B-----5:R-:W-:-:S04]  /*1c960*/  IADD3 R34, P2, R34, UR7, RZ ;  /* 0x0000000722227c10 */ /* 0x020fc8000ff5e0ff */
[----:B--2---:R-:W-:Y:S01]  /*1c970*/  IADD3.X R69, R69, UR6, RZ, P2, !PT ;  /* 0x0000000645457c10 */ /* 0x004fe200097fe4ff */
[----:B------:R-:W-:Y:S01]  /*1c980*/  STL [R1+0x46c], R34 ;  /* 0x00046c2201007387 */ /* 0x000fe20000100800 */
[----:B------:R-:W-:-:S03]  /*1c990*/  IADD3 R72, P3, R72, UR7, RZ ;  /* 0x0000000748487c10 */ /* 0x000fc6000ff7e0ff */
[----:B------:R2:W-:Y:S01]  /*1c9a0*/  STL [R1+0x468], R69 ;  /* 0x0004684501007387 */ /* 0x0005e20000100800 */
[----:B------:R-:W-:-:S03]  /*1c9b0*/  IADD3.X R73, R73, UR6, RZ, P3, !PT ;  /* 0x0000000649497c10 */ /* 0x000fc60009ffe4ff */
[----:B------:R-:W-:Y:S04]  /*1c9c0*/  STL [R1+0x474], R72 ;  /* 0x0004744801007387 */ /* 0x000fe80000100800 */
[----:B------:R-:W5:Y:S04]  /*1c9d0*/  LDL.LU R71, [R1+0x1f8] ;  /* 0x0001f80001477983 */ /* 0x000f680000300800 */
[----:B------:R-:W-:Y:S04]  /*1c9e0*/  STL [R1+0x470], R73 ;  /* 0x0004704901007387 */ /* 0x000fe80000100800 */
[----:B------:R-:W5:Y:S01]  /*1c9f0*/  LDL.LU R70, [R1+0x1fc] ;  /* 0x0001fc0001467983 */ /* 0x000f620000300800 */
[----:B-1----:R-:W-:-:S02]  /*1ca00*/  IMAD.MOV.U32 R33, RZ, RZ, R69 ;  /* 0x000000ffff217224 */ /* 0x002fc400078e0045 */
[----:B------:R-:W-:Y:S01]  /*1ca10*/  IMAD.MOV.U32 R32, RZ, RZ, R34 ;  /* 0x000000ffff207224 */ /* 0x000fe200078e0022 */
[----:B--2---:R-:W2:Y:S04]  /*1ca20*/  LDL.LU R69, [R1+0x200] ;  /* 0x0002000001457983 */ /* 0x004ea80000300800 */
[----:B------:R-:W2:Y:S04]  /*1ca30*/  LDL.LU R34, [R1+0x204] ;  /* 0x0002040001227983 */ /* 0x000ea80000300800 */
[----:B------:R1:W-:Y:S02]  /*1ca40*/  LDGSTS.E [R3+0x16200], [R32.64], P1 ;  /* 0x1620000020037fae */ /* 0x0003e40008921848 */
[----:B-1----:R-:W-:-:S02]  /*1ca50*/  IMAD.MOV.U32 R32, RZ, RZ, R72 ;  /* 0x000000ffff207224 */ /* 0x002fc400078e0048 */
[----:B------:R-:W-:-:S05]  /*1ca60*/  IMAD.MOV.U32 R33, RZ, RZ, R73 ;  /* 0x000000ffff217224 */ /* 0x000fca00078e0049 */
[----:B------:R1:W-:Y:S01]  /*1ca70*/  LDGSTS.E [R3+0x16300], [R32.64], P0 ;  /* 0x1630000020037fae */ /* 0x0003e20008121848 */
[----:B---3--:R-:W-:-:S04]  /*1ca80*/  IADD3 R4, P2, R4, UR7, RZ ;  /* 0x0000000704047c10 */ /* 0x008fc8000ff5e0ff */
[----:B------:R-:W-:Y:S01]  /*1ca90*/  IADD3.X R68, R68, UR6, RZ, P2, !PT ;  /* 0x0000000644447c10 */ /* 0x000fe200097fe4ff */
[----:B------:R3:W-:Y:S01]  /*1caa0*/  STL [R1+0x4ec], R4 ;  /* 0x0004ec0401007387 */ /* 0x0007e20000100800 */
[----:B------:R-:W-:Y:S01]  /*1cab0*/  IADD3 R61, P3, R61, UR7, RZ ;  /* 0x000000073d3d7c10 */ /* 0x000fe2000ff7e0ff */
[----:B-1----:R-:W-:Y:S02]  /*1cac0*/  IMAD.MOV.U32 R32, RZ, RZ, R4 ;  /* 0x000000ffff207224 */ /* 0x002fe400078e0004 */
[----:B------:R-:W-:Y:S01]  /*1cad0*/  IMAD.MOV.U32 R33, RZ, RZ, R68 ;  /* 0x000000ffff217224 */ /* 0x000fe200078e0044 */
[----:B------:R-:W-:Y:S01]  /*1cae0*/  IADD3.X R62, R62, UR6, RZ, P3, !PT ;  /* 0x000000063e3e7c10 */ /* 0x000fe20009ffe4ff */
[----:B------:R-:W-:Y:S04]  /*1caf0*/  STL [R1+0x4e8], R68 ;  /* 0x0004e84401007387 */ /* 0x000fe80000100800 */
[----:B------:R-:W-:Y:S04]  /*1cb00*/  STL [R1+0x4f4], R61 ;  /* 0x0004f43d01007387 */ /* 0x000fe80000100800 */
[----:B---3--:R-:W3:Y:S04]  /*1cb10*/  LDL.LU R4, [R1+0x27c] ;  /* 0x00027c0001047983 */ /* 0x008ee80000300800 */
        /* <DEDUP_REMOVED lines=13> */
[----:B------:R-:W-:Y:S01]  /*1cbf0*/  IADD3.X R60, R60, UR6, RZ, P3, !PT ;  /* 0x000000063c3c7c10 */ /* 0x000fe20009ffe4ff */
[----:B------:R1:W-:Y:S04]  /*1cc00*/  STL [R1+0x17c], R30 ;  /* 0x00017c1e01007387 */ /* 0x0003e80000100800 */
[----:B------:R-:W-:Y:S04]  /*1cc10*/  STL [R1+0x178], R63 ;  /* 0x0001783f01007387 */ /* 0x000fe80000100800 */
[----:B------:R4:W-:Y:S04]  /*1cc20*/  LDGSTS.E [R5+0x10400], [R32.64], P1 ;  /* 0x1040000020057fae */ /* 0x0009e80008921848 */
[----:B------:R-:W-:Y:S04]  /*1cc30*/  STL [R1+0x184], R35 ;  /* 0x0001842301007387 */ /* 0x000fe80000100800 */
[----:B-1----:R-:W3:Y:S01]  /*1cc40*/  LDL.LU R30, [R1+0x2fc] ;  /* 0x0002fc00011e7983 */ /* 0x002ee20000300800 */
[----:B----4-:R-:W-:-:S02]  /*1cc50*/  IMAD.MOV.U32 R32, RZ, RZ, R35 ;  /* 0x000000ffff207224 */ /* 0x010fc400078e0023 */
[----:B------:R-:W-:Y:S01]  /*1cc60*/  IMAD.MOV.U32 R33, RZ, RZ, R60 ;  /* 0x000000ffff217224 */ /* 0x000fe200078e003c */
[----:B------:R1:W-:Y:S04]  /*1cc70*/  STL [R1+0x180], R60 ;  /* 0x0001803c01007387 */ /* 0x0003e80000100800 */
[----:B------:R4:W-:Y:S04]  /*1cc80*/  LDGSTS.E [R5+0x10500], [R32.64], P0 ;  /* 0x1050000020057fae */ /* 0x0009e80008121848 */
[----:B-1----:R-:W3:Y:S04]  /*1cc90*/  LDL.LU R60, [R1+0x2f8] ;  /* 0x0002f800013c7983 */ /* 0x002ee80000300800 */
[----:B------:R-:W3:Y:S04]  /*1cca0*/  LDL.LU R63, [R1+0x300] ;  /* 0x00030000013f7983 */ /* 0x000ee80000300800 */
[----:B------:R-:W3:Y:S01]  /*1ccb0*/  LDL.LU R35, [R1+0x304] ;  /* 0x0003040001237983 */ /* 0x000ee20000300800 */
[----:B-----5:R-:W-:-:S04]  /*1ccc0*/  IADD3 R70, P2, R70, UR7, RZ ;  /* 0x0000000746467c10 */ /* 0x020fc8000ff5e0ff */
[----:B------:R-:W-:Y:S01]  /*1ccd0*/  IADD3.X R71, R71, UR6, RZ, P2, !PT ;  /* 0x0000000647477c10 */ /* 0x000fe200097fe4ff */
[----:B----4-:R-:W-:Y:S01]  /*1cce0*/  IMAD.MOV.U32 R32, RZ, RZ, R70 ;  /* 0x000000ffff207224 */ /* 0x010fe200078e0046 */
[----:B--2---:R-:W-:-:S03]  /*1ccf0*/  IADD3 R34, P3, R34, UR7, RZ ;  /* 0x0000000722227c10 */ /* 0x004fc6000ff7e0ff */
[----:B------:R-:W-:Y:S01]  /*1cd00*/  IMAD.MOV.U32 R33, RZ, RZ, R71 ;  /* 0x000000ffff217224 */ /* 0x000fe200078e0047 */
[----:B------:R-:W-:Y:S01]  /*1cd10*/  STL [R1+0x1fc], R70 ;  /* 0x0001fc4601007387 */ /* 0x000fe20000100800 */
[----:B------:R-:W-:-:S03]  /*1cd20*/  IADD3.X R69, R69, UR6, RZ, P3, !PT ;  /* 0x0000000645457c10 */ /* 0x000fc60009ffe4ff */
[----:B------:R-:W-:Y:S04]  /*1cd30*/  STL [R1+0x1f8], R71 ;  /* 0x0001f84701007387 */ /* 0x000fe80000100800 */
[----:B------:R1:W-:Y:S04]  /*1cd40*/  STL [R1+0x204], R34 ;  /* 0x0002042201007387 */ /* 0x0003e80000100800 */
[----:B------:R-:W2:Y:S04]  /*1cd50*/  LDL.LU R3, [R1+0x37c] ;  /* 0x00037c0001037983 */ /* 0x000ea80000300800 */
[----:B------:R4:W-:Y:S04]  /*1cd60*/  LDGSTS.E [R5+0x11400], [R32.64], P1 ;  /* 0x1140000020057fae */ /* 0x0009e80008921848 */
[----:B------:R-:W-:Y:S01]  /*1cd70*/  STL [R1+0x200], R69 ;  /* 0x0002004501007387 */ /* 0x000fe20000100800 */
[----:B----4-:R-:W-:-:S03]  /*1cd80*/  IMAD.MOV.U32 R32, RZ, RZ, R34 ;  /* 0x000000ffff207224 */ /* 0x010fc600078e0022 */
[----:B-1----:R-:W4:Y:S04]  /*1cd90*/  LDL.LU R34, [R1+0x378] ;  /* 0x0003780001227983 */ /* 0x002f280000300800 */
[----:B------:R-:W5:Y:S04]  /*1cda0*/  LDL.LU R72, [R1+0x380] ;  /* 0x0003800001487983 */ /* 0x000f680000300800 */
[----:B------:R-:W5:Y:S01]  /*1cdb0*/  LDL.LU R71, [R1+0x384] ;  /* 0x0003840001477983 */ /* 0x000f620000300800 */
[----:B------:R-:W-:-:S05]  /*1cdc0*/  IMAD.MOV.U32 R33, RZ, RZ, R69 ;  /* 0x000000ffff217224 */ /* 0x000fca00078e0045 */
[----:B------:R1:W-:Y:S01]  /*1cdd0*/  LDGSTS.E [R5+0x11500], [R32.64], P0 ;  /* 0x1150000020057fae */ /* 0x0003e20008121848 */
[----:B---3--:R-:W-:-:S05]  /*1cde0*/  IADD3 R4, P2, R4, UR7, RZ ;  /* 0x0000000704047c10 */ /* 0x008fca000ff5e0ff */
[----:B------:R3:W-:Y:S01]  /*1cdf0*/  STL [R1+0x27c], R4 ;  /* 0x00027c0401007387 */ /* 0x0007e20000100800 */
[----:B-1----:R-:W-:Y:S01]  /*1ce00*/  IMAD.MOV.U32 R32, RZ, RZ, R4 ;  /* 0x000000ffff207224 */ /* 0x002fe200078e0004 */
[----:B------:R-:W-:Y:S02]  /*1ce10*/  IADD3.X R62, R62, UR6, RZ, P2, !PT ;  /* 0x000000063e3e7c10 */ /* 0x000fe400097fe4ff */
[----:B------:R-:W-:-:S03]  /*1ce20*/  IADD3 R61, P3, R61, UR7, RZ ;  /* 0x000000073d3d7c10 */ /* 0x000fc6000ff7e0ff */
[----:B------:R1:W-:Y:S01]  /*1ce30*/  STL [R1+0x278], R62 ;  /* 0x0002783e01007387 */ /* 0x0003e20000100800 */
[----:B------:R-:W-:-:S03]  /*1ce40*/  IADD3.X R68, R68, UR6, RZ, P3, !PT ;  /* 0x0000000644447c10 */ /* 0x000fc60009ffe4ff */
[----:B------:R1:W-:Y:S01]  /*1ce50*/  STL [R1+0x284], R61 ;  /* 0x0002843d01007387 */ /* 0x0003e20000100800 */
[----:B------:R-:W-:-:S03]  /*1ce60*/  IMAD.MOV.U32 R33, RZ, RZ, R62 ;  /* 0x000000ffff217224 */ /* 0x000fc600078e003e */
[----:B------:R-:W5:Y:S04]  /*1ce70*/  LDL.LU R70, [R1+0x3f8] ;  /* 0x0003f80001467983 */ /* 0x000f680000300800 */
[----:B------:R1:W-:Y:S04]  /*1ce80*/  STL [R1+0x280], R68 ;  /* 0x0002804401007387 */ /* 0x0003e80000100800 */
[----:B---3--:R-:W3:Y:S04]  /*1ce90*/  LDL.LU R4, [R1+0x3fc] ;  /* 0x0003fc0001047983 */ /* 0x008ee80000300800 */
[----:B------:R-:W3:Y:S04]  /*1cea0*/  LDL.LU R69, [R1+0x400] ;  /* 0x0004000001457983 */ /* 0x000ee80000300800 */
[----:B-1----:R-:W3:Y:S04]  /*1ceb0*/  LDL.LU R62, [R1+0x404] ;  /* 0x00040400013e7983 */ /* 0x002ee80000300800 */
[----:B------:R1:W-:Y:S02]  /*1cec0*/  LDGSTS.E [R5+0x12400], [R32.64], P1 ;  /* 0x1240000020057fae */ /* 0x0003e40008921848 */
[----:B-1----:R-:W-:-:S02]  /*1ced0*/  IMAD.MOV.U32 R32, RZ, RZ, R61 ;  /* 0x000000ffff207224 */ /* 0x002fc400078e003d */
[----:B------:R-:W-:Y:S01]  /*1cee0*/  IMAD.MOV.U32 R33, RZ, RZ, R68 ;  /* 0x000000ffff217224 */ /* 0x000fe200078e0044 */
[----:B------:R-:W3:Y:S04]  /*1cef0*/  LDL.LU R61, [R1+0x47c] ;  /* 0x00047c00013d7983 */ /* 0x000ee80000300800 */
[----:B------:R1:W-:Y:S01]  /*1cf00*/  LDGSTS.E [R5+0x12500], [R32.64], P0 ;  /* 0x1250000020057fae */ /* 0x0003e20008121848 */
[----:B------:R-:W-:-:S05]  /*1cf10*/  IADD3 R30, P2, R30, UR7, RZ ;  /* 0x000000071e1e7c10 */ /* 0x000fca000ff5e0ff */
[----:B------:R-:W-:Y:S01]  /*1cf20*/  STL [R1+0x2fc], R30 ;  /* 0x0002fc1e01007387 */ /* 0x000fe20000100800 */
[----:B------:R-:W-:Y:S02]  /*1cf30*/  IADD3.X R60, R60, UR6, RZ, P2, !PT ;  /* 0x000000063c3c7c10 */ /* 0x000fe400097fe4ff */
[----:B------:R-:W-:-:S03]  /*1cf40*/  IADD3 R35, P3, R35, UR7, RZ ;  /* 0x0000000723237c10 */ /* 0x000fc6000ff7e0ff */
[----:B------:R1:W-:Y:S01]  /*1cf50*/  STL [R1+0x2f8], R60 ;  /* 0x0002f83c01007387 */ /* 0x0003e20000100800 */
[----:B------:R-:W-:-:S03]  /*1cf60*/  IADD3.X R63, R63, UR6, RZ, P3, !PT ;  /* 0x000000063f3f7c10 */ /* 0x000fc60009ffe4ff */
[----:B------:R-:W-:Y:S01]  /*1cf70*/  STL [R1+0x304], R35 ;  /* 0x0003042301007387 */ /* 0x000fe20000100800 */
[----:B-1----:R-:W-:-:S03]  /*1cf80*/  IMAD.MOV.U32 R33, RZ, RZ, R60 ;  /* 0x000000ffff217224 */ /* 0x002fc600078e003c */
[----:B------:R-:W3:Y:S01]  /*1cf90*/  LDL.LU R68, [R1+0x478] ;  /* 0x0004780001447983 */ /* 0x000ee20000300800 */
[----:B------:R-:W-:-:S03]  /*1cfa0*/  IMAD.MOV.U32 R32, RZ, RZ, R30 ;  /* 0x000000ffff207224 */ /* 0x000fc600078e001e */
[----:B------:R1:W-:Y:S04]  /*1cfb0*/  STL [R1+0x300], R63 ;  /* 0x0003003f01007387 */ /* 0x0003e80000100800 */
[----:B------:R-:W3:Y:S04]  /*1cfc0*/  LDL.LU R60, [R1+0x480] ;  /* 0x00048000013c7983 */ /* 0x000ee80000300800 */
[----:B------:R-:W3:Y:S04]  /*1cfd0*/  LDL.LU R30, [R1+0x484] ;  /* 0x00048400011e7983 */ /* 0x000ee80000300800 */
[----:B------:R1:W-:Y:S02]  /*1cfe0*/  LDGSTS.E [R5+0x13400], [R32.64], P1 ;  /* 0x1340000020057fae */ /* 0x0003e40008921848 */
[----:B-1----:R-:W-:-:S02]  /*1cff0*/  IMAD.MOV.U32 R32, RZ, RZ, R35 ;  /* 0x000000ffff207224 */ /* 0x002fc400078e0023 */
[----:B------:R-:W-:-:S05]  /*1d000*/  IMAD.MOV.U32 R33, RZ, RZ, R63 ;  /* 0x000000ffff217224 */ /* 0x000fca00078e003f */
[----:B------:R1:W-:Y:S01]  /*1d010*/  LDGSTS.E [R5+0x13500], [R32.64], P0 ;  /* 0x1350000020057fae */ /* 0x0003e20008121848 */
[----:B--2---:R-:W-:-:S05]  /*1d020*/  IADD3 R3, P2, R3, UR7, RZ ;  /* 0x0000000703037c10 */ /* 0x004fca000ff5e0ff */
[----:B------:R-:W-:Y:S01]  /*1d030*/  STL [R1+0x37c], R3 ;  /* 0x00037c0301007387 */ /* 0x000fe20000100800 */
[----:B----4-:R-:W-:Y:S02]  /*1d040*/  IADD3.X R34, R34, UR6, RZ, P2, !PT ;  /* 0x0000000622227c10 */ /* 0x010fe400097fe4ff */
[----:B-----5:R-:W-:-:S03]  /*1d050*/  IADD3 R71, P3, R71, UR7, RZ ;  /* 0x0000000747477c10 */ /* 0x020fc6000ff7e0ff */
[----:B------:R2:W-:Y:S01]  /*1d060*/  STL [R1+0x378], R34 ;  /* 0x0003782201007387 */ /* 0x0005e20000100800 */
[----:B------:R-:W-:-:S03]  /*1d070*/  IADD3.X R72, R72, UR6, RZ, P3, !PT ;  /* 0x0000000648487c10 */ /* 0x000fc60009ffe4ff */
[----:B------:R-:W-:Y:S04]  /*1d080*/  STL [R1+0x384], R71 ;  /* 0x0003844701007387 */ /* 0x000fe80000100800 */
[----:B------:R-:W4:Y:S04]  /*1d090*/  LDL.LU R63, [R1+0x4f8] ;  /* 0x0004f800013f7983 */ /* 0x000f280000300800 */
[----:B------:R-:W-:Y:S01]  /*1d0a0*/  STL [R1+0x380], R72 ;  /* 0x0003804801007387 */ /* 0x000fe20000100800 */
[----:B-1----:R-:W-:-:S03]  /*1d0b0*/  IMAD.MOV.U32 R33, RZ, RZ, R34 ;  /* 0x000000ffff217224 */ /* 0x002fc600078e0022 */
[----:B------:R-:W5:Y:S01]  /*1d0c0*/  LDL.LU R35, [R1+0x4fc] ;  /* 0x0004fc0001237983 */ /* 0x000f620000300800 */
[----:B------:R-:W-:-:S03]  /*1d0d0*/  IMAD.MOV.U32 R32, RZ, RZ, R3 ;  /* 0x000000ffff207224 */ /* 0x000fc600078e0003 */
        /* <DEDUP_REMOVED lines=15> */
[----:B-1----:R-:W2:Y:S04]  /*1d1d0*/  LDL.LU R4, [R1+0x18c] ;  /* 0x00018c0001047983 */ /* 0x002ea80000300800 */
[----:B------:R1:W-:Y:S01]  /*1d1e0*/  LDGSTS.E [R5+0x15400], [R32.64], P1 ;  /* 0x1540000020057fae */ /* 0x0003e20008921848 */
[----:B------:R-:W-:-:S03]  /*1d1f0*/  IADD3 R61, P2, R61, UR7, RZ ;  /* 0x000000073d3d7c10 */ /* 0x000fc6000ff5e0ff */
[----:B------:R-:W-:Y:S01]  /*1d200*/  STL [R1+0x400], R69 ;  /* 0x0004004501007387 */ /* 0x000fe20000100800 */
[----:B-1----:R-:W-:Y:S02]  /*1d210*/  IMAD.MOV.U32 R32, RZ, RZ, R62 ;  /* 0x000000ffff207224 */ /* 0x002fe400078e003e */
[----:B------:R-:W-:Y:S01]  /*1d220*/  IMAD.MOV.U32 R33, RZ, RZ, R69 ;  /* 0x000000ffff217224 */ /* 0x000fe200078e0045 */
[----:B---3--:R-:W3:Y:S04]  /*1d230*/  LDL.LU R62, [R1+0x188] ;  /* 0x00018800013e7983 */ /* 0x008ee80000300800 */
[----:B------:R-:W3:Y:S04]  /*1d240*/  LDL.LU R73, [R1+0x190] ;  /* 0x0001900001497983 */ /* 0x000ee80000300800 */
[----:B------:R-:W-:Y:S04]  /*1d250*/  STL [R1+0x47c], R61 ;  /* 0x00047c3d01007387 */ /* 0x000fe80000100800 */
[----:B------:R1:W-:Y:S01]  /*1d260*/  LDGSTS.E [R5+0x15500], [R32.64], P0 ;  /* 0x1550000020057fae */ /* 0x0003e20008121848 */
[----:B------:R-:W-:Y:S01]  /*1d270*/  IADD3.X R68, R68, UR6, RZ, P2, !PT ;  /* 0x0000000644447c10 */ /* 0x000fe200097fe4ff */
[----:B-1----:R-:W-:-:S04]  /*1d280*/  IMAD.MOV.U32 R32, RZ, RZ, R61 ;  /* 0x000000ffff207224 */ /* 0x002fc800078e003d */
[----:B------:R-:W-:Y:S01]  /*1d290*/  STL [R1+0x478], R68 ;  /* 0x0004784401007387 */ /* 0x000fe20000100800 */
[----:B------:R-:W-:-:S05]  /*1d2a0*/  IMAD.MOV.U32 R33, RZ, RZ, R68 ;  /* 0x000000ffff217224 */ /* 0x000fca00078e0044 */
[----:B------:R1:W-:Y:S01]  /*1d2b0*/  LDGSTS.E [R5+0x16400], [R32.64], P1 ;  /* 0x1640000020057fae */ /* 0x0003e20008921848 */
[----:B------:R-:W-:-:S04]  /*1d2c0*/  IADD3 R30, P3, R30, UR7, RZ ;  /* 0x000000071e1e7c10 */ /* 0x000fc8000ff7e0ff */
[----:B------:R-:W-:Y:S01]  /*1d2d0*/  IADD3.X R60, R60, UR6, RZ, P3, !PT ;  /* 0x000000063c3c7c10 */ /* 0x000fe20009ffe4ff */
[----:B------:R1:W-:Y:S04]  /*1d2e0*/  STL [R1+0x484], R30 ;  /* 0x0004841e01007387 */ /* 0x0003e80000100800 */
[----:B------:R-:W3:Y:S01]  /*1d2f0*/  LDL.LU R72, [R1+0x194] ;  /* 0x0001940001487983 */ /* 0x000ee20000300800 */
[----:B-1----:R-:W-:-:S03]  /*1d300*/  IMAD.MOV.U32 R32, RZ, RZ, R30 ;  /* 0x000000ffff207224 */ /* 0x002fc600078e001e */
[----:B------:R1:W-:Y:S01]  /*1d310*/  STL [R1+0x480], R60 ;  /* 0x0004803c01007387 */ /* 0x0003e20000100800 */
[----:B------:R-:W-:-:S03]  /*1d320*/  IMAD.MOV.U32 R33, RZ, RZ, R60 ;  /* 0x000000ffff217224 */ /* 0x000fc600078e003c */
[----:B------:R-:W3:Y:S04]  /*1d330*/  LDL.LU R71, [R1+0x208] ;  /* 0x0002080001477983 */ /* 0x000ee80000300800 */
[----:B------:R-:W3:Y:S04]  /*1d340*/  LDL.LU R30, [R1+0x20c] ;  /* 0x00020c00011e7983 */ /* 0x000ee80000300800 */
[----:B------:R2:W-:Y:S04]  /*1d350*/  LDGSTS.E [R5+0x16500], [R32.64], P0 ;  /* 0x1650000020057fae */ /* 0x0005e80008121848 */
[----:B------:R-:W3:Y:S04]  /*1d360*/  LDL.LU R61, [R1+0x210] ;  /* 0x00021000013d7983 */ /* 0x000ee80000300800 */
[----:B-1----:R-:W3:Y:S01]  /*1d370*/  LDL.LU R60, [R1+0x214] ;  /* 0x00021400013c7983 */ /* 0x002ee20000300800 */
[----:B-----5:R-:W-:-:S04]  /*1d380*/  IADD3 R35, P2, R35, UR7, RZ ;  /* 0x0000000723237c10 */ /* 0x020fc8000ff5e0ff */
[----:B----4-:R-:W-:Y:S02]  /*1d390*/  IADD3.X R63, R63, UR6, RZ, P2, !PT ;  /* 0x000000063f3f7c10 */ /* 0x010fe400097fe4ff */
[----:B--2---:R-:W-:Y:S01]  /*1d3a0*/  IADD3 R3, P3, R3, UR7, RZ ;  /* 0x0000000703037c10 */ /* 0x004fe2000ff7e0ff */
[----:B------:R-:W-:Y:S02]  /*1d3b0*/  IMAD.MOV.U32 R32, RZ, RZ, R35 ;  /* 0x000000ffff207224 */ /* 0x000fe400078e0023 */
[----:B------:R-:W-:Y:S01]  /*1d3c0*/  IMAD.MOV.U32 R33, RZ, RZ, R63 ;  /* 0x000000ffff217224 */ /* 0x000fe200078e003f */
[----:B------:R-:W-:Y:S01]  /*1d3d0*/  IADD3.X R34, R34, UR6, RZ, P3, !PT ;  /* 0x0000000622227c10 */ /* 0x000fe20009ffe4ff */
[----:B------:R-:W-:Y:S04]  /*1d3e0*/  STL [R1+0x4fc], R35 ;  /* 0x0004fc2301007387 */ /* 0x000fe80000100800 */
[----:B------:R-:W-:Y:S04]  /*1d3f0*/  STL [R1+0x4f8], R63 ;  /* 0x0004f83f01007387 */ /* 0x000fe80000100800 */
[----:B------:R-:W-:Y:S04]  /*1d400*/  STL [R1+0x504], R3 ;  /* 0x0005040301007387 */ /* 0x000fe80000100800 */
[----:B------:R1:W-:Y:S04]  /*1d410*/  LDGSTS.E [R5+0x17400], [R32.64], P1 ;  /* 0x1740000020057fae */ /* 0x0003e80008921848 */
[----:B------:R2:W-:Y:S04]  /*1d420*/  STL [R1+0x500], R34 ;  /* 0x0005002201007387 */ /* 0x0005e80000100800 */
[----:B------:R-:W4:Y:S01]  /*1d430*/  LDL.LU R70, [R1+0x288] ;  /* 0x0002880001467983 */ /* 0x000f220000300800 */
[----:B-1----:R-:W-:-:S03]  /*1d440*/  IMAD.MOV.U32 R33, RZ, RZ, R34 ;  /* 0x000000ffff217224 */ /* 0x002fc600078e0022 */
[----:B--2---:R-:W2:Y:S04]  /*1d450*/  LDL.LU R34, [R1+0x28c] ;  /* 0x00028c0001227983 */ /* 0x004ea80000300800 */
[----:B------:R-:W5:Y:S04]  /*1d460*/  LDL.LU R69, [R1+0x290] ;  /* 0x0002900001457983 */ /* 0x000f680000300800 */
[----:B------:R-:W5:Y:S01]  /*1d470*/  LDL.LU R35, [R1+0x294] ;  /* 0x0002940001237983 */ /* 0x000f620000300800 */
[----:B------:R-:W-:Y:S01]  /*1d480*/  IMAD.MOV.U32 R32, RZ, RZ, R3 ;  /* 0x000000ffff207224 */ /* 0x000fe200078e0003 */
[----:B------:R-:W-:Y:S01]  /*1d490*/  LOP3.LUT R63, R2, 0x30, RZ, 0x3c, !PT ;  /* 0x00000030023f7812 */ /* 0x000fe200078e3cff */
[----:B------:R-:W-:-:S03]  /*1d4a0*/  IMAD.U32 R3, RZ, RZ, UR5 ;  /* 0x00000005ff037e24 */ /* 0x000fc6000f8e00ff */
[----:B------:R1:W-:Y:S01]  /*1d4b0*/  LDGSTS.E [R5+0x17500], [R32.64], P0 ;  /* 0x1750000020057fae */ /* 0x0003e20008121848 */
[----:B------:R-:W-:Y:S01]  /*1d4c0*/  IADD3 R4, P2, R4, UR7, RZ ;  /* 0x0000000704047c10 */ /* 0x000fe2000ff5e0ff */
[----:B------:R-:W-:-:S04]  /*1d4d0*/  IMAD R3, R3, 0x8000, R63 ;  /* 0x0000800003037824 */ /* 0x000fc800078e023f */
[----:B------:R1:W-:Y:S01]  /*1d4e0*/  STL [R1+0x18c], R4 ;  /* 0x00018c0401007387 */ /* 0x0003e20000100800 */
[----:B---3--:R-:W-:-:S05]  /*1d4f0*/  IADD3.X R62, R62, UR6, RZ, P2, !PT ;  /* 0x000000063e3e7c10 */ /* 0x008fca00097fe4ff */
[----:B-1----:R-:W-:-:S05]  /*1d500*/  IMAD.MOV.U32 R5, RZ, RZ, R62 ;  /* 0x000000ffff057224 */ /* 0x002fca00078e003e */
[----:B------:R1:W-:Y:S01]  /*1d510*/  LDGSTS.E [R3+0x10600], [R4.64], P1 ;  /* 0x1060000004037fae */ /* 0x0003e20008921848 */
[----:B------:R-:W-:-:S04]  /*1d520*/  IADD3 R72, P3, R72, UR7, RZ ;  /* 0x0000000748487c10 */ /* 0x000fc8000ff7e0ff */
[----:B------:R-:W-:Y:S01]  /*1d530*/  IADD3.X R73, R73, UR6, RZ, P3, !PT ;  /* 0x0000000649497c10 */ /* 0x000fe20009ffe4ff */
[----:B------:R-:W-:Y:S04]  /*1d540*/  STL [R1+0x194], R72 ;  /* 0x0001944801007387 */ /* 0x000fe80000100800 */
[----:B------:R3:W-:Y:S01]  /*1d550*/  STL [R1+0x188], R62 ;  /* 0x0001883e01007387 */ /* 0x0007e20000100800 */
[----:B------:R-:W-:-:S03]  /*1d560*/  IADD3 R30, P2, R30, UR7, RZ ;  /* 0x000000071e1e7c10 */ /* 0x000fc6000ff5e0ff */
[----:B------:R-:W5:Y:S01]  /*1d570*/  LDL.LU R68, [R1+0x308] ;  /* 0x0003080001447983 */ /* 0x000f620000300800 */
[----:B-1----:R-:W-:-:S03]  /*1d580*/  IMAD.MOV.U32 R4, RZ, RZ, R72 ;  /* 0x000000ffff047224 */ /* 0x002fc600078e0048 */
[----:B------:R-:W5:Y:S01]  /*1d590*/  LDL.LU R32, [R1+0x30c] ;  /* 0x00030c0001207983 */ /* 0x000f620000300800 */
[----:B------:R-:W-:Y:S01]  /*1d5a0*/  IMAD.MOV.U32 R5, RZ, RZ, R73 ;  /* 0x000000ffff057224 */ /* 0x000fe200078e0049 */
[----:B------:R-:W-:Y:S02]  /*1d5b0*/  IADD3.X R71, R71, UR6, RZ, P2, !PT ;  /* 0x0000000647477c10 */ /* 0x000fe400097fe4ff */
[----:B------:R-:W-:Y:S04]  /*1d5c0*/  STL [R1+0x190], R73 ;  /* 0x0001904901007387 */ /* 0x000fe80000100800 */
[----:B------:R-:W5:Y:S01]  /*1d5d0*/  LDL.LU R63, [R1+0x310] ;  /* 0x00031000013f7983 */ /* 0x000f620000300800 */
[----:B------:R-:W-:-:S03]  /*1d5e0*/  IADD3 R60, P3, R60, UR7, RZ ;  /* 0x000000073c3c7c10 */ /* 0x000fc6000ff7e0ff */
[----:B---3--:R-:W3:Y:S01]  /*1d5f0*/  LDL.LU R62, [R1+0x314] ;  /* 0x00031400013e7983 */ /* 0x008ee20000300800 */
[----:B------:R-:W-:-:S03]  /*1d600*/  IADD3.X R61, R61, UR6, RZ, P3, !PT ;  /* 0x000000063d3d7c10 */ /* 0x000fc60009ffe4ff */
[----:B------:R1:W-:Y:S04]  /*1d610*/  LDGSTS.E [R3+0x10700], [R4.64], P0 ;  /* 0x1070000004037fae */ /* 0x0003e80008121848 */
[----:B------:R1:W-:Y:S04]  /*1d620*/  STL [R1+0x20c], R30 ;  /* 0x00020c1e01007387 */ /* 0x0003e80000100800 */
[----:B------:R-:W-:Y:S01]  /*1d630*/  STL [R1+0x208], R71 ;  /* 0x0002084701007387 */ /* 0x000fe20000100800 */
[----:B-1----:R-:W-:Y:S02]  /*1d640*/  IMAD.MOV.U32 R4, RZ, RZ, R30 ;  /* 0x000000ffff047224 */ /* 0x002fe400078e001e */
[----:B------:R-:W-:Y:S01]  /*1d650*/  IMAD.MOV.U32 R5, RZ, RZ, R71 ;  /* 0x000000ffff057224 */ /* 0x000fe200078e0047 */
[----:B------:R-:W-:Y:S04]  /*1d660*/  STL [R1+0x214], R60 ;  /* 0x0002143c01007387 */ /* 0x000fe80000100800 */
[----:B------:R-:W3:Y:S04]  /*1d670*/  LDL.LU R30, [R1+0x38c] ;  /* 0x00038c00011e7983 */ /* 0x000ee80000300800 */
[----:B------:R1:W-:Y:S04]  /*1d680*/  LDGSTS.E [R3+0x11600], [R4.64], P1 ;  /* 0x1160000004037fae */ /* 0x0003e80008921848 */
[----:B------:R1:W-:Y:S04]  /*1d690*/  STL [R1+0x210], R61 ;  /* 0x0002103d01007387 */ /* 0x0003e80000100800 */
[----:B------:R-:W3:Y:S01]  /*1d6a0*/  LDL.LU R33, [R1+0x388] ;  /* 0x0003880001217983 */ /* 0x000ee20000300800 */
[----:B-1----:R-:W-:-:S02]  /*1d6b0*/  IMAD.MOV.U32 R4, RZ, RZ, R60 ;  /* 0x000000ffff047224 */ /* 0x002fc400078e003c */
[----:B------:R-:W-:Y:S02]  /*1d6c0*/  IMAD.MOV.U32 R5, RZ, RZ, R61 ;  /* 0x000000ffff057224 */ /* 0x000fe400078e003d */
[----:B------:R-:W3:Y:S04]  /*1d6d0*/  LDL.LU R61, [R1+0x390] ;  /* 0x00039000013d7983 */ /* 0x000ee80000300800 */
[----:B------:R-:W3:Y:S04]  /*1d6e0*/  LDL.LU R60, [R1+0x394] ;  /* 0x00039400013c7983 */ /* 0x000ee80000300800 */
[----:B------:R1:W-:Y:S01]  /*1d6f0*/  LDGSTS.E [R3+0x11700], [R4.64], P0 ;  /* 0x1170000004037fae */ /* 0x0003e20008121848 */
[----:B--2---:R-:W-:-:S04]  /*1d700*/  IADD3 R34, P2, R34, UR7, RZ ;  /* 0x0000000722227c10 */ /* 0x004fc8000ff5e0ff */
[----:B----4-:R-:W-:Y:S01]  /*1d710*/  IADD3.X R70, R70, UR6, RZ, P2, !PT ;  /* 0x0000000646467c10 */ /* 0x010fe200097fe4ff */
[----:B-1----:R-:W-:Y:S01]  /*1d720*/  IMAD.MOV.U32 R4, RZ, RZ, R34 ;  /* 0x000000ffff047224 */ /* 0x002fe200078e0022 */
[----:B-----5:R-:W-:-:S03]  /*1d730*/  IADD3 R35, P3, R35, UR7, RZ ;  /* 0x0000000723237c10 */ /* 0x020fc6000ff7e0ff */
[----:B------:R-:W-:Y:S01]  /*1d740*/  IMAD.MOV.U32 R5, RZ, RZ, R70 ;  /* 0x000000ffff057224 */ /* 0x000fe200078e0046 */
[----:B------:R1:W-:Y:S01]  /*1d750*/  STL [R1+0x28c], R34 ;  /* 0x00028c2201007387 */ /* 0x0003e20000100800 */
[----:B------:R-:W-:-:S03]  /*1d760*/  IADD3.X R69, R69, UR6, RZ, P3, !PT ;  /* 0x0000000645457c10 */ /* 0x000fc60009ffe4ff */
[----:B------:R-:W-:Y:S04]  /*1d770*/  STL [R1+0x288], R70 ;  /* 0x0002884601007387 */ /* 0x000fe80000100800 */
[----:B------:R2:W-:Y:S04]  /*1d780*/  STL [R1+0x294], R35 ;  /* 0x0002942301007387 */ /* 0x0005e80000100800 */
[----:B-1----:R-:W4:Y:S04]  /*1d790*/  LDL.LU R34, [R1+0x40c] ;  /* 0x00040c0001227983 */ /* 0x002f280000300800 */
[----:B------:R1:W-:Y:S04]  /*1d7a0*/  LDGSTS.E [R3+0x12600], [R4.64], P1 ;  /* 0x1260000004037fae */ /* 0x0003e80008921848 */
[----:B------:R5:W-:Y:S01]  /*1d7b0*/  STL [R1+0x290], R69 ;  /* 0x0002904501007387 */ /* 0x000be20000100800 */
[----:B-1----:R-:W-:-:S03]  /*1d7c0*/  IMAD.MOV.U32 R4, RZ, RZ, R35 ;  /* 0x000000ffff047224 */ /* 0x002fc600078e0023 */
[----:B--2---:R-:W2:Y:S01]  /*1d7d0*/  LDL.LU R35, [R1+0x408] ;  /* 0x0004080001237983 */ /* 0x004ea20000300800 */
[----:B------:R-:W-:-:S03]  /*1d7e0*/  IMAD.MOV.U32 R5, RZ, RZ, R69 ;  /* 0x000000ffff057224 */ /* 0x000fc600078e0045 */
[----:B------:R-:W2:Y:S04]  /*1d7f0*/  LDL.LU R70, [R1+0x410] ;  /* 0x0004100001467983 */ /* 0x000ea80000300800 */
[----:B-----5:R-:W5:Y:S04]  /*1d800*/  LDL.LU R69, [R1+0x414] ;  /* 0x0004140001457983 */ /* 0x020f680000300800 */
[----:B------:R1:W-:Y:S01]  /*1d810*/  LDGSTS.E [R3+0x12700], [R4.64], P0 ;  /* 0x1270000004037fae */ /* 0x0003e20008121848 */
[----:B------:R-:W-:-:S04]  /*1d820*/  IADD3 R32, P2, R32, UR7, RZ ;  /* 0x0000000720207c10 */ /* 0x000fc8000ff5e0ff */
[----:B------:R-:W-:Y:S01]  /*1d830*/  IADD3.X R68, R68, UR6, RZ, P2, !PT ;  /* 0x0000000644447c10 */ /* 0x000fe200097fe4ff */
[----:B------:R1:W-:Y:S01]  /*1d840*/  STL [R1+0x30c], R32 ;  /* 0x00030c2001007387 */ /* 0x0003e20000100800 */
[----:B---3--:R-:W-:-:S03]  /*1d850*/  IADD3 R62, P3, R62, UR7, RZ ;  /* 0x000000073e3e7c10 */ /* 0x008fc6000ff7e0ff */
[----:B------:R3:W-:Y:S01]  /*1d860*/  STL [R1+0x308], R68 ;  /* 0x0003084401007387 */ /* 0x0007e20000100800 */
[----:B------:R-:W-:Y:S01]  /*1d870*/  IADD3.X R63, R63, UR6, RZ, P3, !PT ;  /* 0x000000063f3f7c10 */ /* 0x000fe20009ffe4ff */
[----:B-1----:R-:W-:Y:S02]  /*1d880*/  IMAD.MOV.U32 R4, RZ, RZ, R32 ;  /* 0x000000ffff047224 */ /* 0x002fe400078e0020 */
[----:B------:R-:W-:Y:S01]  /*1d890*/  STL [R1+0x314], R62 ;  /* 0x0003143e01007387 */ /* 0x000fe20000100800 */
[----:B------:R-:W-:-:S03]  /*1d8a0*/  IMAD.MOV.U32 R5, RZ, RZ, R68 ;  /* 0x000000ffff057224 */ /* 0x000fc600078e0044 */
[----:B------:R-:W5:Y:S04]  /*1d8b0*/  LDL.LU R32, [R1+0x48c] ;  /* 0x00048c0001207983 */ /* 0x000f680000300800 */
[----:B------:R1:W-:Y:S04]  /*1d8c0*/  STL [R1+0x310], R63 ;  /* 0x0003103f01007387 */ /* 0x0003e80000100800 */
[----:B---3--:R-:W3:Y:S04]  /*1d8d0*/  LDL.LU R68, [R1+0x488] ;  /* 0x0004880001447983 */ /* 0x008ee80000300800 */
[----:B------:R-:W3:Y:S01]  /*1d8e0*/  LDL.LU R72, [R1+0x490] ;  /* 0x0004900001487983 */ /* 0x000ee20000300800 */
[----:B------:R-:W-:-:S03]  /*1d8f0*/  IADD3 R30, P2, R30, UR7, RZ ;  /* 0x000000071e1e7c10 */ /* 0x000fc6000ff5e0ff */
[----:B------:R-:W3:Y:S04]  /*1d900*/  LDL.LU R71, [R1+0x494] ;  /* 0x0004940001477983 */ /* 0x000ee80000300800 */
[----:B------:R1:W-:Y:S01]  /*1d910*/  LDGSTS.E [R3+0x13600], [R4.64], P1 ;  /* 0x1360000004037fae */ /* 0x0003e20008921848 */
[----:B------:R-:W-:-:S03]  /*1d920*/  IADD3.X R33, R33, UR6, RZ, P2, !PT ;  /* 0x0000000621217c10 */ /* 0x000fc600097fe4ff */
[----:B------:R1:W-:Y:S02]  /*1d930*/  STL [R1+0x38c], R30 ;  /* 0x00038c1e01007387 */ /* 0x0003e40000100800 */
[----:B-1----:R-:W-:Y:S02]  /*1d940*/  IMAD.MOV.U32 R4, RZ, RZ, R62 ;  /* 0x000000ffff047224 */ /* 0x002fe400078e003e */
[----:B------:R-:W-:Y:S01]  /*1d950*/  IMAD.MOV.U32 R5, RZ, RZ, R63 ;  /* 0x000000ffff057224 */ /* 0x000fe200078e003f */
[----:B------:R-:W-:Y:S01]  /*1d960*/  IADD3 R60, P3, R60, UR7, RZ ;  /* 0x000000073c3c7c10 */ /* 0x000fe2000ff7e0ff */
[----:B------:R1:W-:Y:S03]  /*1d970*/  STL [R1+0x388], R33 ;  /* 0x0003882101007387 */ /* 0x0003e60000100800 */
[----:B------:R-:W-:Y:S01]  /*1d980*/  IADD3.X R61, R61, UR6, RZ, P3, !PT ;  /* 0x000000063d3d7c10 */ /* 0x000fe20009ffe4ff */
[----:B------:R-:W-:Y:S04]  /*1d990*/  STL [R1+0x394], R60 ;  /* 0x0003943c01007387 */ /* 0x000fe80000100800 */
[----:B------:R1:W-:Y:S04]  /*1d9a0*/  LDGSTS.E [R3+0x13700], [R4.64], P0 ;  /* 0x1370000004037fae */ /* 0x0003e80008121848 */
[----:B------:R-:W3:Y:S04]  /*1d9b0*/  LDL.LU R63, [R1+0x508] ;  /* 0x00050800013f7983 */ /* 0x000ee80000300800 */
[----:B------:R2:W-:Y:S01]  /*1d9c0*/  STL [R1+0x390], R61 ;  /* 0x0003903d01007387 */ /* 0x0005e20000100800 */
[----:B-1----:R-:W-:-:S02]  /*1d9d0*/  IMAD.MOV.U32 R4, RZ, RZ, R30 ;  /* 0x000000ffff047224 */ /* 0x002fc400078e001e */
[----:B------:R-:W-:Y:S01]  /*1d9e0*/  IMAD.MOV.U32 R5, RZ, RZ, R33 ;  /* 0x000000ffff057224 */ /* 0x000fe200078e0021 */
[----:B------:R-:W3:Y:S04]  /*1d9f0*/  LDL.LU R30, [R1+0x50c] ;  /* 0x00050c00011e7983 */ /* 0x000ee80000300800 */
[----:B------:R1:W-:Y:S04]  /*1da00*/  LDGSTS.E [R3+0x14600], [R4.64], P1 ;  /* 0x1460000004037fae */ /* 0x0003e80008921848 */
[----:B------:R-:W3:Y:S04]  /*1da10*/  LDL.LU R62, [R1+0x510] ;  /* 0x00051000013e7983 */ /* 0x000ee80000300800 */
[----:B------:R-:W3:Y:S01]  /*1da20*/  LDL.LU R33, [R1+0x514] ;  /* 0x0005140001217983 */ /* 0x000ee20000300800 */
[----:B-1----:R-:W-:-:S02]  /*1da30*/  IMAD.MOV.U32 R4, RZ, RZ, R60 ;  /* 0x000000ffff047224 */ /* 0x002fc400078e003c */
[----:B------:R-:W-:-:S05]  /*1da40*/  IMAD.MOV.U32 R5, RZ, RZ, R61 ;  /* 0x000000ffff057224 */ /* 0x000fca00078e003d */
[----:B------:R1:W-:Y:S01]  /*1da50*/  LDGSTS.E [R3+0x14700], [R4.64], P0 ;  /* 0x1470000004037fae */ /* 0x0003e20008121848 */
[----:B----4-:R-:W-:-:S05]  /*1da60*/  IADD3 R34, P2, R34, UR7, RZ ;  /* 0x0000000722227c10 */ /* 0x010fca000ff5e0ff */
[----:B------:R-:W-:Y:S01]  /*1da70*/  STL [R1+0x40c], R34 ;  /* 0x00040c2201007387 */ /* 0x000fe20000100800 */
[----:B--2---:R-:W-:Y:S02]  /*1da80*/  IADD3.X R35, R35, UR6, RZ, P2, !PT ;  /* 0x0000000623237c10 */ /* 0x004fe400097fe4ff */
[----:B-----5:R-:W-:-:S03]  /*1da90*/  IADD3 R69, P3, R69, UR7, RZ ;  /* 0x0000000745457c10 */ /* 0x020fc6000ff7e0ff */
[----:B------:R2:W-:Y:S01]  /*1daa0*/  STL [R1+0x408], R35 ;  /* 0x0004082301007387 */ /* 0x0005e20000100800 */
[----:B------:R-:W-:-:S03]  /*1dab0*/  IADD3.X R70, R70, UR6, RZ, P3, !PT ;  /* 0x0000000646467c10 */ /* 0x000fc60009ffe4ff */
[----:B------:R-:W-:Y:S01]  /*1dac0*/  STL [R1+0x414], R69 ;  /* 0x0004144501007387 */ /* 0x000fe20000100800 */
[----:B-1----:R-:W-:-:S03]  /*1dad0*/  IMAD.MOV.U32 R5, RZ, RZ, R35 ;  /* 0x000000ffff057224 */ /* 0x002fc600078e0023 */
[----:B------:R-:W4:Y:S04]  /*1dae0*/  LDL.LU R61, [R1+0x198] ;  /* 0x00019800013d7983 */ /* 0x000f280000300800 */
[----:B------:R1:W-:Y:S04]  /*1daf0*/  STL [R1+0x410], R70 ;  /* 0x0004104601007387 */ /* 0x0003e80000100800 */
[----:B--2---:R-:W2:Y:S01]  /*1db00*/  LDL.LU R35, [R1+0x19c] ;  /* 0x00019c0001237983 */ /* 0x004ea20000300800 */
[----:B------:R-:W-:-:S03]  /*1db10*/  IMAD.MOV.U32 R4, RZ, RZ, R34 ;  /* 0x000000ffff047224 */ /* 0x000fc600078e0022 */
[----:B------:R-:W5:Y:S04]  /*1db20*/  LDL.LU R60, [R1+0x1a0] ;  /* 0x0001a000013c7983 */ /* 0x000f680000300800 */
[----:B------:R-:W5:Y:S04]  /*1db30*/  LDL.LU R34, [R1+0x1a4] ;  /* 0x0001a40001227983 */ /* 0x000f680000300800 */
[----:B------:R1:W-:Y:S02]  /*1db40*/  LDGSTS.E [R3+0x15600], [R4.64], P1 ;  /* 0x1560000004037fae */ /* 0x0003e40008921848 */
[----:B-1----:R-:W-:-:S02]  /*1db50*/  IMAD.MOV.U32 R4, RZ, RZ, R69 ;  /* 0x000000ffff047224 */ /* 0x002fc400078e0045 */
[----:B------:R-:W-:-:S05]  /*1db60*/  IMAD.MOV.U32 R5, RZ, RZ, R70 ;  /* 0x000000ffff057224 */ /* 0x000fca00078e0046 */
[----:B------:R1:W-:Y:S01]  /*1db70*/  LDGSTS.E [R3+0x15700], [R4.64], P0 ;  /* 0x1570000004037fae */ /* 0x0003e20008121848 */
[----:B------:R-:W-:-:S04]  /*1db80*/  IADD3 R32, P2, R32, UR7, RZ ;  /* 0x0000000720207c10 */ /* 0x000fc8000ff5e0ff */
[----:B---3--:R-:W-:Y:S01]  /*1db90*/  IADD3.X R68, R68, UR6, RZ, P2, !PT ;  /* 0x0000000644447c10 */ /* 0x008fe200097fe4ff */
[----:B------:R-:W-:Y:S01]  /*1dba0*/  STL [R1+0x48c], R32 ;  /* 0x00048c2001007387 */ /* 0x000fe20000100800 */
[----:B------:R-:W-:-:S03]  /*1dbb0*/  IADD3 R71, P3, R71, UR7, RZ ;  /* 0x0000000747477c10 */ /* 0x000fc6000ff7e0ff */
[----:B------:R3:W-:Y:S01]  /*1dbc0*/  STL [R1+0x488], R68 ;  /* 0x0004884401007387 */ /* 0x0007e20000100800 */
[----:B------:R-:W-:-:S03]  /*1dbd0*/  IADD3.X R72, R72, UR6, RZ, P3, !PT ;  /* 0x0000000648487c10 */ /* 0x000fc60009ffe4ff */
[----:B------:R-:W-:Y:S01]  /*1dbe0*/  STL [R1+0x494], R71 ;  /* 0x0004944701007387 */ /* 0x000fe20000100800 */
[----:B-1----:R-:W-:Y:S02]  /*1dbf0*/  IMAD.MOV.U32 R4, RZ, RZ, R32 ;  /* 0x000000ffff047224 */ /* 0x002fe400078e0020 */
[----:B------:R-:W-:Y:S01]  /*1dc00*/  IMAD.MOV.U32 R5, RZ, RZ, R68 ;  /* 0x000000ffff057224 */ /* 0x000fe200078e0044 */
[----:B------:R-:W5:Y:S04]  /*1dc10*/  LDL.LU R70, [R1+0x218] ;  /* 0x0002180001467983 */ /* 0x000f680000300800 */
[----:B------:R-:W-:Y:S04]  /*1dc20*/  STL [R1+0x490], R72 ;  /* 0x0004904801007387 */ /* 0x000fe80000100800 */
[----:B------:R-:W5:Y:S04]  /*1dc30*/  LDL.LU R69, [R1+0x21c] ;  /* 0x00021c0001457983 */ /* 0x000f680000300800 */
[----:B------:R1:W-:Y:S04]  /*1dc40*/  LDGSTS.E [R3+0x16600], [R4.64], P1 ;  /* 0x1660000004037fae */ /* 0x0003e80008921848 */
[----:B---3--:R-:W3:Y:S04]  /*1dc50*/  LDL.LU R68, [R1+0x220] ;  /* 0x0002200001447983 */ /* 0x008ee80000300800 */
[----:B------:R-:W3:Y:S01]  /*1dc60*/  LDL.LU R32, [R1+0x224] ;  /* 0x0002240001207983 */ /* 0x000ee20000300800 */
[----:B-1----:R-:W-:-:S02]  /*1dc70*/  IMAD.MOV.U32 R4, RZ, RZ, R71 ;  /* 0x000000ffff047224 */ /* 0x002fc400078e0047 */
[----:B------:R-:W-:-:S05]  /*1dc80*/  IMAD.MOV.U32 R5, RZ, RZ, R72 ;  /* 0x000000ffff057224 */ /* 0x000fca00078e0048 */
[----:B------:R1:W-:Y:S01]  /*1dc90*/  LDGSTS.E [R3+0x16700], [R4.64], P0 ;  /* 0x1670000004037fae */ /* 0x0003e20008121848 */
[----:B------:R-:W-:-:S04]  /*1dca0*/  IADD3 R30, P2, R30, UR7, RZ ;  /* 0x000000071e1e7c10 */ /* 0x000fc8000ff5e0ff */
[----:B------:R-:W-:Y:S01]  /*1dcb0*/  IADD3.X R63, R63, UR6, RZ, P2, !PT ;  /* 0x000000063f3f7c10 */ /* 0x000fe200097fe4ff */
[----:B------:R1:W-:Y:S02]  /*1dcc0*/  STL [R1+0x50c], R30 ;  /* 0x00050c1e01007387 */ /* 0x0003e40000100800 */
[----:B-1----:R-:W-:Y:S02]  /*1dcd0*/  IMAD.MOV.U32 R4, RZ, RZ, R30 ;  /* 0x000000ffff047224 */ /* 0x002fe400078e001e */
[----:B------:R-:W-:Y:S01]  /*1dce0*/  IMAD.MOV.U32 R5, RZ, RZ, R63 ;  /* 0x000000ffff057224 */ /* 0x000fe200078e003f */
[----:B------:R-:W-:Y:S01]  /*1dcf0*/  IADD3 R33, P3, R33, UR7, RZ ;  /* 0x0000000721217c10 */ /* 0x000fe2000ff7e0ff */
[----:B------:R-:W-:Y:S03]  /*1dd00*/  STL [R1+0x508], R63 ;  /* 0x0005083f01007387 */ /* 0x000fe60000100800 */
[----:B------:R-:W-:Y:S01]  /*1dd10*/  IADD3.X R62, R62, UR6, RZ, P3, !PT ;  /* 0x000000063e3e7c10 */ /* 0x000fe20009ffe4ff */
[----:B------:R1:W-:Y:S04]  /*1dd20*/  STL [R1+0x514], R33 ;  /* 0x0005142101007387 */ /* 0x0003e80000100800 */
[----:B------:R-:W3:Y:S04]  /*1dd30*/  LDL.LU R30, [R1+0x29c] ;  /* 0x00029c00011e7983 */ /* 0x000ee80000300800 */
[----:B------:R1:W-:Y:S04]  /*1dd40*/  LDGSTS.E [R3+0x17600], [R4.64], P1 ;  /* 0x1760000004037fae */ /* 0x0003e80008921848 */
[----:B------:R1:W-:Y:S02]  /*1dd50*/  STL [R1+0x510], R62 ;  /* 0x0005103e01007387 */ /* 0x0003e40000100800 */
[----:B-1----:R-:W-:-:S02]  /*1dd60*/  IMAD.MOV.U32 R4, RZ, RZ, R33 ;  /* 0x000000ffff047224 */ /* 0x002fc400078e0021 */
[----:B------:R-:W-:Y:S01]  /*1dd70*/  IMAD.MOV.U32 R5, RZ, RZ, R62 ;  /* 0x000000ffff057224 */ /* 0x000fe200078e003e */
[----:B------:R-:W3:Y:S04]  /*1dd80*/  LDL.LU R33, [R1+0x298] ;  /* 0x0002980001217983 */ /* 0x000ee80000300800 */
        /* <DEDUP_REMOVED lines=11> */
[----:B------:R-:W-:Y:S04]  /*1de40*/  STL [R1+0x1a4], R34 ;  /* 0x0001a42201007387 */ /* 0x000fe80000100800 */
[----:B-1----:R-:W2:Y:S04]  /*1de50*/  LDL.LU R35, [R1+0x31c] ;  /* 0x00031c0001237983 */ /* 0x002ea80000300800 */
[----:B------:R1:W-:Y:S04]  /*1de60*/  LDGSTS.E [R28+0x10800], [R4.64], P1 ;  /* 0x10800000041c7fae */ /* 0x0003e80008921848 */
[----:B------:R4:W-:Y:S01]  /*1de70*/  STL [R1+0x1a0], R60 ;  /* 0x0001a03c01007387 */ /* 0x0009e20000100800 */
[----:B-1----:R-:W-:-:S03]  /*1de80*/  IMAD.MOV.U32 R5, RZ, RZ, R60 ;  /* 0x000000ffff057224 */ /* 0x002fc600078e003c */
[----:B----4-:R-:W4:Y:S01]  /*1de90*/  LDL.LU R60, [R1+0x318] ;  /* 0x00031800013c7983 */ /* 0x010f220000300800 */
[----:B------:R-:W-:-:S03]  /*1dea0*/  IMAD.MOV.U32 R4, RZ, RZ, R34 ;  /* 0x000000ffff047224 */ /* 0x000fc600078e0022 */
[----:B------:R-:W5:Y:S04]  /*1deb0*/  LDL.LU R61, [R1+0x320] ;  /* 0x00032000013d7983 */ /* 0x000f680000300800 */
[----:B------:R-:W5:Y:S04]  /*1dec0*/  LDL.LU R34, [R1+0x324] ;  /* 0x0003240001227983 */ /* 0x000f680000300800 */
[----:B------:R1:W-:Y:S01]  /*1ded0*/  LDGSTS.E [R28+0x10900], [R4.64], P0 ;  /* 0x10900000041c7fae */ /* 0x0003e20008121848 */
[----:B------:R-:W-:-:S04]  /*1dee0*/  IADD3 R69, P2, R69, UR7, RZ ;  /* 0x0000000745457c10 */ /* 0x000fc8000ff5e0ff */
[----:B------:R-:W-:Y:S01]  /*1def0*/  IADD3.X R70, R70, UR6, RZ, P2, !PT ;  /* 0x0000000646467c10 */ /* 0x000fe200097fe4ff */
[----:B-1----:R-:W-:Y:S01]  /*1df00*/  IMAD.MOV.U32 R4, RZ, RZ, R69 ;  /* 0x000000ffff047224 */ /* 0x002fe200078e0045 */
[----:B------:R-:W-:Y:S03]  /*1df10*/  STL [R1+0x21c], R69 ;  /* 0x00021c4501007387 */ /* 0x000fe60000100800 */
[----:B------:R-:W-:Y:S01]  /*1df20*/  IMAD.MOV.U32 R5, RZ, RZ, R70 ;  /* 0x000000ffff057224 */ /* 0x000fe200078e0046 */
[----:B---3--:R-:W-:Y:S01]  /*1df30*/  IADD3 R32, P3, R32, UR7, RZ ;  /* 0x0000000720207c10 */ /* 0x008fe2000ff7e0ff */
[----:B------:R-:W-:Y:S03]  /*1df40*/  STL [R1+0x218], R70 ;  /* 0x0002184601007387 */ /* 0x000fe60000100800 */
[----:B------:R-:W-:Y:S01]  /*1df50*/  IADD3.X R68, R68, UR6, RZ, P3, !PT ;  /* 0x0000000644447c10 */ /* 0x000fe20009ffe4ff */
[----:B------:R1:W-:Y:S04]  /*1df60*/  STL [R1+0x224], R32 ;  /* 0x0002242001007387 */ /* 0x0003e80000100800 */
[----:B------:R-:W3:Y:S04]  /*1df70*/  LDL.LU R3, [R1+0x39c] ;  /* 0x00039c0001037983 */ /* 0x000ee80000300800 */
[----:B------:R1:W-:Y:S04]  /*1df80*/  LDGSTS.E [R28+0x11800], [R4.64], P1 ;  /* 0x11800000041c7fae */ /* 0x0003e80008921848 */
[----:B------:R-:W-:Y:S01]  /*1df90*/  STL [R1+0x220], R68 ;  /* 0x0002204401007387 */ /* 0x000fe20000100800 */
[----:B-1----:R-:W-:-:S03]  /*1dfa0*/  IMAD.MOV.U32 R4, RZ, RZ, R32 ;  /* 0x000000ffff047224 */ /* 0x002fc600078e0020 */
[----:B------:R-:W3:Y:S04]  /*1dfb0*/  LDL.LU R32, [R1+0x398] ;  /* 0x0003980001207983 */ /* 0x000ee80000300800 */
[----:B------:R-:W3:Y:S04]  /*1dfc0*/  LDL.LU R71, [R1+0x3a0] ;  /* 0x0003a00001477983 */ /* 0x000ee80000300800 */
[----:B------:R-:W3:Y:S01]  /*1dfd0*/  LDL.LU R70, [R1+0x3a4] ;  /* 0x0003a40001467983 */ /* 0x000ee20000300800 */
[----:B------:R-:W-:Y:S01]  /*1dfe0*/  IADD3 R30, P2, R30, UR7, RZ ;  /* 0x000000071e1e7c10 */ /* 0x000fe2000ff5e0ff */
[----:B------:R-:W-:-:S04]  /*1dff0*/  IMAD.MOV.U32 R5, RZ, RZ, R68 ;  /* 0x000000ffff057224 */ /* 0x000fc800078e0044 */
[----:B------:R1:W-:Y:S04]  /*1e000*/  STL [R1+0x29c], R30 ;  /* 0x00029c1e01007387 */ /* 0x0003e80000100800 */
[----:B------:R1:W-:Y:S01]  /*1e010*/  LDGSTS.E [R28+0x11900], [R4.64], P0 ;  /* 0x11900000041c7fae */ /* 0x0003e20008121848 */
[----:B------:R-:W-:Y:S02]  /*1e020*/  IADD3.X R33, R33, UR6, RZ, P2, !PT ;  /* 0x0000000621217c10 */ /* 0x000fe400097fe4ff */
[----:B------:R-:W-:-:S03]  /*1e030*/  IADD3 R62, P3, R62, UR7, RZ ;  /* 0x000000073e3e7c10 */ /* 0x000fc6000ff7e0ff */
[----:B------:R1:W-:Y:S01]  /*1e040*/  STL [R1+0x298], R33 ;  /* 0x0002982101007387 */ /* 0x0003e20000100800 */
[----:B------:R-:W-:-:S03]  /*1e050*/  IADD3.X R63, R63, UR6, RZ, P3, !PT ;  /* 0x000000063f3f7c10 */ /* 0x000fc60009ffe4ff */
[----:B------:R-:W-:Y:S01]  /*1e060*/  STL [R1+0x2a4], R62 ;  /* 0x0002a43e01007387 */ /* 0x000fe20000100800 */
[----:B-1----:R-:W-:-:S03]  /*1e070*/  IMAD.MOV.U32 R4, RZ, RZ, R30 ;  /* 0x000000ffff047224 */ /* 0x002fc600078e001e */
[----:B------:R-:W3:Y:S04]  /*1e080*/  LDL.LU R69, [R1+0x418] ;  /* 0x0004180001457983 */ /* 0x000ee80000300800 */
[----:B------:R1:W-:Y:S01]  /*1e090*/  STL [R1+0x2a0], R63 ;  /* 0x0002a03f01007387 */ /* 0x0003e20000100800 */
[----:B------:R-:W-:-:S03]  /*1e0a0*/  IMAD.MOV.U32 R5, RZ, RZ, R33 ;  /* 0x000000ffff057224 */ /* 0x000fc600078e0021 */
[----:B------:R-:W3:Y:S04]  /*1e0b0*/  LDL.LU R30, [R1+0x41c] ;  /* 0x00041c00011e7983 */ /* 0x000ee80000300800 */
        /* <DEDUP_REMOVED lines=12> */
[----:B------:R4:W-:Y:S04]  /*1e180*/  STL [R1+0x324], R34 ;  /* 0x0003242201007387 */ /* 0x0009e80000100800 */
        /* <DEDUP_REMOVED lines=11> */
[----:B---3--:R-:W-:-:S05]  /*1e240*/  IADD3 R3, P2, R3, UR7, RZ ;  /* 0x0000000703037c10 */ /* 0x008fca000ff5e0ff */
        /* <DEDUP_REMOVED lines=8> */
[----:B----4-:R-:W3:Y:S04]  /*1e2d0*/  LDL.LU R34, [R1+0x518] ;  /* 0x0005180001227983 */ /* 0x010ee80000300800 */
[----:B------:R-:W-:Y:S04]  /*1e2e0*/  STL [R1+0x3a0], R71 ;  /* 0x0003a04701007387 */ /* 0x000fe80000100800 */
[----:B-1----:R-:W4:Y:S04]  /*1e2f0*/  LDL.LU R32, [R1+0x51c] ;  /* 0x00051c0001207983 */ /* 0x002f280000300800 */
[----:B------:R-:W3:Y:S04]  /*1e300*/  LDL.LU R61, [R1+0x520] ;  /* 0x00052000013d7983 */ /* 0x000ee80000300800 */
[----:B------:R-:W3:Y:S04]  /*1e310*/  LDL.LU R3, [R1+0x524] ;  /* 0x0005240001037983 */ /* 0x000ee80000300800 */
[----:B------:R1:W-:Y:S02]  /*1e320*/  LDGSTS.E [R28+0x14800], [R4.64], P1 ;  /* 0x14800000041c7fae */ /* 0x0003e40008921848 */
[----:B-1----:R-:W-:-:S02]  /*1e330*/  IMAD.MOV.U32 R4, RZ, RZ, R70 ;  /* 0x000000ffff047224 */ /* 0x002fc400078e0046 */
[----:B------:R-:W-:Y:S01]  /*1e340*/  IMAD.MOV.U32 R5, RZ, RZ, R71 ;  /* 0x000000ffff057224 */ /* 0x000fe200078e0047 */
[----:B------:R-:W-:-:S04]  /*1e350*/  IADD3 R30, P2, R30, UR7, RZ ;  /* 0x000000071e1e7c10 */ /* 0x000fc8000ff5e0ff */
[----:B------:R1:W-:Y:S01]  /*1e360*/  LDGSTS.E [R28+0x14900], [R4.64], P0 ;  /* 0x14900000041c7fae */ /* 0x0003e20008121848 */
[----:B------:R-:W-:Y:S02]  /*1e370*/  IADD3.X R69, R69, UR6, RZ, P2, !PT ;  /* 0x0000000645457c10 */ /* 0x000fe400097fe4ff */
[----:B------:R-:W-:-:S04]  /*1e380*/  IADD3 R33, P3, R33, UR7, RZ ;  /* 0x0000000721217c10 */ /* 0x000fc8000ff7e0ff */
[----:B------:R-:W-:Y:S01]  /*1e390*/  IADD3.X R68, R68, UR6, RZ, P3, !PT ;  /* 0x0000000644447c10 */ /* 0x000fe20009ffe4ff */
[----:B-1----:R-:W-:Y:S02]  /*1e3a0*/  IMAD.MOV.U32 R4, RZ, RZ, R30 ;  /* 0x000000ffff047224 */ /* 0x002fe400078e001e */
[----:B------:R-:W-:Y:S01]  /*1e3b0*/  IMAD.MOV.U32 R5, RZ, RZ, R69 ;  /* 0x000000ffff057224 */ /* 0x000fe200078e0045 */
[----:B------:R1:W-:Y:S04]  /*1e3c0*/  STL [R1+0x41c], R30 ;  /* 0x00041c1e01007387 */ /* 0x0003e80000100800 */
[----:B------:R1:W-:Y:S04]  /*1e3d0*/  LDGSTS.E [R28+0x15800], [R4.64], P1 ;  /* 0x15800000041c7fae */ /* 0x0003e80008921848 */
[----:B------:R-:W-:Y:S04]  /*1e3e0*/  STL [R1+0x418], R69 ;  /* 0x0004184501007387 */ /* 0x000fe80000100800 */
[----:B------:R1:W-:Y:S02]  /*1e3f0*/  STL [R1+0x424], R33 ;  /* 0x0004242101007387 */ /* 0x0003e40000100800 */
[----:B-1----:R-:W-:-:S02]  /*1e400*/  IMAD.MOV.U32 R4, RZ, RZ, R33 ;  /* 0x000000ffff047224 */ /* 0x002fc400078e0021 */
[----:B------:R-:W3:Y:S01]  /*1e410*/  LDL.LU R30, [R1+0x1ac] ;  /* 0x0001ac00011e7983 */ /* 0x000ee20000300800 */
[----:B------:R-:W-:-:S03]  /*1e420*/  IMAD.MOV.U32 R5, RZ, RZ, R68 ;  /* 0x000000ffff057224 */ /* 0x000fc600078e0044 */
[----:B------:R-:W-:Y:S04]  /*1e430*/  STL [R1+0x420], R68 ;  /* 0x0004204401007387 */ /* 0x000fe80000100800 */
[----:B------:R-:W3:Y:S04]  /*1e440*/  LDL.LU R33, [R1+0x1a8] ;  /* 0x0001a80001217983 */ /* 0x000ee80000300800 */
[----:B------:R1:W-:Y:S04]  /*1e450*/  LDGSTS.E [R28+0x15900], [R4.64], P0 ;  /* 0x15900000041c7fae */ /* 0x0003e80008121848 */
[----:B------:R-:W3:Y:S04]  /*1e460*/  LDL.LU R72, [R1+0x1b0] ;  /* 0x0001b00001487983 */ /* 0x000ee80000300800 */
[----:B------:R-:W3:Y:S01]  /*1e470*/  LDL.LU R69, [R1+0x1b4] ;  /* 0x0001b40001457983 */ /* 0x000ee20000300800 */
[----:B-----5:R-:W-:-:S04]  /*1e480*/  IADD3 R62, P2, R62, UR7, RZ ;  /* 0x000000073e3e7c10 */ /* 0x020fc8000ff5e0ff */
[----:B------:R-:W-:Y:S01]  /*1e490*/  IADD3.X R63, R63, UR6, RZ, P2, !PT ;  /* 0x000000063f3f7c10 */ /* 0x000fe200097fe4ff */
[----:B-1----:R-:W-:Y:S01]  /*1e4a0*/  IMAD.MOV.U32 R4, RZ, RZ, R62 ;  /* 0x000000ffff047224 */ /* 0x002fe200078e003e */
[----:B--2---:R-:W-:-:S03]  /*1e4b0*/  IADD3 R35, P3, R35, UR7, RZ ;  /* 0x0000000723237c10 */ /* 0x004fc6000ff7e0ff */
[----:B------:R-:W-:Y:S01]  /*1e4c0*/  IMAD.MOV.U32 R5, RZ, RZ, R63 ;  /* 0x000000ffff057224 */ /* 0x000fe200078e003f */
[----:B------:R-:W-:Y:S01]  /*1e4d0*/  STL [R1+0x49c], R62 ;  /* 0x00049c3e01007387 */ /* 0x000fe20000100800 */
[----:B------:R-:W-:-:S03]  /*1e4e0*/  IADD3.X R60, R60, UR6, RZ, P3, !PT ;  /* 0x000000063c3c7c10 */ /* 0x000fc60009ffe4ff */
[----:B------:R-:W-:Y:S04]  /*1e4f0*/  STL [R1+0x498], R63 ;  /* 0x0004983f01007387 */ /* 0x000fe80000100800 */
[----:B------:R-:W-:Y:S04]  /*1e500*/  STL [R1+0x4a4], R35 ;  /* 0x0004a42301007387 */ /* 0x000fe80000100800 */
[----:B------:R1:W-:Y:S04]  /*1e510*/  LDGSTS.E [R28+0x16800], [R4.64], P1 ;  /* 0x16800000041c7fae */ /* 0x0003e80008921848 */
[----:B------:R2:W-:Y:S01]  /*1e520*/  STL [R1+0x4a0], R60 ;  /* 0x0004a03c01007387 */ /* 0x0005e20000100800 */
[----:B-1----:R-:W-:-:S02]  /*1e530*/  IMAD.MOV.U32 R5, RZ, RZ, R60 ;  /* 0x000000ffff057224 */ /* 0x002fc400078e003c */
[----:B------:R-:W-:Y:S01]  /*1e540*/  IMAD.MOV.U32 R4, RZ, RZ, R35 ;  /* 0x000000ffff047224 */ /* 0x000fe200078e0023 */
[----:B--2---:R-:W2:Y:S04]  /*1e550*/  LDL.LU R60, [R1+0x228] ;  /* 0x00022800013c7983 */ /* 0x004ea80000300800 */
[----:B------:R-:W5:Y:S04]  /*1e560*/  LDL.LU R35, [R1+0x22c] ;  /* 0x00022c0001237983 */ /* 0x000f680000300800 */
[----:B------:R-:W2:Y:S04]  /*1e570*/  LDL.LU R71, [R1+0x230] ;  /* 0x0002300001477983 */ /* 0x000ea80000300800 */
[----:B------:R-:W2:Y:S04]  /*1e580*/  LDL.LU R70, [R1+0x234] ;  /* 0x0002340001467983 */ /* 0x000ea80000300800 */
[----:B------:R1:W-:Y:S01]  /*1e590*/  LDGSTS.E [R28+0x16900], [R4.64], P0 ;  /* 0x16900000041c7fae */ /* 0x0003e20008121848 */
[----:B----4-:R-:W-:-:S04]  /*1e5a0*/  IADD3 R32, P2, R32, UR7, RZ ;  /* 0x0000000720207c10 */ /* 0x010fc8000ff5e0ff */
[----:B---3--:R-:W-:Y:S02]  /*1e5b0*/  IADD3.X R34, R34, UR6, RZ, P2, !PT ;  /* 0x0000000622227c10 */ /* 0x008fe400097fe4ff */
[----:B------:R-:W-:Y:S01]  /*1e5c0*/  IADD3 R3, P3, R3, UR7, RZ ;  /* 0x0000000703037c10 */ /* 0x000fe2000ff7e0ff */
[----:B------:R3:W-:Y:S01]  /*1e5d0*/  STL [R1+0x51c], R32 ;  /* 0x00051c2001007387 */ /* 0x0007e20000100800 */
[----:B-1----:R-:W-:Y:S02]  /*1e5e0*/  IMAD.MOV.U32 R4, RZ, RZ, R32 ;  /* 0x000000ffff047224 */ /* 0x002fe400078e0020 */
[----:B------:R-:W-:Y:S01]  /*1e5f0*/  IADD3.X R61, R61, UR6, RZ, P3, !PT ;  /* 0x000000063d3d7c10 */ /* 0x000fe20009ffe4ff */
[----:B------:R1:W-:Y:S01]  /*1e600*/  STL [R1+0x518], R34 ;  /* 0x0005182201007387 */ /* 0x0003e20000100800 */
[----:B------:R-:W-:-:S03]  /*1e610*/  IMAD.MOV.U32 R5, RZ, RZ, R34 ;  /* 0x000000ffff057224 */ /* 0x000fc600078e0022 */
[----:B------:R-:W-:Y:S04]  /*1e620*/  STL [R1+0x524], R3 ;  /* 0x0005240301007387 */ /* 0x000fe80000100800 */
[----:B---3--:R-:W3:Y:S04]  /*1e630*/  LDL.LU R32, [R1+0x2ac] ;  /* 0x0002ac0001207983 */ /* 0x008ee80000300800 */
[----:B------:R4:W-:Y:S04]  /*1e640*/  STL [R1+0x520], R61 ;  /* 0x0005203d01007387 */ /* 0x0009e80000100800 */
[----:B-1----:R-:W3:Y:S04]  /*1e650*/  LDL.LU R34, [R1+0x2b4] ;  /* 0x0002b40001227983 */ /* 0x002ee80000300800 */
[----:B------:R-:W3:Y:S04]  /*1e660*/  LDL.LU R68, [R1+0x2a8] ;  /* 0x0002a80001447983 */ /* 0x000ee80000300800 */
[----:B------:R-:W3:Y:S04]  /*1e670*/  LDL.LU R63, [R1+0x2b0] ;  /* 0x0002b000013f7983 */ /* 0x000ee80000300800 */
[----:B------:R1:W-:Y:S02]  /*1e680*/  LDGSTS.E [R28+0x17800], [R4.64], P1 ;  /* 0x17800000041c7fae */ /* 0x0003e40008921848 */
[----:B-1----:R-:W-:-:S02]  /*1e690*/  IMAD.MOV.U32 R4, RZ, RZ, R3 ;  /* 0x000000ffff047224 */ /* 0x002fc400078e0003 */
[----:B------:R-:W-:Y:S01]  /*1e6a0*/  IMAD.MOV.U32 R5, RZ, RZ, R61 ;  /* 0x000000ffff057224 */ /* 0x000fe200078e003d */
[----:B------:R-:W-:-:S04]  /*1e6b0*/  IADD3 R30, P2, R30, UR7, RZ ;  /* 0x000000071e1e7c10 */ /* 0x000fc8000ff5e0ff */
[----:B------:R1:W-:Y:S01]  /*1e6c0*/  LDGSTS.E [R28+0x17900], [R4.64], P0 ;  /* 0x17900000041c7fae */ /* 0x0003e20008121848 */
[----:B----4-:R-:W-:-:S03]  /*1e6d0*/  LOP3.LUT R61, R2, 0x50, RZ, 0x3c, !PT ;  /* 0x00000050023d7812 */ /* 0x010fc600078e3cff */
[----:B------:R4:W-:Y:S01]  /*1e6e0*/  STL [R1+0x1ac], R30 ;  /* 0x0001ac1e01007387 */ /* 0x0009e20000100800 */
[----:B------:R-:W-:Y:S01]  /*1e6f0*/  IADD3.X R33, R33, UR6, RZ, P2, !PT ;  /* 0x0000000621217c10 */ /* 0x000fe200097fe4ff */
[----:B------:R-:W-:Y:S02]  /*1e700*/  IMAD.U32 R3, RZ, RZ, UR5 ;  /* 0x00000005ff037e24 */ /* 0x000fe4000f8e00ff */
[----:B-1----:R-:W-:Y:S01]  /*1e710*/  IMAD.MOV.U32 R4, RZ, RZ, R30 ;  /* 0x000000ffff047224 */ /* 0x002fe200078e001e */
[----:B------:R-:W-:-:S05]  /*1e720*/  IADD3 R69, P3, R69, UR7, RZ ;  /* 0x0000000745457c10 */ /* 0x000fca000ff7e0ff */
[----:B------:R-:W-:Y:S01]  /*1e730*/  STL [R1+0x1b4], R69 ;  /* 0x0001b44501007387 */ /* 0x000fe20000100800 */
[----:B------:R-:W-:-:S03]  /*1e740*/  IADD3.X R72, R72, UR6, RZ, P3, !PT ;  /* 0x0000000648487c10 */ /* 0x000fc60009ffe4ff */
[----:B------:R1:W-:Y:S04]  /*1e750*/  STL [R1+0x1a8], R33 ;  /* 0x0001a82101007387 */ /* 0x0003e80000100800 */
[----:B------:R-:W3:Y:S01]  /*1e760*/  LDL.LU R62, [R1+0x328] ;  /* 0x00032800013e7983 */ /* 0x000ee20000300800 */
[----:B------:R-:W-:-:S03]  /*1e770*/  IMAD R3, R3, 0x8000, R61 ;  /* 0x0000800003037824 */ /* 0x000fc600078e023d */
[----:B----4-:R-:W4:Y:S01]  /*1e780*/  LDL.LU R30, [R1+0x32c] ;  /* 0x00032c00011e7983 */ /* 0x010f220000300800 */
[----:B------:R-:W-:-:S03]  /*1e790*/  IMAD.MOV.U32 R5, RZ, RZ, R33 ;  /* 0x000000ffff057224 */ /* 0x000fc600078e0021 */
[----:B------:R-:W-:Y:S04]  /*1e7a0*/  STL [R1+0x1b0], R72 ;  /* 0x0001b04801007387 */ /* 0x000fe80000100800 */
[----:B------:R-:W4:Y:S04]  /*1e7b0*/  LDL.LU R61, [R1+0x330] ;  /* 0x00033000013d7983 */ /* 0x000f280000300800 */
[----:B-1----:R-:W4:Y:S04]  /*1e7c0*/  LDL.LU R33, [R1+0x334] ;  /* 0x0003340001217983 */ /* 0x002f280000300800 */
[----:B------:R1:W-:Y:S02]  /*1e7d0*/  LDGSTS.E [R3+0x10a00], [R4.64], P1 ;  /* 0x10a0000004037fae */ /* 0x0003e40008921848 */
[----:B-1----:R-:W-:-:S02]  /*1e7e0*/  IMAD.MOV.U32 R4, RZ, RZ, R69 ;  /* 0x000000ffff047224 */ /* 0x002fc400078e0045 */
[----:B------:R-:W-:-:S05]  /*1e7f0*/  IMAD.MOV.U32 R5, RZ, RZ, R72 ;  /* 0x000000ffff057224 */ /* 0x000fca00078e0048 */
[----:B------:R1:W-:Y:S01]  /*1e800*/  LDGSTS.E [R3+0x10b00], [R4.64], P0 ;  /* 0x10b0000004037fae */ /* 0x0003e20008121848 */
[----:B-----5:R-:W-:-:S04]  /*1e810*/  IADD3 R35, P2, R35, UR7, RZ ;  /* 0x0000000723237c10 */ /* 0x020fc8000ff5e0ff */
[----:B--2---:R-:W-:Y:S02]  /*1e820*/  IADD3.X R60, R60, UR6, RZ, P2, !PT ;  /* 0x000000063c3c7c10 */ /* 0x004fe400097fe4ff */
[----:B------:R-:W-:Y:S01]  /*1e830*/  IADD3 R70, P3, R70, UR7, RZ ;  /* 0x0000000746467c10 */ /* 0x000fe2000ff7e0ff */
[----:B------:R-:W-:Y:S03]  /*1e840*/  STL [R1+0x22c], R35 ;  /* 0x00022c2301007387 */ /* 0x000fe60000100800 */
[----:B------:R-:W-:Y:S01]  /*1e850*/  IADD3.X R71, R71, UR6, RZ, P3, !PT ;  /* 0x0000000647477c10 */ /* 0x000fe20009ffe4ff */
[----:B------:R2:W-:Y:S04]  /*1e860*/  STL [R1+0x228], R60 ;  /* 0x0002283c01007387 */ /* 0x0005e80000100800 */
        /* <DEDUP_REMOVED lines=13> */
[----:B-1----:R-:W-:Y:S01]  /*1e940*/  IMAD.MOV.U32 R4, RZ, RZ, R32 ;  /* 0x000000ffff047224 */ /* 0x002fe200078e0020 */
[----:B------:R-:W-:Y:S02]  /*1e950*/  IADD3 R34, P3, R34, UR7, RZ ;  /* 0x0000000722227c10 */ /* 0x000fe4000ff7e0ff */
[----:B------:R-:W-:Y:S01]  /*1e960*/  IADD3.X R68, R68, UR6, RZ, P2, !PT ;  /* 0x0000000644447c10 */ /* 0x000fe200097fe4ff */
[----:B------:R1:W-:Y:S01]  /*1e970*/  STL [R1+0x2ac], R32 ;  /* 0x0002ac2001007387 */ /* 0x0003e20000100800 */
[----:B------:R-:W-:-:S03]  /*1e980*/  IADD3.X R63, R63, UR6, RZ, P3, !PT ;  /* 0x000000063f3f7c10 */ /* 0x000fc60009ffe4ff */
[----:B------:R-:W-:Y:S01]  /*1e990*/  IMAD.MOV.U32 R5, RZ, RZ, R68 ;  /* 0x000000ffff057224 */ /* 0x000fe200078e0044 */
[----:B------:R-:W-:Y:S04]  /*1e9a0*/  STL [R1+0x2a8], R68 ;  /* 0x0002a84401007387 */ /* 0x000fe80000100800 */
[----:B------:R3:W-:Y:S04]  /*1e9b0*/  STL [R1+0x2b4], R34 ;  /* 0x0002b42201007387 */ /* 0x0007e80000100800 */
[----:B-1----:R-:W2:Y:S04]  /*1e9c0*/  LDL.LU R32, [R1+0x42c] ;  /* 0x00042c0001207983 */ /* 0x002ea80000300800 */
[----:B------:R1:W-:Y:S04]  /*1e9d0*/  LDGSTS.E [R3+0x12a00], [R4.64], P1 ;  /* 0x12a0000004037fae */ /* 0x0003e80008921848 */
[----:B------:R3:W-:Y:S01]  /*1e9e0*/  STL [R1+0x2b0], R63 ;  /* 0x0002b03f01007387 */ /* 0x0007e20000100800 */
[----:B-1----:R-:W-:-:S03]  /*1e9f0*/  IMAD.MOV.U32 R4, RZ, RZ, R34 ;  /* 0x000000ffff047224 */ /* 0x002fc600078e0022 */
[----:B---3--:R-:W3:Y:S01]  /*1ea00*/  LDL.LU R34, [R1+0x428] ;  /* 0x0004280001227983 */ /* 0x008ee20000300800 */
[----:B------:R-:W-:-:S03]  /*1ea10*/  IMAD.MOV.U32 R5, RZ, RZ, R63 ;  /* 0x000000ffff057224 */ /* 0x000fc600078e003f */
[----:B------:R-:W3:Y:S04]  /*1ea20*/  LDL.LU R68, [R1+0x430] ;  /* 0x0004300001447983 */ /* 0x000ee80000300800 */
[----:B------:R-:W3:Y:S04]  /*1ea30*/  LDL.LU R63, [R1+0x434] ;  /* 0x00043400013f7983 */ /* 0x000ee80000300800 */
[----:B------:R1:W-:Y:S01]  /*1ea40*/  LDGSTS.E [R3+0x12b00], [R4.64], P0 ;  /* 0x12b0000004037fae */ /* 0x0003e20008121848 */
[----:B----4-:R-:W-:-:S04]  /*1ea50*/  IADD3 R30, P2, R30, UR7, RZ ;  /* 0x000000071e1e7c10 */ /* 0x010fc8000ff5e0ff */
[----:B------:R-:W-:Y:S01]  /*1ea60*/  IADD3.X R62, R62, UR6, RZ, P2, !PT ;  /* 0x000000063e3e7c10 */ /* 0x000fe200097fe4ff */
[----:B-1----:R-:W-:-:S04]  /*1ea70*/  IMAD.MOV.U32 R4, RZ, RZ, R30 ;  /* 0x000000ffff047224 */ /* 0x002fc800078e001e */
[----:B------:R-:W-:Y:S01]  /*1ea80*/  IMAD.MOV.U32 R5, RZ, RZ, R62 ;  /* 0x000000ffff057224 */ /* 0x000fe200078e003e */
[----:B------:R-:W-:Y:S01]  /*1ea90*/  IADD3 R33, P3, R33, UR7, RZ ;  /* 0x0000000721217c10 */ /* 0x000fe2000ff7e0ff */
[----:B------:R1:W-:Y:S03]  /*1eaa0*/  STL [R1+0x32c], R30 ;  /* 0x00032c1e01007387 */ /* 0x0003e60000100800 */
[----:B------:R-:W-:Y:S01]  /*1eab0*/  IADD3.X R61, R61, UR6, RZ, P3, !PT ;  /* 0x000000063d3d7c10 */ /* 0x000fe20009ffe4ff */
[----:B------:R-:W-:Y:S04]  /*1eac0*/  STL [R1+0x328], R62 ;  /* 0x0003283e01007387 */ /* 0x000fe80000100800 */
[----:B------:R4:W-:Y:S04]  /*1ead0*/  LDGSTS.E [R3+0x13a00], [R4.64], P1 ;  /* 0x13a0000004037fae */ /* 0x0009e80008921848 */
[----:B------:R4:W-:Y:S04]  /*1eae0*/  STL [R1+0x334], R33 ;  /* 0x0003342101007387 */ /* 0x0009e80000100800 */
[----:B-1----:R-:W3:Y:S01]  /*1eaf0*/  LDL.LU R30, [R1+0x4ac] ;  /* 0x0004ac00011e7983 */ /* 0x002ee20000300800 */
[----:B----4-:R-:W-:-:S02]  /*1eb00*/  IMAD.MOV.U32 R4, RZ, RZ, R33 ;  /* 0x000000ffff047224 */ /* 0x010fc400078e0021 */
[----:B------:R-:W-:Y:S01]  /*1eb10*/  IMAD.MOV.U32 R5, RZ, RZ, R61 ;  /* 0x000000ffff057224 */ /* 0x000fe200078e003d */
[----:B------:R1:W-:Y:S04]  /*1eb20*/  STL [R1+0x330], R61 ;  /* 0x0003303d01007387 */ /* 0x0003e80000100800 */
[----:B------:R-:W4:Y:S04]  /*1eb30*/  LDL.LU R33, [R1+0x4a8] ;  /* 0x0004a80001217983 */ /* 0x000f280000300800 */
[----:B------:R-:W4:Y:S04]  /*1eb40*/  LDL.LU R62, [R1+0x4b0] ;  /* 0x0004b000013e7983 */ /* 0x000f280000300800 */
[----:B-1----:R-:W4:Y:S04]  /*1eb50*/  LDL.LU R61, [R1+0x4b4] ;  /* 0x0004b400013d7983 */ /* 0x002f280000300800 */
[----:B------:R1:W-:Y:S01]  /*1eb60*/  LDGSTS.E [R3+0x13b00], [R4.64], P0 ;  /* 0x13b0000004037fae */ /* 0x0003e20008121848 */
[----:B-----5:R-:W-:-:S04]  /*1eb70*/  IADD3 R28, P2, R28, UR7, RZ ;  /* 0x000000071c1c7c10 */ /* 0x020fc8000ff5e0ff */
[----:B------:R-:W-:Y:S01]  /*1eb80*/  IADD3.X R69, R69, UR6, RZ, P2, !PT ;  /* 0x0000000645457c10 */ /* 0x000fe200097fe4ff */
[----:B-1----:R-:W-:Y:S01]  /*1eb90*/  IMAD.MOV.U32 R4, RZ, RZ, R28 ;  /* 0x000000ffff047224 */ /* 0x002fe200078e001c */
[----:B--2---:R-:W-:-:S03]  /*1eba0*/  IADD3 R35, P3, R35, UR7, RZ ;  /* 0x0000000723237c10 */ /* 0x004fc6000ff7e0ff */
        /* <DEDUP_REMOVED lines=9> */
[----:B-----5:R-:W5:Y:S01]  /*1ec40*/  LDL.LU R60, [R1+0x528] ;  /* 0x00052800013c7983 */ /* 0x020f620000300800 */
[----:B------:R-:W-:-:S03]  /*1ec50*/  IMAD.MOV.U32 R4, RZ, RZ, R35 ;  /* 0x000000ffff047224 */ /* 0x000fc600078e0023 */
[----:B------:R-:W5:Y:S04]  /*1ec60*/  LDL.LU R71, [R1+0x530] ;  /* 0x0005300001477983 */ /* 0x000f680000300800 */
[----:B------:R-:W5:Y:S04]  /*1ec70*/  LDL.LU R35, [R1+0x534] ;  /* 0x0005340001237983 */ /* 0x000f680000300800 */
[----:B------:R1:W-:Y:S01]  /*1ec80*/  LDGSTS.E [R3+0x14b00], [R4.64], P0 ;  /* 0x14b0000004037fae */ /* 0x0003e20008121848 */
[----:B------:R-:W-:-:S05]  /*1ec90*/  IADD3 R32, P2, R32, UR7, RZ ;  /* 0x0000000720207c10 */ /* 0x000fca000ff5e0ff */
[----:B------:R-:W-:Y:S01]  /*1eca0*/  STL [R1+0x42c], R32 ;  /* 0x00042c2001007387 */ /* 0x000fe20000100800 */
[----:B-1----:R-:W-:Y:S01]  /*1ecb0*/  IMAD.MOV.U32 R4, RZ, RZ, R32 ;  /* 0x000000ffff047224 */ /* 0x002fe200078e0020 */
[----:B---3--:R-:W-:Y:S02]  /*1ecc0*/  IADD3.X R34, R34, UR6, RZ, P2, !PT ;  /* 0x0000000622227c10 */ /* 0x008fe400097fe4ff */
[----:B------:R-:W-:-:S03]  /*1ecd0*/  IADD3 R63, P3, R63, UR7, RZ ;  /* 0x000000073f3f7c10 */ /* 0x000fc6000ff7e0ff */
[----:B------:R1:W-:Y:S01]  /*1ece0*/  STL [R1+0x428], R34 ;  /* 0x0004282201007387 */ /* 0x0003e20000100800 */
[----:B------:R-:W-:Y:S01]  /*1ecf0*/  IADD3.X R68, R68, UR6, RZ, P3, !PT ;  /* 0x0000000644447c10 */ /* 0x000fe20009ffe4ff */
[----:B------:R-:W-:Y:S02]  /*1ed00*/  IMAD.MOV.U32 R5, RZ, RZ, R34 ;  /* 0x000000ffff057224 */ /* 0x000fe400078e0022 */
[----:B------:R-:W-:Y:S04]  /*1ed10*/  STL [R1+0x434], R63 ;  /* 0x0004343f01007387 */ /* 0x000fe80000100800 */
[----:B------:R3:W-:Y:S04]  /*1ed20*/  LDGSTS.E [R3+0x15a00], [R4.64], P1 ;  /* 0x15a0000004037fae */ /* 0x0007e80008921848 */
[----:B-1----:R-:W5:Y:S04]  /*1ed30*/  LDL.LU R34, [R1+0x1b8] ;  /* 0x0001b80001227983 */ /* 0x002f680000300800 */
[----:B------:R1:W-:Y:S04]  /*1ed40*/  STL [R1+0x430], R68 ;  /* 0x0004304401007387 */ /* 0x0003e80000100800 */
[----:B------:R-:W5:Y:S04]  /*1ed50*/  LDL.LU R32, [R1+0x1bc] ;  /* 0x0001bc0001207983 */ /* 0x000f680000300800 */
[----:B------:R-:W5:Y:S04]  /*1ed60*/  LDL.LU R70, [R1+0x1c0] ;  /* 0x0001c00001467983 */ /* 0x000f680000300800 */
[----:B------:R-:W5:Y:S01]  /*1ed70*/  LDL.LU R69, [R1+0x1c4] ;  /* 0x0001c40001457983 */ /* 0x000f620000300800 */
[----:B---3--:R-:W-:-:S02]  /*1ed80*/  IMAD.MOV.U32 R4, RZ, RZ, R63 ;  /* 0x000000ffff047224 */ /* 0x008fc400078e003f */
[----:B------:R-:W-:-:S05]  /*1ed90*/  IMAD.MOV.U32 R5, RZ, RZ, R68 ;  /* 0x000000ffff057224 */ /* 0x000fca00078e0044 */
[----:B------:R3:W-:Y:S01]  /*1eda0*/  LDGSTS.E [R3+0x15b00], [R4.64], P0 ;  /* 0x15b0000004037fae */ /* 0x0007e20008121848 */
[----:B------:R-:W-:-:S05]  /*1edb0*/  IADD3 R30, P2, R30, UR7, RZ ;  /* 0x000000071e1e7c10 */ /* 0x000fca000ff5e0ff */
[----:B------:R1:W-:Y:S01]  /*1edc0*/  STL [R1+0x4ac], R30 ;  /* 0x0004ac1e01007387 */ /* 0x0003e20000100800 */
[----:B----4-:R-:W-:Y:S01]  /*1edd0*/  IADD3.X R33, R33, UR6, RZ, P2, !PT ;  /* 0x0000000621217c10 */ /* 0x010fe200097fe4ff */
[----:B---3--:R-:W-:Y:S01]  /*1ede0*/  IMAD.MOV.U32 R4, RZ, RZ, R30 ;  /* 0x000000ffff047224 */ /* 0x008fe200078e001e */
[----:B------:R-:W-:-:S03]  /*1edf0*/  IADD3 R61, P3, R61, UR7, RZ ;  /* 0x000000073d3d7c10 */ /* 0x000fc6000ff7e0ff */
[----:B------:R3:W-:Y:S01]  /*1ee00*/  STL [R1+0x4a8], R33 ;  /* 0x0004a82101007387 */ /* 0x0007e20000100800 */
[----:B------:R-:W-:Y:S01]  /*1ee10*/  IADD3.X R62, R62, UR6, RZ, P3, !PT ;  /* 0x000000063e3e7c10 */ /* 0x000fe20009ffe4ff */
[----:B------:R-:W-:Y:S02]  /*1ee20*/  IMAD.MOV.U32 R5, RZ, RZ, R33 ;  /* 0x000000ffff057224 */ /* 0x000fe400078e0021 */
[----:B------:R-:W-:Y:S04]  /*1ee30*/  STL [R1+0x4b4], R61 ;  /* 0x0004b43d01007387 */ /* 0x000fe80000100800 */
[----:B-1----:R-:W4:Y:S04]  /*1ee40*/  LDL.LU R68, [R1+0x238] ;  /* 0x0002380001447983 */ /* 0x002f280000300800 */
[----:B------:R1:W-:Y:S04]  /*1ee50*/  STL [R1+0x4b0], R62 ;  /* 0x0004b03e01007387 */ /* 0x0003e80000100800 */
[----:B------:R-:W4:Y:S04]  /*1ee60*/  LDL.LU R30, [R1+0x23c] ;  /* 0x00023c00011e7983 */ /* 0x000f280000300800 */
[----:B------:R1:W-:Y:S04]  /*1ee70*/  LDGSTS.E [R3+0x16a00], [R4.64], P1 ;  /* 0x16a0000004037fae */ /* 0x0003e80008921848 */
[----:B------:R-:W4:Y:S04]  /*1ee80*/  LDL.LU R63, [R1+0x240] ;  /* 0x00024000013f7983 */ /* 0x000f280000300800 */
[----:B---3--:R-:W4:Y:S01]  /*1ee90*/  LDL.LU R33, [R1+0x244] ;  /* 0x0002440001217983 */ /* 0x008f220000300800 */
[----:B-1----:R-:W-:-:S02]  /*1eea0*/  IMAD.MOV.U32 R4, RZ, RZ, R61 ;  /* 0x000000ffff047224 */ /* 0x002fc400078e003d */
[----:B------:R-:W-:-:S05]  /*1eeb0*/  IMAD.MOV.U32 R5, RZ, RZ, R62 ;  /* 0x000000ffff057224 */ /* 0x000fca00078e003e */
[----:B------:R1:W-:Y:S01]  /*1eec0*/  LDGSTS.E [R3+0x16b00], [R4.64], P0 ;  /* 0x16b0000004037fae */ /* 0x0003e20008121848 */
[----:B--2---:R-:W-:-:S05]  /*1eed0*/  IADD3 R28, P2, R28, UR7, RZ ;  /* 0x000000071c1c7c10 */ /* 0x004fca000ff5e0ff */
[----:B------:R2:W-:Y:S01]  /*1eee0*/  STL [R1+0x52c], R28 ;  /* 0x00052c1c01007387 */ /* 0x0005e20000100800 */
[----:B-1----:R-:W-:Y:S01]  /*1eef0*/  IMAD.MOV.U32 R4, RZ, RZ, R28 ;  /* 0x000000ffff047224 */ /* 0x002fe200078e001c */
[----:B-----5:R-:W-:Y:S02]  /*1ef00*/  IADD3.X R60, R60, UR6, RZ, P2, !PT ;  /* 0x000000063c3c7c10 */ /* 0x020fe400097fe4ff */
[----:B------:R-:W-:-:S03]  /*1ef10*/  IADD3 R35, P3, R35, UR7, RZ ;  /* 0x0000000723237c10 */ /* 0x000fc6000ff7e0ff */
[----:B------:R1:W-:Y:S01]  /*1ef20*/  STL [R1+0x528], R60 ;  /* 0x0005283c01007387 */ /* 0x0003e20000100800 */
[----:B------:R-:W-:-:S03]  /*1ef30*/  IADD3.X R71, R71, UR6, RZ, P3, !PT ;  /* 0x0000000647477c10 */ /* 0x000fc60009ffe4ff */
[----:B------:R5:W-:Y:S04]  /*1ef40*/  STL [R1+0x534], R35 ;  /* 0x0005342301007387 */ /* 0x000be80000100800 */
[----:B------:R-:W3:Y:S01]  /*1ef50*/  LDL.LU R62, [R1+0x2b8] ;  /* 0x0002b800013e7983 */ /* 0x000ee20000300800 */
[----:B------:R-:W-:-:S03]  /*1ef60*/  IMAD.MOV.U32 R5, RZ, RZ, R60 ;  /* 0x000000ffff057224 */ /* 0x000fc600078e003c */
[----:B------:R-:W-:Y:S04]  /*1ef70*/  STL [R1+0x530], R71 ;  /* 0x0005304701007387 */ /* 0x000fe80000100800 */
[----:B--2---:R-:W2:Y:S04]  /*1ef80*/  LDL.LU R28, [R1+0x2bc] ;  /* 0x0002bc00011c7983 */ /* 0x004ea80000300800 */
[----:B------:R-:W3:Y:S04]  /*1ef90*/  LDL.LU R61, [R1+0x2c0] ;  /* 0x0002c000013d7983 */ /* 0x000ee80000300800 */
[----:B-1----:R-:W3:Y:S04]  /*1efa0*/  LDL.LU R60, [R1+0x2c4] ;  /* 0x0002c400013c7983 */ /* 0x002ee80000300800 */
[----:B------:R1:W-:Y:S02]  /*1efb0*/  LDGSTS.E [R3+0x17a00], [R4.64], P1 ;  /* 0x17a0000004037fae */ /* 0x0003e40008921848 */
[----:B-1----:R-:W-:-:S02]  /*1efc0*/  IMAD.MOV.U32 R4, RZ, RZ, R35 ;  /* 0x000000ffff047224 */ /* 0x002fc400078e0023 */
[----:B------:R-:W-:-:S05]  /*1efd0*/  IMAD.MOV.U32 R5, RZ, RZ, R71 ;  /* 0x000000ffff057224 */ /* 0x000fca00078e0047 */
[----:B------:R1:W-:Y:S01]  /*1efe0*/  LDGSTS.E [R3+0x17b00], [R4.64], P0 ;  /* 0x17b0000004037fae */ /* 0x0003e20008121848 */
[----:B------:R-:W-:-:S04]  /*1eff0*/  IADD3 R32, P2, R32, UR7, RZ ;  /* 0x0000000720207c10 */ /* 0x000fc8000ff5e0ff */
[----:B------:R-:W-:Y:S02]  /*1f000*/  IADD3.X R34, R34, UR6, RZ, P2, !PT ;  /* 0x0000000622227c10 */ /* 0x000fe400097fe4ff */
[----:B------:R-:W-:Y:S01]  /*1f010*/  IADD3 R69, P3, R69, UR7, RZ ;  /* 0x0000000745457c10 */ /* 0x000fe2000ff7e0ff */
[----:B------:R-:W-:Y:S03]  /*1f020*/  STL [R1+0x1bc], R32 ;  /* 0x0001bc2001007387 */ /* 0x000fe60000100800 */
[----:B------:R-:W-:Y:S01]  /*1f030*/  IADD3.X R70, R70, UR6, RZ, P3, !PT ;  /* 0x0000000646467c10 */ /* 0x000fe20009ffe4ff */
[----:B------:R5:W-:Y:S01]  /*1f040*/  STL [R1+0x1b8], R34 ;  /* 0x0001b82201007387 */ /* 0x000be20000100800 */
[----:B-1----:R-:W-:-:S03]  /*1f050*/  IMAD.MOV.U32 R5, RZ, RZ, R34 ;  /* 0x000000ffff057224 */ /* 0x002fc600078e0022 */
[----:B------:R-:W-:Y:S01]  /*1f060*/  STL [R1+0x1c4], R69 ;  /* 0x0001c44501007387 */ /* 0x000fe20000100800 */
[----:B------:R-:W-:-:S03]  /*1f070*/  IMAD.MOV.U32 R4, RZ, RZ, R32 ;  /* 0x000000ffff047224 */ /* 0x000fc600078e0020 */
[----:B-----5:R-:W5:Y:S04]  /*1f080*/  LDL.LU R35, [R1+0x338] ;  /* 0x0003380001237983 */ /* 0x020f680000300800 */
[----:B------:R-:W-:Y:S04]  /*1f090*/  STL [R1+0x1c0], R70 ;  /* 0x0001c04601007387 */ /* 0x000fe80000100800 */
[----:B------:R-:W5:Y:S04]  /*1f0a0*/  LDL.LU R34, [R1+0x33c] ;  /* 0x00033c0001227983 */ /* 0x000f680000300800 */
[----:B------:R-:W5:Y:S04]  /*1f0b0*/  LDL.LU R32, [R1+0x340] ;  /* 0x0003400001207983 */ /* 0x000f680000300800 */
[----:B------:R-:W5:Y:S04]  /*1f0c0*/  LDL.LU R3, [R1+0x344] ;  /* 0x0003440001037983 */ /* 0x000f680000300800 */
[----:B------:R1:W-:Y:S02]  /*1f0d0*/  LDGSTS.E [R29+0x10c00], [R4.64], P1 ;  /* 0x10c00000041d7fae */ /* 0x0003e40008921848 */
[----:B-1----:R-:W-:-:S02]  /*1f0e0*/  IMAD.MOV.U32 R4, RZ, RZ, R69 ;  /* 0x000000ffff047224 */ /* 0x002fc400078e0045 */
[----:B------:R-:W-:-:S05]  /*1f0f0*/  IMAD.MOV.U32 R5, RZ, RZ, R70 ;  /* 0x000000ffff057224 */ /* 0x000fca00078e0046 */
[----:B------:R1:W-:Y:S01]  /*1f100*/  LDGSTS.E [R29+0x10d00], [R4.64], P0 ;  /* 0x10d00000041d7fae */ /* 0x0003e20008121848 */
[----:B----4-:R-:W-:-:S04]  /*1f110*/  IADD3 R30, P2, R30, UR7, RZ ;  /* 0x000000071e1e7c10 */ /* 0x010fc8000ff5e0ff */
[----:B------:R-:W-:Y:S01]  /*1f120*/  IADD3.X R68, R68, UR6, RZ, P2, !PT ;  /* 0x0000000644447c10 */ /* 0x000fe200097fe4ff */
[----:B------:R4:W-:Y:S01]  /*1f130*/  STL [R1+0x23c], R30 ;  /* 0x00023c1e01007387 */ /* 0x0009e20000100800 */
[----:B-1----:R-:W-:Y:S01]  /*1f140*/  IMAD.MOV.U32 R4, RZ, RZ, R30 ;  /* 0x000000ffff047224 */ /* 0x002fe200078e001e */
[----:B------:R-:W-:Y:S02]  /*1f150*/  IADD3 R33, P3, R33, UR7, RZ ;  /* 0x0000000721217c10 */ /* 0x000fe4000ff7e0ff */
[----:B------:R-:W-:Y:S01]  /*1f160*/  IMAD.MOV.U32 R5, RZ, RZ, R68 ;  /* 0x000000ffff057224 */ /* 0x000fe200078e0044 */
[----:B------:R-:W-:Y:S01]  /*1f170*/  STL [R1+0x238], R68 ;  /* 0x0002384401007387 */ /* 0x000fe20000100800 */
[----:B------:R-:W-:-:S03]  /*1f180*/  IADD3.X R63, R63, UR6, RZ, P3, !PT ;  /* 0x000000063f3f7c10 */ /* 0x000fc60009ffe4ff */
[----:B------:R1:W-:Y:S04]  /*1f190*/  STL [R1+0x244], R33 ;  /* 0x0002442101007387 */ /* 0x0003e80000100800 */
[----:B----4-:R-:W5:Y:S04]  /*1f1a0*/  LDL.LU R30, [R1+0x3bc] ;  /* 0x0003bc00011e7983 */ /* 0x010f680000300800 */
[----:B------:R-:W-:Y:S04]  /*1f1b0*/  STL [R1+0x240], R63 ;  /* 0x0002403f01007387 */ /* 0x000fe80000100800 */
[----:B------:R1:W-:Y:S04]  /*1f1c0*/  LDGSTS.E [R29+0x11c00], [R4.64], P1 ;  /* 0x11c00000041d7fae */ /* 0x0003e80008921848 */
[----:B------:R-:W5:Y:S01]  /*1f1d0*/  LDL.LU R69, [R1+0x3c4] ;  /* 0x0003c40001457983 */ /* 0x000f620000300800 */
[----:B-1----:R-:W-:-:S02]  /*1f1e0*/  IMAD.MOV.U32 R4, RZ, RZ, R33 ;  /* 0x000000ffff047224 */ /* 0x002fc400078e0021 */
[----:B------:R-:W-:Y:S01]  /*1f1f0*/  IMAD.MOV.U32 R5, RZ, RZ, R63 ;  /* 0x000000ffff057224 */ /* 0x000fe200078e003f */
[----:B------:R-:W5:Y:S04]  /*1f200*/  LDL.LU R33, [R1+0x3b8] ;  /* 0x0003b80001217983 */ /* 0x000f680000300800 */
[----:B------:R-:W5:Y:S04]  /*1f210*/  LDL.LU R70, [R1+0x3c0] ;  /* 0x0003c00001467983 */ /* 0x000f680000300800 */
[----:B------:R1:W-:Y:S01]  /*1f220*/  LDGSTS.E [R29+0x11d00], [R4.64], P0 ;  /* 0x11d00000041d7fae */ /* 0x0003e20008121848 */
[----:B--2---:R-:W-:-:S04]  /*1f230*/  IADD3 R28, P2, R28, UR7, RZ ;  /* 0x000000071c1c7c10 */ /* 0x004fc8000ff5e0ff */
[----:B---3--:R-:W-:Y:S02]  /*1f240*/  IADD3.X R62, R62, UR6, RZ, P2, !PT ;  /* 0x000000063e3e7c10 */ /* 0x008fe400097fe4ff */
[----:B------:R-:W-:Y:S01]  /*1f250*/  IADD3 R60, P3, R60, UR7, RZ ;  /* 0x000000073c3c7c10 */ /* 0x000fe2000ff7e0ff */
[----:B------:R2:W-:Y:S03]  /*1f260*/  STL [R1+0x2bc], R28 ;  /* 0x0002bc1c01007387 */ /* 0x0005e60000100800 */
[----:B------:R-:W-:Y:S01]  /*1f270*/  IADD3.X R61, R61, UR6, RZ, P3, !PT ;  /* 0x000000063d3d7c10 */ /* 0x000fe20009ffe4ff */
[----:B------:R3:W-:Y:S01]  /*1f280*/  STL [R1+0x2b8], R62 ;  /* 0x0002b83e01007387 */ /* 0x0007e20000100800 */
[----:B-1----:R-:W-:-:S03]  /*1f290*/  IMAD.MOV.U32 R4, RZ, RZ, R28 ;  /* 0x000000ffff047224 */ /* 0x002fc600078e001c */
[----:B------:R-:W-:Y:S04]  /*1f2a0*/  STL [R1+0x2c4], R60 ;  /* 0x0002c43c01007387 */ /* 0x000fe80000100800 */
[----:B------:R-:W4:Y:S04]  /*1f2b0*/  LDL.LU R68, [R1+0x438] ;  /* 0x0004380001447983 */ /* 0x000f280000300800 */
[----:B------:R1:W-:Y:S01]  /*1f2c0*/  STL [R1+0x2c0], R61 ;  /* 0x0002c03d01007387 */ /* 0x0003e20000100800 */
[----:B------:R-:W-:-:S03]  /*1f2d0*/  IMAD.MOV.U32 R5, RZ, RZ, R62 ;  /* 0x000000ffff057224 */ /* 0x000fc600078e003e */
[----:B--2---:R-:W2:Y:S04]  /*1f2e0*/  LDL.LU R28, [R1+0x43c] ;  /* 0x00043c00011c7983 */ /* 0x004ea80000300800 */
[----:B------:R-:W4:Y:S04]  /*1f2f0*/  LDL.LU R63, [R1+0x440] ;  /* 0x00044000013f7983 */ /* 0x000f280000300800 */
[----:B---3--:R-:W3:Y:S04]  /*1f300*/  LDL.LU R62, [R1+0x444] ;  /* 0x00044400013e7983 */ /* 0x008ee80000300800 */
[----:B------:R1:W-:Y:S02]  /*1f310*/  LDGSTS.E [R29+0x12c00], [R4.64], P1 ;  /* 0x12c00000041d7fae */ /* 0x0003e40008921848 */
[----:B-1----:R-:W-:-:S02]  /*1f320*/  IMAD.MOV.U32 R4, RZ, RZ, R60 ;  /* 0x000000ffff047224 */ /* 0x002fc400078e003c */
[----:B------:R-:W-:-:S05]  /*1f330*/  IMAD.MOV.U32 R5, RZ, RZ, R61 ;  /* 0x000000ffff057224 */ /* 0x000fca00078e003d */
[----:B------:R1:W-:Y:S01]  /*1f340*/  LDGSTS.E [R29+0x12d00], [R4.64], P0 ;  /* 0x12d00000041d7fae */ /* 0x0003e20008121848 */
[----:B-----5:R-:W-:-:S04]  /*1f350*/  IADD3 R34, P2, R34, UR7, RZ ;  /* 0x0000000722227c10 */ /* 0x020fc8000ff5e0ff */
[----:B------:R-:W-:Y:S02]  /*1f360*/  IADD3.X R35, R35, UR6, RZ, P2, !PT ;  /* 0x0000000623237c10 */ /* 0x000fe400097fe4ff */
[----:B------:R-:W-:Y:S01]  /*1f370*/  IADD3 R3, P3, R3, UR7, RZ ;  /* 0x0000000703037c10 */ /* 0x000fe2000ff7e0ff */
[----:B------:R-:W-:Y:S03]  /*1f380*/  STL [R1+0x33c], R34 ;  /* 0x00033c2201007387 */ /* 0x000fe60000100800 */
[----:B------:R-:W-:Y:S01]  /*1f390*/  IADD3.X R32, R32, UR6, RZ, P3, !PT ;  /* 0x0000000620207c10 */ /* 0x000fe20009ffe4ff */
[----:B------:R5:W-:Y:S01]  /*1f3a0*/  STL [R1+0x338], R35 ;  /* 0x0003382301007387 */ /* 0x000be20000100800 */
[----:B-1----:R-:W-:-:S03]  /*1f3b0*/  IMAD.MOV.U32 R5, RZ, RZ, R35 ;  /* 0x000000ffff057224 */ /* 0x002fc600078e0023 */
[----:B------:R-:W-:Y:S04]  /*1f3c0*/  STL [R1+0x344], R3 ;  /* 0x0003440301007387 */ /* 0x000fe80000100800 */
[----:B------:R-:W3:Y:S01]  /*1f3d0*/  LDL.LU R61, [R1+0x4b8] ;  /* 0x0004b800013d7983 */ /* 0x000ee20000300800 */
[----:B------:R-:W-:-:S03]  /*1f3e0*/  IMAD.MOV.U32 R4, RZ, RZ, R34 ;  /* 0x000000ffff047224 */ /* 0x000fc600078e0022 */
[----:B------:R1:W-:Y:S04]  /*1f3f0*/  STL [R1+0x340], R32 ;  /* 0x0003402001007387 */ /* 0x0003e80000100800 */
[----:B-----5:R-:W5:Y:S04]  /*1f400*/  LDL.LU R35, [R1+0x4bc] ;  /* 0x0004bc0001237983 */ /* 0x020f680000300800 */
[----:B------:R-:W5:Y:S04]  /*1f410*/  LDL.LU R60, [R1+0x4c0] ;  /* 0x0004c000013c7983 */ /* 0x000f680000300800 */
[----:B------:R-:W5:Y:S04]  /*1f420*/  LDL.LU R34, [R1+0x4c4] ;  /* 0x0004c40001227983 */ /* 0x000f680000300800 */
[----:B------:R1:W-:Y:S02]  /*1f430*/  LDGSTS.E [R29+0x13c00], [R4.64], P1 ;  /* 0x13c00000041d7fae */ /* 0x0003e40008921848 */
[----:B-1----:R-:W-:-:S02]  /*1f440*/  IMAD.MOV.U32 R4, RZ, RZ, R3 ;  /* 0x000000ffff047224 */ /* 0x002fc400078e0003 */
[----:B------:R-:W-:Y:S02]  /*1f450*/  IMAD.MOV.U32 R5, RZ, RZ, R32 ;  /* 0x000000ffff057224 */ /* 0x000fe400078e0020 */
[----:B------:R-:W5:Y:S04]  /*1f460*/  LDL.LU R32, [R1+0x53c] ;  /* 0x00053c0001207983 */ /* 0x000f680000300800 */
[----:B------:R-:W5:Y:S01]  /*1f470*/  LDL.LU R3, [R1+0x544] ;  /* 0x0005440001037983 */ /* 0x000f620000300800 */
[----:B------:R-:W-:-:S03]  /*1f480*/  IADD3 R30, P2, R30, UR7, RZ ;  /* 0x000000071e1e7c10 */ /* 0x000fc6000ff5e0ff */
[----:B------:R1:W-:Y:S04]  /*1f490*/  LDGSTS.E [R29+0x13d00], [R4.64], P0 ;  /* 0x13d00000041d7fae */ /* 0x0003e80008121848 */
[----:B------:R-:W-:Y:S01]  /*1f4a0*/  STL [R1+0x3bc], R30 ;  /* 0x0003bc1e01007387 */ /* 0x000fe20000100800 */
[----:B------:R-:W-:Y:S01]  /*1f4b0*/  IADD3 R69, P3, R69, UR7, RZ ;  /* 0x0000000745457c10 */ /* 0x000fe2000ff7e0ff */
[----:B-1----:R-:W-:Y:S01]  /*1f4c0*/  IMAD.MOV.U32 R4, RZ, RZ, R30 ;  /* 0x000000ffff047224 */ /* 0x002fe200078e001e */
[----:B------:R-:W-:Y:S02]  /*1f4d0*/  IADD3.X R33, R33, UR6, RZ, P2, !PT ;  /* 0x0000000621217c10 */ /* 0x000fe400097fe4ff */
[----:B------:R-:W-:-:S03]  /*1f4e0*/  IADD3.X R70, R70, UR6, RZ, P3, !PT ;  /* 0x0000000646467c10 */ /* 0x000fc60009ffe4ff */
[----:B------:R1:W-:Y:S01]  /*1f4f0*/  STL [R1+0x3b8], R33 ;  /* 0x0003b82101007387 */ /* 0x0003e20000100800 */
[----:B------:R-:W-:-:S03]  /*1f500*/  IMAD.MOV.U32 R5, RZ, RZ, R33 ;  /* 0x000000ffff057224 */ /* 0x000fc600078e0021 */
[----:B------:R-:W-:Y:S04]  /*1f510*/  STL [R1+0x3c4], R69 ;  /* 0x0003c44501007387 */ /* 0x000fe80000100800 */
[----:B------:R1:W-:Y:S04]  /*1f520*/  LDGSTS.E [R29+0x14c00], [R4.64], P1 ;  /* 0x14c00000041d7fae */ /* 0x0003e80008921848 */
[----:B-1----:R-:W5:Y:S04]  /*1f530*/  LDL.LU R33, [R1+0x538] ;  /* 0x0005380001217983 */ /* 0x002f680000300800 */
[----:B------:R-:W-:Y:S04]  /*1f540*/  STL [R1+0x3c0], R70 ;  /* 0x0003c04601007387 */ /* 0x000fe80000100800 */
[----:B------:R-:W5:Y:S01]  /*1f550*/  LDL.LU R30, [R1+0x540] ;  /* 0x00054000011e7983 */ /* 0x000f620000300800 */
[----:B------:R-:W-:-:S02]  /*1f560*/  IMAD.MOV.U32 R4, RZ, RZ, R69 ;  /* 0x000000ffff047224 */ /* 0x000fc400078e0045 */
[----:B------:R-:W-:-:S05]  /*1f570*/  IMAD.MOV.U32 R5, RZ, RZ, R70 ;  /* 0x000000ffff057224 */ /* 0x000fca00078e0046 */
[----:B------:R1:W-:Y:S01]  /*1f580*/  LDGSTS.E [R29+0x14d00], [R4.64], P0 ;  /* 0x14d00000041d7fae */ /* 0x0003e20008121848 */
[----:B--2---:R-:W-:-:S04]  /*1f590*/  IADD3 R28, P2, R28, UR7, RZ ;  /* 0x000000071c1c7c10 */ /* 0x004fc8000ff5e0ff */
[----:B----4-:R-:W-:Y:S02]  /*1f5a0*/  IADD3.X R68, R68, UR6, RZ, P2, !PT ;  /* 0x0000000644447c10 */ /* 0x010fe400097fe4ff */
[----:B---3--:R-:W-:Y:S01]  /*1f5b0*/  IADD3 R62, P3, R62, UR7, RZ ;  /* 0x000000073e3e7c10 */ /* 0x008fe2000ff7e0ff */
[----:B------:R-:W-:Y:S02]  /*1f5c0*/  STL [R1+0x43c], R28 ;  /* 0x00043c1c01007387 */ /* 0x000fe40000100800 */
[----:B-1----:R-:W-:Y:S01]  /*1f5d0*/  IMAD.MOV.U32 R5, RZ, RZ, R68 ;  /* 0x000000ffff057224 */ /* 0x002fe200078e0044 */
[----:B------:R-:W-:Y:S01]  /*1f5e0*/  IADD3.X R63, R63, UR6, RZ, P3, !PT ;  /* 0x000000063f3f7c10 */ /* 0x000fe20009ffe4ff */
[----:B------:R1:W-:Y:S01]  /*1f5f0*/  STL [R1+0x438], R68 ;  /* 0x0004384401007387 */ /* 0x0003e20000100800 */
[----:B------:R-:W-:-:S03]  /*1f600*/  IMAD.MOV.U32 R4, RZ, RZ, R28 ;  /* 0x000000ffff047224 */ /* 0x000fc600078e001c */
[----:B------:R-:W-:Y:S04]  /*1f610*/  STL [R1+0x444], R62 ;  /* 0x0004443e01007387 */ /* 0x000fe80000100800 */
[----:B------:R2:W-:Y:S04]  /*1f620*/  LDGSTS.E [R29+0x15c00], [R4.64], P1 ;  /* 0x15c00000041d7fae */ /* 0x0005e80008921848 */
[----:B-1----:R-:W3:Y:S04]  /*1f630*/  LDL.LU R68, [R1+0x1cc] ;  /* 0x0001cc0001447983 */ /* 0x002ee80000300800 */
[----:B------:R1:W-:Y:S04]  /*1f640*/  STL [R1+0x440], R63 ;  /* 0x0004403f01007387 */ /* 0x0003e80000100800 */
[----:B------:R-:W4:Y:S04]  /*1f650*/  LDL.LU R28, [R1+0x1d4] ;  /* 0x0001d400011c7983 */ /* 0x000f280000300800 */
[----:B------:R-:W4:Y:S01]  /*1f660*/  LDL.LU R69, [R1+0x1c8] ;  /* 0x0001c80001457983 */ /* 0x000f220000300800 */
[----:B--2---:R-:W-:-:S03]  /*1f670*/  IMAD.MOV.U32 R5, RZ, RZ, R63 ;  /* 0x000000ffff057224 */ /* 0x004fc600078e003f */
[----:B-1----:R-:W2:Y:S01]  /*1f680*/  LDL.LU R63, [R1+0x1d0] ;  /* 0x0001d000013f7983 */ /* 0x002ea20000300800 */
[----:B------:R-:W-:-:S05]  /*1f690*/  IMAD.MOV.U32 R4, RZ, RZ, R62 ;  /* 0x000000ffff047224 */ /* 0x000fca00078e003e */
[----:B------:R1:W-:Y:S01]  /*1f6a0*/  LDGSTS.E [R29+0x15d00], [R4.64], P0 ;  /* 0x15d00000041d7fae */ /* 0x0003e20008121848 */
[----:B------:R-:W-:Y:S02]  /*1f6b0*/  LOP3.LUT R70, R2, 0x70, RZ, 0x3c, !PT ;  /* 0x0000007002467812 */ /* 0x000fe400078e3cff */
[----:B-----5:R-:W-:-:S04]  /*1f6c0*/  IADD3 R35, P2, R35, UR7, RZ ;  /* 0x0000000723237c10 */ /* 0x020fc8000ff5e0ff */
[----:B------:R-:W-:Y:S02]  /*1f6d0*/  IADD3.X R61, R61, UR6, RZ, P2, !PT ;  /* 0x000000063d3d7c10 */ /* 0x000fe400097fe4ff */
[----:B------:R-:W-:Y:S01]  /*1f6e0*/  IADD3 R34, P3, R34, UR7, RZ ;  /* 0x0000000722227c10 */ /* 0x000fe2000ff7e0ff */
[----:B------:R-:W-:Y:S03]  /*1f6f0*/  STL [R1+0x4bc], R35 ;  /* 0x0004bc2301007387 */ /* 0x000fe60000100800 */
[----:B------:R-:W-:Y:S01]  /*1f700*/  IADD3.X R60, R60, UR6, RZ, P3, !PT ;  /* 0x000000063c3c7c10 */ /* 0x000fe20009ffe4ff */
[----:B------:R5:W-:Y:S01]  /*1f710*/  STL [R1+0x4b8], R61 ;  /* 0x0004b83d01007387 */ /* 0x000be20000100800 */
[----:B-1----:R-:W-:Y:S02]  /*1f720*/  IMAD.MOV.U32 R4, RZ, RZ, R35 ;  /* 0x000000ffff047224 */ /* 0x002fe400078e0023 */
[----:B------:R-:W-:Y:S01]  /*1f730*/  IMAD.MOV.U32 R5, RZ, RZ, R61 ;  /* 0x000000ffff057224 */ /* 0x000fe200078e003d */
[----:B------:R-:W-:Y:S04]  /*1f740*/  STL [R1+0x4c4], R34 ;  /* 0x0004c42201007387 */ /* 0x000fe80000100800 */
[----:B------:R1:W-:Y:S04]  /*1f750*/  LDGSTS.E [R29+0x16c00], [R4.64], P1 ;  /* 0x16c00000041d7fae */ /* 0x0003e80008921848 */
[----:B-----5:R-:W2:Y:S04]  /*1f760*/  LDL.LU R61, [R1+0x24c] ;  /* 0x00024c00013d7983 */ /* 0x020ea80000300800 */
[----:B------:R1:W-:Y:S01]  /*1f770*/  STL [R1+0x4c0], R60 ;  /* 0x0004c03c01007387 */ /* 0x0003e20000100800 */
[----:B------:R-:W-:-:S03]  /*1f780*/  IADD3 R32, P2, R32, UR7, RZ ;  /* 0x0000000720207c10 */ /* 0x000fc6000ff5e0ff */
[----:B------:R-:W2:Y:S01]  /*1f790*/  LDL.LU R35, [R1+0x254] ;  /* 0x0002540001237983 */ /* 0x000ea20000300800 */
[----:B-1----:R-:W-:-:S03]  /*1f7a0*/  IMAD.MOV.U32 R5, RZ, RZ, R60 ;  /* 0x000000ffff057224 */ /* 0x002fc600078e003c */
[----:B------:R-:W2:Y:S01]  /*1f7b0*/  LDL.LU R62, [R1+0x248] ;  /* 0x00024800013e7983 */ /* 0x000ea20000300800 */
[----:B------:R-:W-:-:S03]  /*1f7c0*/  IADD3 R3, P3, R3, UR7, RZ ;  /* 0x0000000703037c10 */ /* 0x000fc6000ff7e0ff */
[----:B------:R-:W2:Y:S01]  /*1f7d0*/  LDL.LU R60, [R1+0x250] ;  /* 0x00025000013c7983 */ /* 0x000ea20000300800 */
[----:B------:R-:W-:-:S03]  /*1f7e0*/  IMAD.MOV.U32 R4, RZ, RZ, R34 ;  /* 0x000000ffff047224 */ /* 0x000fc600078e0022 */
[----:B------:R-:W-:Y:S04]  /*1f7f0*/  STL [R1+0x53c], R32 ;  /* 0x00053c2001007387 */ /* 0x000fe80000100800 */
[----:B------:R1:W-:Y:S02]  /*1f800*/  LDGSTS.E [R29+0x16d00], [R4.64], P0 ;  /* 0x16d00000041d7fae */ /* 0x0003e40008121848 */
[----:B-1----:R-:W-:Y:S01]  /*1f810*/  IMAD.MOV.U32 R4, RZ, RZ, R32 ;  /* 0x000000ffff047224 */ /* 0x002fe200078e0020 */
[----:B------:R-:W-:-:S05]  /*1f820*/  IADD3.X R33, R33, UR6, RZ, P2, !PT ;  /* 0x0000000621217c10 */ /* 0x000fca00097fe4ff */
[----:B------:R1:W-:Y:S01]  /*1f830*/  STL [R1+0x538], R33 ;  /* 0x0005382101007387 */ /* 0x0003e20000100800 */
[----:B------:R-:W-:-:S03]  /*1f840*/  IADD3.X R30, R30, UR6, RZ, P3, !PT ;  /* 0x000000061e1e7c10 */ /* 0x000fc60009ffe4ff */
[----:B------:R-:W-:Y:S01]  /*1f850*/  STL [R1+0x544], R3 ;  /* 0x0005440301007387 */ /* 0x000fe20000100800 */
[----:B------:R-:W-:-:S03]  /*1f860*/  IMAD.MOV.U32 R5, RZ, RZ, R33 ;  /* 0x000000ffff057224 */ /* 0x000fc600078e0021 */
[----:B------:R1:W-:Y:S04]  /*1f870*/  STL [R1+0x540], R30 ;  /* 0x0005401e01007387 */ /* 0x0003e80000100800 */
[----:B------:R-:W2:Y:S04]  /*1f880*/  LDL.LU R34, [R1+0x2c8] ;  /* 0x0002c80001227983 */ /* 0x000ea80000300800 */
[----:B-1----:R-:W2:Y:S04]  /*1f890*/  LDL.LU R33, [R1+0x2cc] ;  /* 0x0002cc0001217983 */ /* 0x002ea80000300800 */
[----:B------:R1:W-:Y:S04]  /*1f8a0*/  LDGSTS.E [R29+0x17c00], [R4.64], P1 ;  /* 0x17c00000041d7fae */ /* 0x0003e80008921848 */
[----:B------:R-:W2:Y:S01]  /*1f8b0*/  LDL.LU R32, [R1+0x2d0] ;  /* 0x0002d00001207983 */ /* 0x000ea20000300800 */
[----:B-1----:R-:W-:-:S02]  /*1f8c0*/  IMAD.MOV.U32 R5, RZ, RZ, R30 ;  /* 0x000000ffff057224 */ /* 0x002fc400078e001e */
[----:B------:R-:W-:Y:S01]  /*1f8d0*/  IMAD.MOV.U32 R4, RZ, RZ, R3 ;  /* 0x000000ffff047224 */ /* 0x000fe200078e0003 */
[----:B------:R-:W2:Y:S01]  /*1f8e0*/  LDL.LU R30, [R1+0x2d4] ;  /* 0x0002d400011e7983 */ /* 0x000ea20000300800 */
[----:B------:R-:W-:-:S03]  /*1f8f0*/  IMAD.U32 R3, RZ, RZ, UR5 ;  /* 0x00000005ff037e24 */ /* 0x000fc6000f8e00ff */
[----:B------:R1:W-:Y:S01]  /*1f900*/  LDGSTS.E [R29+0x17d00], [R4.64], P0 ;  /* 0x17d00000041d7fae */ /* 0x0003e20008121848 */
[----:B------:R-:W-:Y:S01]  /*1f910*/  IMAD R3, R3, 0x8000, R70 ;  /* 0x0000800003037824 */ /* 0x000fe200078e0246 */
[----:B---3--:R-:W-:Y:S02]  /*1f920*/  IADD3 R68, P2, R68, UR7, RZ ;  /* 0x0000000744447c10 */ /* 0x008fe4000ff5e0ff */
[----:B----4-:R-:W-:Y:S02]  /*1f930*/  IADD3 R28, P3, R28, UR7, RZ ;  /* 0x000000071c1c7c10 */ /* 0x010fe4000ff7e0ff */
[----:B------:R-:W-:Y:S01]  /*1f940*/  IADD3.X R69, R69, UR6, RZ, P2, !PT ;  /* 0x0000000645457c10 */ /* 0x000fe200097fe4ff */
[----:B-1----:R-:W-:Y:S01]  /*1f950*/  IMAD.MOV.U32 R4, RZ, RZ, R68 ;  /* 0x000000ffff047224 */ /* 0x002fe200078e0044 */
[----:B------:R-:W-:Y:S01]  /*1f960*/  STL [R1+0x1cc], R68 ;  /* 0x0001cc4401007387 */ /* 0x000fe20000100800 */
[----:B--2---:R-:W-:Y:S02]  /*1f970*/  IADD3.X R63, R63, UR6, RZ, P3, !PT ;  /* 0x000000063f3f7c10 */ /* 0x004fe40009ffe4ff */
[----:B------:R-:W-:Y:S01]  /*1f980*/  IMAD.MOV.U32 R5, RZ, RZ, R69 ;  /* 0x000000ffff057224 */ /* 0x000fe200078e0045 */
[----:B------:R1:W-:Y:S04]  /*1f990*/  STL [R1+0x1d4], R28 ;  /* 0x0001d41c01007387 */ /* 0x0003e80000100800 */
[----:B------:R2:W-:Y:S04]  /*1f9a0*/  STL [R1+0x1c8], R69 ;  /* 0x0001c84501007387 */ /* 0x0005e80000100800 */
[----:B------:R3:W-:Y:S04]  /*1f9b0*/  LDGSTS.E [R3+0x10e00], [R4.64], P1 ;  /* 0x10e0000004037fae */ /* 0x0007e80008921848 */
[----:B------:R4:W-:Y:S04]  /*1f9c0*/  STL [R1+0x1d0], R63 ;  /* 0x0001d03f01007387 */ /* 0x0009e80000100800 */
[----:B------:R-:W5:Y:S01]  /*1f9d0*/  LDL.LU R29, [R1+0x348] ;  /* 0x00034800011d7983 */ /* 0x000f620000300800 */
[----:B---3--:R-:W-:-:S03]  /*1f9e0*/  IMAD.MOV.U32 R4, RZ, RZ, R28 ;  /* 0x000000ffff047224 */ /* 0x008fc600078e001c */
[----:B-1----:R-:W3:Y:S04]  /*1f9f0*/  LDL.LU R28, [R1+0x34c] ;  /* 0x00034c00011c7983 */ /* 0x002ee80000300800 */
[----:B------:R-:W5:Y:S04]  /*1fa00*/  LDL.LU R74, [R1+0x350] ;  /* 0x00035000014a7983 */ /* 0x000f680000300800 */
[----:B------:R-:W5:Y:S01]  /*1fa10*/  LDL.LU R73, [R1+0x354] ;  /* 0x0003540001497983 */ /* 0x000f620000300800 */
[----:B------:R-:W-:-:S05]  /*1fa20*/  IMAD.MOV.U32 R5, RZ, RZ, R63 ;  /* 0x000000ffff057224 */ /* 0x000fca00078e003f */
[----:B------:R1:W-:Y:S01]  /*1fa30*/  LDGSTS.E [R3+0x10f00], [R4.64], P0 ;  /* 0x10f0000004037fae */ /* 0x0003e20008121848 */
[----:B--2---:R-:W-:Y:S02]  /*1fa40*/  IADD3 R61, P2, R61, UR7, RZ ;  /* 0x000000073d3d7c10 */ /* 0x004fe4000ff5e0ff */
[----:B------:R-:W-:Y:S02]  /*1fa50*/  IADD3 R35, P3, R35, UR7, RZ ;  /* 0x0000000723237c10 */ /* 0x000fe4000ff7e0ff */
[----:B------:R-:W-:Y:S01]  /*1fa60*/  IADD3.X R62, R62, UR6, RZ, P2, !PT ;  /* 0x000000063e3e7c10 */ /* 0x000fe200097fe4ff */
[----:B------:R2:W-:Y:S01]  /*1fa70*/  STL [R1+0x24c], R61 ;  /* 0x00024c3d01007387 */ /* 0x0005e20000100800 */
[----:B------:R-:W-:-:S03]  /*1fa80*/  IADD3.X R60, R60, UR6, RZ, P3, !PT ;  /* 0x000000063c3c7c10 */ /* 0x000fc60009ffe4ff */
[----:B------:R1:W-:Y:S04]  /*1fa90*/  STL [R1+0x248], R62 ;  /* 0x0002483e01007387 */ /* 0x0003e80000100800 */
[----:B------:R-:W-:Y:S04]  /*1faa0*/  STL [R1+0x254], R35 ;  /* 0x0002542301007387 */ /* 0x000fe80000100800 */
[----:B------:R1:W-:Y:S04]  /*1fab0*/  STL [R1+0x250], R60 ;  /* 0x0002503c01007387 */ /* 0x0003e80000100800 */
[----:B------:R-:W5:Y:S04]  /*1fac0*/  LDL.LU R72, [R1+0x3c8] ;  /* 0x0003c80001487983 */ /* 0x000f680000300800 */
[----:B------:R-:W5:Y:S04]  /*1fad0*/  LDL.LU R71, [R1+0x3cc] ;  /* 0x0003cc0001477983 */ /* 0x000f680000300800 */
[----:B------:R-:W5:Y:S04]  /*1fae0*/  LDL.LU R70, [R1+0x3d0] ;  /* 0x0003d00001467983 */ /* 0x000f680000300800 */
[----:B------:R-:W5:Y:S01]  /*1faf0*/  LDL.LU R69, [R1+0x3d4] ;  /* 0x0003d40001457983 */ /* 0x000f620000300800 */
[----:B-1----:R-:W-:-:S03]  /*1fb00*/  IMAD.MOV.U32 R4, RZ, RZ, R61 ;  /* 0x000000ffff047224 */ /* 0x002fc600078e003d */
[----:B----4-:R-:W4:Y:S01]  /*1fb10*/  LDL.LU R63, [R1+0x44c] ;  /* 0x00044c00013f7983 */ /* 0x010f220000300800 */
[----:B------:R-:W-:-:S03]  /*1fb20*/  IMAD.MOV.U32 R5, RZ, RZ, R62 ;  /* 0x000000ffff057224 */ /* 0x000fc600078e003e */
[----:B--2---:R-:W2:Y:S04]  /*1fb30*/  LDL.LU R61, [R1+0x454] ;  /* 0x00045400013d7983 */ /* 0x004ea80000300800 */
[----:B------:R1:W-:Y:S01]  /*1fb40*/  LDGSTS.E [R3+0x11e00], [R4.64], P1 ;  /* 0x11e0000004037fae */ /* 0x0003e20008921848 */
[----:B------:R-:W-:-:S04]  /*1fb50*/  IADD3 R33, P2, R33, UR7, RZ ;  /* 0x0000000721217c10 */ /* 0x000fc8000ff5e0ff */
[----:B------:R-:W-:Y:S01]  /*1fb60*/  IADD3.X R34, R34, UR6, RZ, P2, !PT ;  /* 0x0000000622227c10 */ /* 0x000fe200097fe4ff */
[----:B------:R-:W-:Y:S04]  /*1fb70*/  STL [R1+0x2cc], R33 ;  /* 0x0002cc2101007387 */ /* 0x000fe80000100800 */
[----:B------:R1:W-:Y:S01]  /*1fb80*/  STL [R1+0x2c8], R34 ;  /* 0x0002c82201007387 */ /* 0x0003e20000100800 */
[----:B------:R-:W-:-:S04]  /*1fb90*/  IADD3 R30, P3, R30, UR7, RZ ;  /* 0x000000071e1e7c10 */ /* 0x000fc8000ff7e0ff */
[----:B------:R-:W-:Y:S01]  /*1fba0*/  IADD3.X R32, R32, UR6, RZ, P3, !PT ;  /* 0x0000000620207c10 */ /* 0x000fe20009ffe4ff */
[----:B------:R-:W-:Y:S04]  /*1fbb0*/  STL [R1+0x2d4], R30 ;  /* 0x0002d41e01007387 */ /* 0x000fe80000100800 */
[----:B------:R-:W2:Y:S01]  /*1fbc0*/  LDL.LU R68, [R1+0x448] ;  /* 0x0004480001447983 */ /* 0x000ea20000300800 */
[----:B-1----:R-:W-:Y:S02]  /*1fbd0*/  IMAD.MOV.U32 R4, RZ, RZ, R35 ;  /* 0x000000ffff047224 */ /* 0x002fe400078e0023 */
[----:B------:R-:W-:Y:S01]  /*1fbe0*/  IMAD.MOV.U32 R5, RZ, RZ, R60 ;  /* 0x000000ffff057224 */ /* 0x000fe200078e003c */
[----:B------:R1:W-:Y:S04]  /*1fbf0*/  STL [R1+0x2d0], R32 ;  /* 0x0002d02001007387 */ /* 0x0003e80000100800 */
[----:B------:R-:W2:Y:S04]  /*1fc00*/  LDL.LU R62, [R1+0x450] ;  /* 0x00045000013e7983 */ /* 0x000ea80000300800 */
[----:B------:R-:W2:Y:S04]  /*1fc10*/  LDL.LU R60, [R1+0x4c8] ;  /* 0x0004c800013c7983 */ /* 0x000ea80000300800 */
[----:B------:R-:W2:Y:S04]  /*1fc20*/  LDL.LU R35, [R1+0x4cc] ;  /* 0x0004cc0001237983 */ /* 0x000ea80000300800 */
[----:B------:R1:W-:Y:S02]  /*1fc30*/  LDGSTS.E [R3+0x11f00], [R4.64], P0 ;  /* 0x11f0000004037fae */ /* 0x0003e40008121848 */
[----:B-1----:R-:W-:-:S02]  /*1fc40*/  IMAD.MOV.U32 R4, RZ, RZ, R33 ;  /* 0x000000ffff047224 */ /* 0x002fc400078e0021 */
[----:B------:R-:W-:Y:S02]  /*1fc50*/  IMAD.MOV.U32 R5, RZ, RZ, R34 ;  /* 0x000000ffff057224 */ /* 0x000fe400078e0022 */
[----:B------:R-:W2:Y:S04]  /*1fc60*/  LDL.LU R34, [R1+0x4d0] ;  /* 0x0004d00001227983 */ /* 0x000ea80000300800 */
[----:B------:R-:W2:Y:S04]  /*1fc70*/  LDL.LU R33, [R1+0x4d4] ;  /* 0x0004d40001217983 */ /* 0x000ea80000300800 */
[----:B------:R1:W-:Y:S02]  /*1fc80*/  LDGSTS.E [R3+0x12e00], [R4.64], P1 ;  /* 0x12e0000004037fae */ /* 0x0003e40008921848 */
[----:B-1----:R-:W-:-:S02]  /*1fc90*/  IMAD.MOV.U32 R5, RZ, RZ, R32 ;  /* 0x000000ffff057224 */ /* 0x002fc400078e0020 */
[----:B------:R-:W-:-:S05]  /*1fca0*/  IMAD.MOV.U32 R4, RZ, RZ, R30 ;  /* 0x000000ffff047224 */ /* 0x000fca00078e001e */
[----:B------:R1:W-:Y:S01]  /*1fcb0*/  LDGSTS.E [R3+0x12f00], [R4.64], P0 ;  /* 0x12f0000004037fae */ /* 0x0003e20008121848 */
[----:B---3--:R-:W-:-:S04]  /*1fcc0*/  IADD3 R28, P2, R28, UR7, RZ ;  /* 0x000000071c1c7c10 */ /* 0x008fc8000ff5e0ff */
[----:B-----5:R-:W-:Y:S02]  /*1fcd0*/  IADD3.X R29, R29, UR6, RZ, P2, !PT ;  /* 0x000000061d1d7c10 */ /* 0x020fe400097fe4ff */
        /* <DEDUP_REMOVED lines=10> */
[----:B---3--:R-:W3:Y:S04]  /*1fd80*/  LDL.LU R29, [R1+0x550] ;  /* 0x00055000011d7983 */ /* 0x008ee80000300800 */
[----:B------:R-:W3:Y:S04]  /*1fd90*/  LDL.LU R28, [R1+0x554] ;  /* 0x00055400011c7983 */ /* 0x000ee80000300800 */
[----:B------:R1:W-:Y:S02]  /*1fda0*/  LDGSTS.E [R3+0x13e00], [R4.64], P1 ;  /* 0x13e0000004037fae */ /* 0x0003e40008921848 */
[----:B-1----:R-:W-:-:S02]  /*1fdb0*/  IMAD.MOV.U32 R4, RZ, RZ, R73 ;  /* 0x000000ffff047224 */ /* 0x002fc400078e0049 */
[----:B------:R-:W-:-:S05]  /*1fdc0*/  IMAD.MOV.U32 R5, RZ, RZ, R74 ;  /* 0x000000ffff057224 */ /* 0x000fca00078e004a */
[----:B------:R1:W-:Y:S01]  /*1fdd0*/  LDGSTS.E [R3+0x13f00], [R4.64], P0 ;  /* 0x13f0000004037fae */ /* 0x0003e20008121848 */
[----:B------:R-:W-:-:S04]  /*1fde0*/  IADD3 R71, P2, R71, UR7, RZ ;  /* 0x0000000747477c10 */ /* 0x000fc8000ff5e0ff */
[----:B------:R-:W-:Y:S01]  /*1fdf0*/  IADD3.X R72, R72, UR6, RZ, P2, !PT ;  /* 0x0000000648487c10 */ /* 0x000fe200097fe4ff */
[----:B-1----:R-:W-:Y:S01]  /*1fe00*/  IMAD.MOV.U32 R4, RZ, RZ, R71 ;  /* 0x000000ffff047224 */ /* 0x002fe200078e0047 */
[----:B------:R-:W-:-:S03]  /*1fe10*/  IADD3 R69, P3, R69, UR7, RZ ;  /* 0x0000000745457c10 */ /* 0x000fc6000ff7e0ff */
[----:B------:R-:W-:Y:S01]  /*1fe20*/  IMAD.MOV.U32 R5, RZ, RZ, R72 ;  /* 0x000000ffff057224 */ /* 0x000fe200078e0048 */
[----:B------:R-:W-:Y:S02]  /*1fe30*/  IADD3.X R70, R70, UR6, RZ, P3, !PT ;  /* 0x0000000646467c10 */ /* 0x000fe40009ffe4ff */
[----:B----4-:R-:W-:Y:S02]  /*1fe40*/  IADD3 R63, P2, R63, UR7, RZ ;  /* 0x000000073f3f7c10 */ /* 0x010fe4000ff5e0ff */
[----:B------:R1:W-:Y:S01]  /*1fe50*/  LDGSTS.E [R3+0x14e00], [R4.64], P1 ;  /* 0x14e0000004037fae */ /* 0x0003e20008921848 */
[----:B--2---:R-:W-:Y:S01]  /*1fe60*/  IADD3 R61, P3, R61, UR7, RZ ;  /* 0x000000073d3d7c10 */ /* 0x004fe2000ff7e0ff */
[----:B-1----:R-:W-:Y:S02]  /*1fe70*/  IMAD.MOV.U32 R4, RZ, RZ, R69 ;  /* 0x000000ffff047224 */ /* 0x002fe400078e0045 */
[----:B------:R-:W-:-:S05]  /*1fe80*/  IMAD.MOV.U32 R5, RZ, RZ, R70 ;  /* 0x000000ffff057224 */ /* 0x000fca00078e0046 */
[----:B------:R1:W-:Y:S02]  /*1fe90*/  LDGSTS.E [R3+0x14f00], [R4.64], P0 ;  /* 0x14f0000004037fae */ /* 0x0003e40008121848 */
[----:B-1----:R-:W-:Y:S01]  /*1fea0*/  IMAD.MOV.U32 R4, RZ, RZ, R63 ;  /* 0x000000ffff047224 */ /* 0x002fe200078e003f */
[----:B------:R-:W-:-:S05]  /*1feb0*/  IADD3.X R68, R68, UR6, RZ, P2, !PT ;  /* 0x0000000644447c10 */ /* 0x000fca00097fe4ff */
[----:B------:R-:W-:Y:S01]  /*1fec0*/  IMAD.MOV.U32 R5, RZ, RZ, R68 ;  /* 0x000000ffff057224 */ /* 0x000fe200078e0044 */
[----:B------:R-:W-:-:S04]  /*1fed0*/  IADD3.X R62, R62, UR6, RZ, P3, !PT ;  /* 0x000000063e3e7c10 */ /* 0x000fc80009ffe4ff */
[----:B------:R1:W-:Y:S01]  /*1fee0*/  LDGSTS.E [R3+0x15e00], [R4.64], P1 ;  /* 0x15e0000004037fae */ /* 0x0003e20008921848 */
[----:B------:R-:W-:-:S04]  /*1fef0*/  IADD3 R35, P2, R35, UR7, RZ ;  /* 0x0000000723237c10 */ /* 0x000fc8000ff5e0ff */
[----:B------:R-:W-:Y:S01]  /*1ff00*/  IADD3.X R60, R60, UR6, RZ, P2, !PT ;  /* 0x000000063c3c7c10 */ /* 0x000fe200097fe4ff */
[----:B-1----:R-:W-:Y:S02]  /*1ff10*/  IMAD.MOV.U32 R4, RZ, RZ, R61 ;  /* 0x000000ffff047224 */ /* 0x002fe400078e003d */
[----:B------:R-:W-:-:S05]  /*1ff20*/  IMAD.MOV.U32 R5, RZ, RZ, R62 ;  /* 0x000000ffff057224 */ /* 0x000fca00078e003e */
[----:B------:R1:W-:Y:S04]  /*1ff30*/  LDGSTS.E [R3+0x15f00], [R4.64], P0 ;  /* 0x15f0000004037fae */ /* 0x0003e80008121848 */
[----:B------:R-:W-:Y:S01]  /*1ff40*/  STL [R1+0x3cc], R71 ;  /* 0x0003cc4701007387 */ /* 0x000fe20000100800 */
[----:B------:R-:W-:Y:S01]  /*1ff50*/  IADD3 R33, P3, R33, UR7, RZ ;  /* 0x0000000721217c10 */ /* 0x000fe2000ff7e0ff */
[----:B-1----:R-:W-:Y:S02]  /*1ff60*/  IMAD.MOV.U32 R4, RZ, RZ, R35 ;  /* 0x000000ffff047224 */ /* 0x002fe400078e0023 */
[----:B------:R-:W-:Y:S01]  /*1ff70*/  IMAD.MOV.U32 R5, RZ, RZ, R60 ;  /* 0x000000ffff057224 */ /* 0x000fe200078e003c */
[----:B------:R-:W-:Y:S01]  /*1ff80*/  IADD3.X R34, R34, UR6, RZ, P3, !PT ;  /* 0x0000000622227c10 */ /* 0x000fe20009ffe4ff */
[----:B------:R-:W-:Y:S04]  /*1ff90*/  STL [R1+0x3c8], R72 ;  /* 0x0003c84801007387 */ /* 0x000fe80000100800 */
[----:B------:R1:W-:Y:S04]  /*1ffa0*/  LDGSTS.E [R3+0x16e00], [R4.64], P1 ;  /* 0x16e0000004037fae */ /* 0x0003e80008921848 */
[----:B------:R-:W-:Y:S01]  /*1ffb0*/  STL [R1+0x3d4], R69 ;  /* 0x0003d44501007387 */ /* 0x000fe20000100800 */
[----:B------:R-:W-:-:S03]  /*1ffc0*/  IMAD.MOV.U32 R131, RZ, RZ, 0x7f ;  /* 0x0000007fff837424 */ /* 0x000fc600078e00ff */
[----:B------:R-:W-:Y:S01]  /*1ffd0*/  STL [R1+0x3d0], R70 ;  /* 0x0003d04601007387 */ /* 0x000fe20000100800 */
[----:B-1----:R-:W-:Y:S02]  /*1ffe0*/  IMAD.MOV.U32 R4, RZ, RZ, R33 ;  /* 0x000000ffff047224 */ /* 0x002fe400078e0021 */
[----:B------:R-:W-:Y:S01]  /*1fff0*/  IMAD.MOV.U32 R5, RZ, RZ, R34 ;  /* 0x000000ffff057224 */ /* 0x000fe200078e0022 */
[----:B------:R-:W-:Y:S04]  /*20000*/  STL [R1+0x44c], R63 ;  /* 0x00044c3f01007387 */ /* 0x000fe80000100800 */
[----:B------:R-:W-:Y:S04]  /*20010*/  STL [R1+0x448], R68 ;  /* 0x0004484401007387 */ /* 0x000fe80000100800 */
[----:B------:R-:W-:Y:S04]  /*20020*/  STL [R1+0x454], R61 ;  /* 0x0004543d01007387 */ /* 0x000fe80000100800 */
[----:B------:R-:W-:Y:S04]  /*20030*/  STL [R1+0x450], R62 ;  /* 0x0004503e01007387 */ /* 0x000fe80000100800 */
[----:B------:R1:W-:Y:S01]  /*20040*/  LDGSTS.E [R3+0x16f00], [R4.64], P0 ;  /* 0x16f0000004037fae */ /* 0x0003e20008121848 */
[----:B------:R-:W-:-:S03]  /*20050*/  IADD3 R131, R131, c[0x0][0x180], RZ ;  /* 0x0000600083837a10 */ /* 0x000fc60007ffe0ff */
[----:B------:R-:W-:Y:S04]  /*20060*/  STL [R1+0x4cc], R35 ;  /* 0x0004cc2301007387 */ /* 0x000fe80000100800 */
[----:B------:R-:W-:Y:S04]  /*20070*/  STL [R1+0x4c8], R60 ;  /* 0x0004c83c01007387 */ /* 0x000fe80000100800 */
[----:B------:R-:W-:Y:S04]  /*20080*/  STL [R1+0x4d4], R33 ;  /* 0x0004d42101007387 */ /* 0x000fe80000100800 */
[----:B------:R-:W-:Y:S01]  /*20090*/  STL [R1+0x4d0], R34 ;  /* 0x0004d02201007387 */ /* 0x000fe20000100800 */
[----:B------:R-:W-:-:S02]  /*200a0*/  IADD3 R25, R25, 0x1, RZ ;  /* 0x0000000119197810 */ /* 0x000fc40007ffe0ff */
[----:B-----5:R-:W-:-:S04]  /*200b0*/  IADD3 R30, P2, R30, UR7, RZ ;  /* 0x000000071e1e7c10 */ /* 0x020fc8000ff5e0ff */
[----:B------:R-:W-:Y:S01]  /*200c0*/  IADD3.X R32, R32, UR6, RZ, P2, !PT ;  /* 0x0000000620207c10 */ /* 0x000fe200097fe4ff */
[----:B-1----:R-:W-:Y:S01]  /*200d0*/  IMAD.MOV.U32 R4, RZ, RZ, R30 ;  /* 0x000000ffff047224 */ /* 0x002fe200078e001e */
[----:B---3--:R-:W-:-:S03]  /*200e0*/  IADD3 R28, P3, R28, UR7, RZ ;  /* 0x000000071c1c7c10 */ /* 0x008fc6000ff7e0ff */
[----:B------:R-:W-:Y:S01]  /*200f0*/  IMAD.MOV.U32 R5, RZ, RZ, R32 ;  /* 0x000000ffff057224 */ /* 0x000fe200078e0020 */
[----:B------:R-:W-:Y:S04]  /*20100*/  STL [R1+0x54c], R30 ;  /* 0x00054c1e01007387 */ /* 0x000fe80000100800 */
[----:B------:R-:W-:Y:S01]  /*20110*/  STL [R1+0x548], R32 ;  /* 0x0005482001007387 */ /* 0x000fe20000100800 */
[----:B------:R-:W-:-:S03]  /*20120*/  IADD3.X R29, R29, UR6, RZ, P3, !PT ;  /* 0x000000061d1d7c10 */ /* 0x000fc60009ffe4ff */
[----:B------:R1:W-:Y:S04]  /*20130*/  LDGSTS.E [R3+0x17e00], [R4.64], P1 ;  /* 0x17e0000004037fae */ /* 0x0003e80008921848 */
[----:B------:R2:W-:Y:S01]  /*20140*/  STL [R1+0x554], R28 ;  /* 0x0005541c01007387 */ /* 0x0005e20000100800 */
[----:B-1----:R-:W-:Y:S01]  /*20150*/  IMAD.MOV.U32 R4, RZ, RZ, R28 ;  /* 0x000000ffff047224 */ /* 0x002fe200078e001c */
[----:B--2---:R-:W-:Y:S01]  /*20160*/  SHF.R.S32.HI R28, RZ, 0x1f, R131 ;  /* 0x0000001fff1c7819 */ /* 0x004fe20000011483 */
[----:B------:R-:W-:-:S03]  /*20170*/  IMAD.MOV.U32 R5, RZ, RZ, R29 ;  /* 0x000000ffff057224 */ /* 0x000fc600078e001d */
[----:B------:R-:W-:Y:S01]  /*20180*/  LEA.HI R28, R28, R131, RZ, 0x7 ;  /* 0x000000831c1c7211 */ /* 0x000fe200078f38ff */
[----:B------:R1:W-:Y:S03]  /*20190*/  STL [R1+0x550], R29 ;  /* 0x0005501d01007387 */ /* 0x0003e60000100800 */
[----:B------:R-:W-:Y:S01]  /*201a0*/  SHF.R.S32.HI R28, RZ, 0x7, R28 ;  /* 0x00000007ff1c7819 */ /* 0x000fe2000001141c */
[----:B------:R1:W-:Y:S03]  /*201b0*/  LDGSTS.E [R3+0x17f00], [R4.64], P0 ;  /* 0x17f0000004037fae */ /* 0x0003e60008121848 */
[----:B------:R-:W-:Y:S01]  /*201c0*/  ISETP.NE.U32.AND P0, PT, R25, R28, PT ;  /* 0x0000001c1900720c */ /* 0x000fe20003f05070 */
[----:B------:R-:W0:-:S12]  /*201d0*/  LDGDEPBAR ;  /* 0x00000000000079af */ /* 0x000e180000000000 */
[----:B-1----:R-:W-:Y:S01]  /*201e0*/  @!P0 CALL.REL.NOINC `(.L_x_0) ;  /* 0x0000001000008944 */ /* 0x002fe20003c00000 */
[----:B------:R-:W-:Y:S05]  /*201f0*/  BRA `(.L_x_1) ;  /* 0xffff3a6000007947 */ /* 0x000fea000383ffff */
.L_x_0:
[----:B----45:R-:W2:Y:S01]  /*20200*/  LDL.LU R30, [R1+0x7d4] ;  /* 0x0007d400011e7983 */ /* 0x030ea20000300800 */
[----:B------:R-:W-:-:S04]  /*20210*/  DEPBAR.LE SB0, 0x0 ;  /* 0x000080000000791a */ /* 0x000fc80000000000 */
[----:B------:R-:W3:Y:S04]  /*20220*/  LDL.LU R29, [R1+0x7d0] ;  /* 0x0007d000011d7983 */ /* 0x000ee80000300800 */
[----:B------:R-:W4:Y:S04]  /*20230*/  LDL.LU R28, [R1+0x7cc] ;  /* 0x0007cc00011c7983 */ /* 0x000f280000300800 */
[----:B------:R-:W2:Y:S04]  /*20240*/  LDL.LU R63, [R1+0x5f4] ;  /* 0x0005f400013f7983 */ /* 0x000ea80000300800 */
[----:B------:R-:W1:Y:S01]  /*20250*/  S2R R33, SR_TID.X ;  /* 0x0000000000217919 */ /* 0x000e620000002100 */
[----:B------:R-:W-:-:S02]  /*20260*/  IMAD.MOV.U32 R6, RZ, RZ, R92 ;  /* 0x000000ffff067224 */ /* 0x000fc400078e005c */
[----:B------:R-:W-:Y:S02]  /*20270*/  IMAD.MOV.U32 R7, RZ, RZ, R93 ;  /* 0x000000ffff077224 */ /* 0x000fe400078e005d */
[C---:B-1----:R-:W-:Y:S02]  /*20280*/  IMAD.SHL.U32 R2, R33.reuse, 0x100, RZ ;  /* 0x0000010021027824 */ /* 0x042fe400078e00ff */
[C---:B------:R-:W-:Y:S02]  /*20290*/  IMAD.SHL.U32 R4, R33.reuse, 0x400, RZ ;  /* 0x0000040021047824 */ /* 0x040fe400078e00ff */
[C---:B------:R-:W-:Y:S01]  /*202a0*/  IMAD.SHL.U32 R3, R33.reuse, 0x20, RZ ;  /* 0x0000002021037824 */ /* 0x040fe200078e00ff */
[----:B------:R-:W-:Y:S02]  /*202b0*/  LOP3.LUT R2, R2, 0x1800, RZ, 0xc0, !PT ;  /* 0x0000180002027812 */ /* 0x000fe400078ec0ff */
[----:B------:R-:W-:Y:S02]  /*202c0*/  LOP3.LUT R5, R4, 0x1800, RZ, 0xc0, !PT ;  /* 0x0000180004057812 */ /* 0x000fe400078ec0ff */
[----:B------:R-:W-:Y:S01]  /*202d0*/  LOP3.LUT R4, R2, 0x460, R3, 0xf8, !PT ;  /* 0x0000046002047812 */ /* 0x000fe200078ef803 */
[C---:B------:R-:W-:Y:S01]  /*202e0*/  IMAD.SHL.U32 R3, R33.reuse, 0x4, RZ ;  /* 0x0000000421037824 */ /* 0x040fe200078e00ff */
[----:B------:R-:W-:-:S04]  /*202f0*/  LOP3.LUT R32, R33, 0x3f, RZ, 0xc0, !PT ;  /* 0x0000003f21207812 */ /* 0x000fc800078ec0ff */
[----:B------:R-:W-:Y:S01]  /*20300*/  LOP3.LUT R62, R4, 0x70, R3, 0x78, !PT ;  /* 0x00000070043e7812 */ /* 0x000fe200078e7803 */
[----:B------:R-:W-:Y:S02]  /*20310*/  IMAD R2, R32, 0x10, R5 ;  /* 0x0000001020027824 */ /* 0x000fe400078e0205 */
[----:B------:R-:W-:Y:S02]  /*20320*/  IMAD.MOV.U32 R4, RZ, RZ, R96 ;  /* 0x000000ffff047224 */ /* 0x000fe400078e0060 */
[----:B------:R-:W-:Y:S01]  /*20330*/  IMAD.MOV.U32 R5, RZ, RZ, R97 ;  /* 0x000000ffff057224 */ /* 0x000fe200078e0061 */
[----:B------:R-:W-:Y:S06]  /*20340*/  BAR.SYNC.DEFER_BLOCKING 0x0 ;  /* 0x0000000000007b1d */ /* 0x000fec0000010000 */
[----:B------:R1:W-:Y:S02]  /*20350*/  STS.128 [R62], R4 ;  /* 0x000000043e007388 */ /* 0x0003e40000000c00 */
[----:B-1----:R-:W-:-:S02]  /*20360*/  IMAD.MOV.U32 R6, RZ, RZ, R120 ;  /* 0x000000ffff067224 */ /* 0x002fc400078e0078 */
[----:B------:R-:W-:Y:S02]  /*20370*/  IMAD.MOV.U32 R120, RZ, RZ, R66 ;  /* 0x000000ffff787224 */ /* 0x000fe400078e0042 */
[----:B------:R-:W-:Y:S01]  /*20380*/  IMAD.MOV.U32 R5, RZ, RZ, R65 ;  /* 0x000000ffff057224 */ /* 0x000fe200078e0041 */
[----:B------:R-:W4:Y:S01]  /*20390*/  LDL.LU R66, [R1+0x818] ;  /* 0x0008180001427983 */ /* 0x000f220000300800 */
[----:B------:R-:W-:-:S03]  /*203a0*/  IMAD.MOV.U32 R4, RZ, RZ, R64 ;  /* 0x000000ffff047224 */ /* 0x000fc600078e0040 */
[----:B------:R-:W4:Y:S04]  /*203b0*/  LDL.LU R65, [R1+0x814] ;  /* 0x0008140001417983 */ /* 0x000f280000300800 */
[----:B------:R-:W4:Y:S01]  /*203c0*/  LDL.LU R64, [R1+0x810] ;  /* 0x0008100001407983 */ /* 0x000f220000300800 */
        /* <DEDUP_REMOVED lines=16> */
[----:B------:R-:W-:Y:S04]  /*204d0*/  STS.128 [R62+0x80], R92 ;  /* 0x0000805c3e007388 */ /* 0x000fe80000000c00 */
[----:B------:R-:W-:Y:S04]  /*204e0*/  STS.128 [R62+0x100], R8 ;  /* 0x000100083e007388 */ /* 0x000fe80000000c00 */
[----:B------:R-:W-:Y:S04]  /*204f0*/  STS.128 [R62+0x180], R76 ;  /* 0x0001804c3e007388 */ /* 0x000fe80000000c00 */
[----:B------:R-:W-:Y:S04]  /*20500*/  STS.128 [R62+0x200], R12 ;  /* 0x0002000c3e007388 */ /* 0x000fe80000000c00 */
[----:B------:R-:W-:Y:S04]  /*20510*/  STS.128 [R62+0x280], R52 ;  /* 0x000280343e007388 */ /* 0x000fe80000000c00 */
[----:B------:R1:W-:Y:S04]  /*20520*/  STS.128 [R62+0x300], R4 ;  /* 0x000300043e007388 */ /* 0x0003e80000000c00 */
[----:B------:R-:W-:Y:S04]  /*20530*/  STS.128 [R62+0x380], R120 ;  /* 0x000380783e007388 */ /* 0x000fe80000000c00 */
[----:B------:R-:W-:Y:S01]  /*20540*/  BAR.SYNC.DEFER_BLOCKING 0x0 ;  /* 0x0000000000007b1d */ /* 0x000fe20000010000 */
[----:B------:R-:W-:-:S02]  /*20550*/  LOP3.LUT R61, R2, 0x20, RZ, 0x3c, !PT ;  /* 0x00000020023d7812 */ /* 0x000fc400078e3cff */
[C---:B------:R-:W-:Y:S02]  /*20560*/  LOP3.LUT R60, R2.reuse, 0x40, RZ, 0x3c, !PT ;  /* 0x00000040023c7812 */ /* 0x040fe400078e3cff */
[----:B------:R-:W-:Y:S01]  /*20570*/  LOP3.LUT R3, R2, 0x60, RZ, 0x3c, !PT ;  /* 0x0000006002037812 */ /* 0x000fe200078e3cff */
[----:B------:R-:W2:Y:S04]  /*20580*/  LDS.128 R8, [R2] ;  /* 0x0000000002087984 */ /* 0x000ea80000000c00 */
[----:B------:R-:W-:Y:S04]  /*20590*/  LDS.128 R12, [R2+0x400] ;  /* 0x00040000020c7984 */ /* 0x000fe80000000c00 */
[----:B------:R-:W2:Y:S04]  /*205a0*/  LDS.128 R16, [R61] ;  /* 0x000000003d107984 */ /* 0x000ea80000000c00 */
[----:B------:R-:W-:Y:S04]  /*205b0*/  LDS.128 R20, [R61+0x400] ;  /* 0x000400003d147984 */ /* 0x000fe80000000c00 */
[----:B------:R-:W2:Y:S04]  /*205c0*/  LDS.128 R24, [R60] ;  /* 0x000000003c187984 */ /* 0x000ea80000000c00 */
[----:B------:R-:W2:Y:S04]  /*205d0*/  LDS.128 R32, [R3] ;  /* 0x0000000003207984 */ /* 0x000ea80000000c00 */
[----:B------:R-:W-:Y:S01]  /*205e0*/  LDS.128 R40, [R3+0x400] ;  /* 0x0004000003287984 */ /* 0x000fe20000000c00 */
[----:B-1----:R-:W-:-:S02]  /*205f0*/  IMAD.MOV.U32 R4, RZ, RZ, R88 ;  /* 0x000000ffff047224 */ /* 0x002fc400078e0058 */
[----:B------:R-:W-:Y:S02]  /*20600*/  IMAD.MOV.U32 R5, RZ, RZ, R89 ;  /* 0x000000ffff057224 */ /* 0x000fe400078e0059 */
[----:B------:R-:W-:Y:S02]  /*20610*/  IMAD.MOV.U32 R6, RZ, RZ, R84 ;  /* 0x000000ffff067224 */ /* 0x000fe400078e0054 */
[----:B------:R-:W-:Y:S02]  /*20620*/  IMAD.MOV.U32 R7, RZ, RZ, R85 ;  /* 0x000000ffff077224 */ /* 0x000fe400078e0055 */
[----:B------:R-:W-:Y:S02]  /*20630*/  IMAD.MOV.U32 R84, RZ, RZ, R90 ;  /* 0x000000ffff547224 */ /* 0x000fe400078e005a */
[----:B------:R-:W-:Y:S01]  /*20640*/  IMAD.MOV.U32 R85, RZ, RZ, R91 ;  /* 0x000000ffff557224 */ /* 0x000fe200078e005b */
[----:B--2---:R-:W-:-:S04]  /*20650*/  ISETP.GE.AND P0, PT, R63, c[0x0][0x178], PT ;  /* 0x00005e003f007a0c */ /* 0x004fc80003f06270 */
[----:B------:R-:W-:Y:S02]  /*20660*/  ISETP.LT.AND P1, PT, R30, c[0x0][0x17c], !P0 ;  /* 0x00005f001e007a0c */ /* 0x000fe40004721270 */
[----:B---3--:R-:W-:Y:S02]  /*20670*/  ISETP.LT.AND P2, PT, R29, c[0x0][0x17c], !P0 ;  /* 0x00005f001d007a0c */ /* 0x008fe40004741270 */
[----:B----4-:R-:W-:Y:S02]  /*20680*/  ISETP.LT.AND P5, PT, R28, c[0x0][0x17c], !P0 ;  /* 0x00005f001c007a0c */ /* 0x010fe400047a1270 */
[----:B------:R-:W1:Y:S04]  /*20690*/  LDS.128 R28, [R60+0x400] ;  /* 0x000400003c1c7984 */ /* 0x000e680000000c00 */
[----:B------:R-:W-:Y:S01]  /*206a0*/  BAR.SYNC.DEFER_BLOCKING 0x0 ;  /* 0x0000000000007b1d */ /* 0x000fe20000010000 */
[----:B------:R-:W-:Y:S01]  /*206b0*/  IMAD R52, R63, c[0x0][0x194], RZ ;  /* 0x000065003f347a24 */ /* 0x000fe200078e02ff */
[----:B------:R-:W-:-:S04]  /*206c0*/  ISETP.LT.AND P3, PT, R0, c[0x0][0x17c], !P0 ;  /* 0x00005f0000007a0c */ /* 0x000fc80004761270 */
[----:B------:R-:W2:Y:S04]  /*206d0*/  LDL.LU R63, [R1+0x80c] ;  /* 0x00080c00013f7983 */ /* 0x000ea80000300800 */
[----:B------:R-:W3:Y:S04]  /*206e0*/  LDL.LU R55, [R1+0x808] ;  /* 0x0008080001377983 */ /* 0x000ee80000300800 */
[----:B------:R-:W4:Y:S04]  /*206f0*/  LDL.LU R54, [R1+0x804] ;  /* 0x0008040001367983 */ /* 0x000f280000300800 */
[----:B------:R1:W-:Y:S04]  /*20700*/  STS.128 [R62], R4 ;  /* 0x000000043e007388 */ /* 0x0003e80000000c00 */
[----:B------:R-:W-:Y:S01]  /*20710*/  STS.128 [R62+0x80], R84 ;  /* 0x000080543e007388 */ /* 0x000fe20000000c00 */
[----:B-1----:R-:W-:-:S02]  /*20720*/  IMAD.MOV.U32 R4, RZ, RZ, R36 ;  /* 0x000000ffff047224 */ /* 0x002fc400078e0024 */
[----:B------:R-:W-:Y:S02]  /*20730*/  IMAD.MOV.U32 R5, RZ, RZ, R37 ;  /* 0x000000ffff057224 */ /* 0x000fe400078e0025 */
[----:B------:R-:W-:Y:S02]  /*20740*/  IMAD.MOV.U32 R6, RZ, RZ, R48 ;  /* 0x000000ffff067224 */ /* 0x000fe400078e0030 */
[----:B------:R-:W-:Y:S02]  /*20750*/  IMAD.MOV.U32 R7, RZ, RZ, R49 ;  /* 0x000000ffff077224 */ /* 0x000fe400078e0031 */
[----:B------:R-:W-:Y:S02]  /*20760*/  IMAD.MOV.U32 R48, RZ, RZ, R38 ;  /* 0x000000ffff307224 */ /* 0x000fe400078e0026 */
[----:B------:R-:W-:Y:S01]  /*20770*/  IMAD.MOV.U32 R49, RZ, RZ, R39 ;  /* 0x000000ffff317224 */ /* 0x000fe200078e0027 */
[----:B------:R1:W-:Y:S01]  /*20780*/  STS.128 [R62+0x100], R4 ;  /* 0x000100043e007388 */ /* 0x0003e20000000c00 */
[----:B------:R-:W-:-:S02]  /*20790*/  IMAD.MOV.U32 R38, RZ, RZ, R56 ;  /* 0x000000ffff267224 */ /* 0x000fc400078e0038 */
[----:B------:R-:W-:Y:S02]  /*207a0*/  IMAD.MOV.U32 R39, RZ, RZ, R57 ;  /* 0x000000ffff277224 */ /* 0x000fe400078e0039 */
[----:B------:R-:W-:Y:S02]  /*207b0*/  IMAD.MOV.U32 R36, RZ, RZ, R44 ;  /* 0x000000ffff247224 */ /* 0x000fe400078e002c */
[----:B------:R-:W-:Y:S02]  /*207c0*/  IMAD.MOV.U32 R37, RZ, RZ, R45 ;  /* 0x000000ffff257224 */ /* 0x000fe400078e002d */
[----:B------:R-:W-:Y:S02]  /*207d0*/  IMAD.MOV.U32 R56, RZ, RZ, R46 ;  /* 0x000000ffff387224 */ /* 0x000fe400078e002e */
[----:B------:R-:W-:Y:S02]  /*207e0*/  IMAD.MOV.U32 R57, RZ, RZ, R47 ;  /* 0x000000ffff397224 */ /* 0x000fe400078e002f */
[----:B-1----:R-:W-:-:S02]  /*207f0*/  IMAD.MOV.U32 R6, RZ, RZ, R100 ;  /* 0x000000ffff067224 */ /* 0x002fc400078e0064 */
[----:B------:R-:W-:Y:S02]  /*20800*/  IMAD.MOV.U32 R7, RZ, RZ, R101 ;  /* 0x000000ffff077224 */ /* 0x000fe400078e0065 */
[----:B------:R-:W-:Y:S02]  /*20810*/  IMAD.MOV.U32 R4, RZ, RZ, R112 ;  /* 0x000000ffff047224 */ /* 0x000fe400078e0070 */
[----:B------:R-:W-:Y:S02]  /*20820*/  IMAD.MOV.U32 R5, RZ, RZ, R113 ;  /* 0x000000ffff057224 */ /* 0x000fe400078e0071 */
[----:B------:R-:W-:Y:S02]  /*20830*/  IMAD.MOV.U32 R100, RZ, RZ, R114 ;  /* 0x000000ffff647224 */ /* 0x000fe400078e0072 */
[----:B------:R-:W-:Y:S01]  /*20840*/  IMAD.MOV.U32 R101, RZ, RZ, R115 ;  /* 0x000000ffff657224 */ /* 0x000fe200078e0073 */
[----:B------:R-:W-:Y:S04]  /*20850*/  STS.128 [R62+0x180], R48 ;  /* 0x000180303e007388 */ /* 0x000fe80000000c00 */
[----:B------:R1:W-:Y:S04]  /*20860*/  STS.128 [R62+0x200], R36 ;  /* 0x000200243e007388 */ /* 0x0003e80000000c00 */
[----:B------:R-:W-:Y:S04]  /*20870*/  STS.128 [R62+0x280], R56 ;  /* 0x000280383e007388 */ /* 0x000fe80000000c00 */
[----:B------:R1:W-:Y:S04]  /*20880*/  STS.128 [R62+0x300], R4 ;  /* 0x000300043e007388 */ /* 0x0003e80000000c00 */
[----:B------:R-:W-:Y:S01]  /*20890*/  STS.128 [R62+0x380], R100 ;  /* 0x000380643e007388 */ /* 0x000fe20000000c00 */
[----:B------:R-:W-:-:S03]  /*208a0*/  IMAD R45, R0, c[0x0][0x198], RZ ;  /* 0x00006600002d7a24 */ /* 0x000fc600078e02ff */
[----:B------:R-:W-:Y:S01]  /*208b0*/  BAR.SYNC.DEFER_BLOCKING 0x0 ;  /* 0x0000000000007b1d */ /* 0x000fe20000010000 */
[C---:B------:R-:W-:Y:S02]  /*208c0*/  LEA R0, P4, R52.reuse, c[0x0][0x170], 0x2 ;  /* 0x00005c0034007a11 */ /* 0x040fe400078810ff */
[C---:B-1----:R-:W-:Y:S02]  /*208d0*/  IADD3 R37, R45.reuse, c[0x0][0x198], RZ ;  /* 0x000066002d257a10 */ /* 0x042fe40007ffe0ff */
[----:B------:R-:W-:Y:S01]  /*208e0*/  LEA.HI.X.SX32 R44, R52, c[0x0][0x174], 0x2, P4 ;  /* 0x00005d00342c7a11 */ /* 0x000fe200020f16ff */
[----:B------:R-:W4:Y:S01]  /*208f0*/  LDL.LU R50, [R1+0x800] ;  /* 0x0008000001327983 */ /* 0x000f220000300800 */
[----:B------:R-:W-:Y:S02]  /*20900*/  LEA R52, P4, R45, R0, 0x2 ;  /* 0x000000002d347211 */ /* 0x000fe400078810ff */
[----:B------:R-:W-:Y:S01]  /*20910*/  IADD3 R39, R37, c[0x0][0x198], RZ ;  /* 0x0000660025277a10 */ /* 0x000fe20007ffe0ff */
[----:B------:R-:W4:Y:S01]  /*20920*/  LDL.LU R49, [R1+0x7fc] ;  /* 0x0007fc0001317983 */ /* 0x000f220000300800 */
[----:B------:R-:W-:-:S02]  /*20930*/  LEA.HI.X.SX32 R53, R45, R44, 0x2, P4 ;  /* 0x0000002c2d357211 */ /* 0x000fc400020f16ff */
[-C--:B------:R-:W-:Y:S02]  /*20940*/  LEA R36, P4, R37, R0.reuse, 0x2 ;  /* 0x0000000025247211 */ /* 0x080fe400078810ff */
[----:B------:R-:W-:Y:S02]  /*20950*/  LEA R38, P6, R39, R0, 0x2 ;  /* 0x0000000027267211 */ /* 0x000fe400078c10ff */
[-C--:B------:R-:W-:Y:S02]  /*20960*/  LEA.HI.X.SX32 R37, R37, R44.reuse, 0x2, P4 ;  /* 0x0000002c25257211 */ /* 0x080fe400020f16ff */
[C---:B------:R-:W-:Y:S02]  /*20970*/  IADD3 R45, R39.reuse, c[0x0][0x198], RZ ;  /* 0x00006600272d7a10 */ /* 0x040fe40007ffe0ff */
[----:B------:R-:W-:Y:S01]  /*20980*/  LEA.HI.X.SX32 R39, R39, R44, 0x2, P6 ;  /* 0x0000002c27277211 */ /* 0x000fe200030f16ff */
[----:B------:R-:W-:Y:S04]  /*20990*/  @P3 STG.E [R52.64], R8 ;  /* 0x0000000834003986 */ /* 0x000fe8000c101908 */
[----:B------:R-:W-:Y:S01]  /*209a0*/  @P1 STG.E [R36.64], R9 ;  /* 0x0000000924001986 */ /* 0x000fe2000c101908 */
[----:B------:R-:W-:-:S03]  /*209b0*/  IADD3 R7, R45, c[0x0][0x198], RZ ;  /* 0x000066002d077a10 */ /* 0x000fc60007ffe0ff */
[----:B------:R1:W-:Y:S01]  /*209c0*/  @P2 STG.E [R38.64], R16 ;  /* 0x0000001026002986 */ /* 0x0003e2000c101908 */
[-C--:B------:R-:W-:Y:S02]  /*209d0*/  LEA R4, P1, R45, R0.reuse, 0x2 ;  /* 0x000000002d047211 */ /* 0x080fe400078210ff */
[----:B------:R-:W-:Y:S02]  /*209e0*/  LEA R6, P6, R7, R0, 0x2 ;  /* 0x0000000007067211 */ /* 0x000fe400078c10ff */
[-C--:B------:R-:W-:Y:S01]  /*209f0*/  LEA.HI.X.SX32 R5, R45, R44.reuse, 0x2, P1 ;  /* 0x0000002c2d057211 */ /* 0x080fe200008f16ff */
[----:B-1----:R-:W4:Y:S01]  /*20a00*/  LDL.LU R16, [R1+0x7f8] ;  /* 0x0007f80001107983 */ /* 0x002f220000300800 */
[C---:B------:R-:W-:Y:S02]  /*20a10*/  IADD3 R45, R7.reuse, c[0x0][0x198], RZ ;  /* 0x00006600072d7a10 */ /* 0x040fe40007ffe0ff */
[----:B------:R-:W-:Y:S01]  /*20a20*/  ISETP.LT.AND P4, PT, R66, c[0x0][0x17c], !P0 ;  /* 0x00005f0042007a0c */ /* 0x000fe20004781270 */
[----:B------:R-:W4:Y:S01]  /*20a30*/  LDL.LU R48, [R1+0x7f4] ;  /* 0x0007f40001307983 */ /* 0x000f220000300800 */
[----:B------:R-:W-:-:S02]  /*20a40*/  LEA.HI.X.SX32 R7, R7, R44, 0x2, P6 ;  /* 0x0000002c07077211 */ /* 0x000fc400030f16ff */
[----:B------:R-:W-:Y:S02]  /*20a50*/  ISETP.LT.AND P3, PT, R65, c[0x0][0x17c], !P0 ;  /* 0x00005f0041007a0c */ /* 0x000fe40004761270 */
[----:B------:R-:W-:Y:S01]  /*20a60*/  ISETP.LT.AND P2, PT, R64, c[0x0][0x17c], !P0 ;  /* 0x00005f0040007a0c */ /* 0x000fe20004741270 */
[----:B------:R-:W-:Y:S01]  /*20a70*/  @P5 STG.E [R4.64], R17 ;  /* 0x0000001104005986 */ /* 0x000fe2000c101908 */
[C---:B------:R-:W-:Y:S02]  /*20a80*/  LEA R8, P6, R45.reuse, R0, 0x2 ;  /* 0x000000002d087211 */ /* 0x040fe400078c10ff */
[C---:B------:R-:W-:Y:S01]  /*20a90*/  IADD3 R37, R45.reuse, c[0x0][0x198], RZ ;  /* 0x000066002d257a10 */ /* 0x040fe20007ffe0ff */
[----:B------:R-:W4:Y:S01]  /*20aa0*/  LDL.LU R47, [R1+0x7f0] ;  /* 0x0007f000012f7983 */ /* 0x000f220000300800 */
[----:B------:R-:W-:Y:S02]  /*20ab0*/  LEA.HI.X.SX32 R9, R45, R44, 0x2, P6 ;  /* 0x0000002c2d097211 */ /* 0x000fe400030f16ff */
[C---:B------:R-:W-:Y:S01]  /*20ac0*/  LEA R36, P6, R37.reuse, R0, 0x2 ;  /* 0x0000000025247211 */ /* 0x040fe200078c10ff */
[----:B------:R-:W-:Y:S01]  /*20ad0*/  @P4 STG.E [R6.64], R24 ;  /* 0x0000001806004986 */ /* 0x000fe2000c101908 */
[----:B------:R-:W-:-:S02]  /*20ae0*/  IADD3 R39, R37, c[0x0][0x198], RZ ;  /* 0x0000660025277a10 */ /* 0x000fc40007ffe0ff */
[----:B------:R-:W-:Y:S01]  /*20af0*/  LEA.HI.X.SX32 R37, R37, R44, 0x2, P6 ;  /* 0x0000002c25257211 */ /* 0x000fe200030f16ff */
[----:B------:R-:W4:Y:S04]  /*20b00*/  LDL.LU R46, [R1+0x7ec] ;  /* 0x0007ec00012e7983 */ /* 0x000f280000300800 */
[----:B------:R-:W-:Y:S04]  /*20b10*/  @P3 STG.E [R8.64], R25 ;  /* 0x0000001908003986 */ /* 0x000fe8000c101908 */
[----:B------:R-:W4:Y:S04]  /*20b20*/  LDL.LU R45, [R1+0x7e8] ;  /* 0x0007e800012d7983 */ /* 0x000f280000300800 */
[----:B------:R1:W-:Y:S04]  /*20b30*/  @P2 STG.E [R36.64], R32 ;  /* 0x0000002024002986 */ /* 0x0003e8000c101908 */
[----:B-1----:R-:W4:Y:S01]  /*20b40*/  LDL.LU R32, [R1+0x7e4] ;  /* 0x0007e40001207983 */ /* 0x002f220000300800 */
[----:B------:R-:W-:-:S02]  /*20b50*/  LEA R4, P6, R39, R0, 0x2 ;  /* 0x0000000027047211 */ /* 0x000fc400078c10ff */
[C---:B------:R-:W-:Y:S01]  /*20b60*/  IADD3 R17, R39.reuse, c[0x0][0x198], RZ ;  /* 0x0000660027117a10 */ /* 0x040fe20007ffe0ff */
[----:B------:R-:W4:Y:S01]  /*20b70*/  LDL.LU R38, [R1+0x7e0] ;  /* 0x0007e00001267983 */ /* 0x000f220000300800 */
[----:B------:R-:W-:Y:S02]  /*20b80*/  LEA.HI.X.SX32 R5, R39, R44, 0x2, P6 ;  /* 0x0000002c27057211 */ /* 0x000fe400030f16ff */
[C---:B------:R-:W-:Y:S01]  /*20b90*/  LEA R6, P6, R17.reuse, R0, 0x2 ;  /* 0x0000000011067211 */ /* 0x040fe200078c10ff */
[----:B------:R-:W4:Y:S01]  /*20ba0*/  LDL.LU R24, [R1+0x7dc] ;  /* 0x0007dc0001187983 */ /* 0x000f220000300800 */
[C---:B------:R-:W-:Y:S02]  /*20bb0*/  IADD3 R39, R17.reuse, c[0x0][0x198], RZ ;  /* 0x0000660011277a10 */ /* 0x040fe40007ffe0ff */
[----:B------:R-:W-:Y:S01]  /*20bc0*/  LEA.HI.X.SX32 R7, R17, R44, 0x2, P6 ;  /* 0x0000002c11077211 */ /* 0x000fe200030f16ff */
[----:B------:R-:W4:Y:S01]  /*20bd0*/  LDL.LU R37, [R1+0x7d8] ;  /* 0x0007d80001257983 */ /* 0x000f220000300800 */
[----:B------:R-:W-:-:S02]  /*20be0*/  LEA R8, P6, R39, R0, 0x2 ;  /* 0x0000000027087211 */ /* 0x000fc400078c10ff */
[C---:B------:R-:W-:Y:S01]  /*20bf0*/  IADD3 R17, R39.reuse, c[0x0][0x198], RZ ;  /* 0x0000660027117a10 */ /* 0x040fe20007ffe0ff */
[----:B------:R-:W4:Y:S01]  /*20c00*/  LDL.LU R36, [R1+0x7c8] ;  /* 0x0007c80001247983 */ /* 0x000f220000300800 */
[----:B------:R-:W-:Y:S02]  /*20c10*/  LEA.HI.X.SX32 R9, R39, R44, 0x2, P6 ;  /* 0x0000002c27097211 */ /* 0x000fe400030f16ff */
[----:B------:R-:W-:Y:S02]  /*20c20*/  IADD3 R25, R17, c[0x0][0x198], RZ ;  /* 0x0000660011197a10 */ /* 0x000fe40007ffe0ff */
[----:B--2---:R-:W-:Y:S02]  /*20c30*/  ISETP.LT.AND P1, PT, R63, c[0x0][0x17c], !P0 ;  /* 0x00005f003f007a0c */ /* 0x004fe40004721270 */
[----:B---3--:R-:W-:Y:S02]  /*20c40*/  ISETP.LT.AND P5, PT, R55, c[0x0][0x17c], !P0 ;  /* 0x00005f0037007a0c */ /* 0x008fe400047a1270 */
[----:B----4-:R-:W-:-:S09]  /*20c50*/  ISETP.LT.AND P4, PT, R54, c[0x0][0x17c], !P0 ;  /* 0x00005f0036007a0c */ /* 0x010fd20004781270 */
[----:B------:R1:W-:Y:S04]  /*20c60*/  @P1 STG.E [R4.64], R33 ;  /* 0x0000002104001986 */ /* 0x0003e8000c101908 */
[----:B------:R2:W-:Y:S04]  /*20c70*/  @P5 STG.E [R6.64], R12 ;  /* 0x0000000c06005986 */ /* 0x0005e8000c101908 */
[----:B------:R-:W-:Y:S01]  /*20c80*/  @P4 STG.E [R8.64], R13 ;  /* 0x0000000d08004986 */ /* 0x000fe2000c101908 */
[----:B-1----:R-:W-:Y:S02]  /*20c90*/  IADD3 R33, R25, c[0x0][0x198], RZ ;  /* 0x0000660019217a10 */ /* 0x002fe40007ffe0ff */
[----:B------:R-:W-:-:S02]  /*20ca0*/  ISETP.LT.AND P3, PT, R50, c[0x0][0x17c], !P0 ;  /* 0x00005f0032007a0c */ /* 0x000fc40004761270 */
[----:B------:R-:W-:Y:S02]  /*20cb0*/  ISETP.LT.AND P2, PT, R49, c[0x0][0x17c], !P0 ;  /* 0x00005f0031007a0c */ /* 0x000fe40004741270 */
[----:B------:R-:W-:Y:S02]  /*20cc0*/  ISETP.LT.AND P1, PT, R16, c[0x0][0x17c], !P0 ;  /* 0x00005f0010007a0c */ /* 0x000fe40004721270 */
[----:B------:R-:W-:-:S04]  /*20cd0*/  LEA R16, P6, R17, R0, 0x2 ;  /* 0x0000000011107211 */ /* 0x000fc800078c10ff */
[----:B------:R-:W-:Y:S02]  /*20ce0*/  LEA.HI.X.SX32 R17, R17, R44, 0x2, P6 ;  /* 0x0000002c11117211 */ /* 0x000fe400030f16ff */
[----:B------:R-:W-:-:S03]  /*20cf0*/  LEA R4, P6, R25, R0, 0x2 ;  /* 0x0000000019047211 */ /* 0x000fc600078c10ff */
[----:B------:R1:W-:Y:S01]  /*20d00*/  @P3 STG.E [R16.64], R20 ;  /* 0x0000001410003986 */ /* 0x0003e2000c101908 */
[----:B------:R-:W-:Y:S02]  /*20d10*/  LEA.HI.X.SX32 R5, R25, R44, 0x2, P6 ;  /* 0x0000002c19057211 */ /* 0x000fe400030f16ff */
[C---:B--2---:R-:W-:Y:S01]  /*20d20*/  LEA R6, P6, R33.reuse, R0, 0x2 ;  /* 0x0000000021067211 */ /* 0x044fe200078c10ff */
[----:B-1----:R-:W2:Y:S03]  /*20d30*/  LDL.LU R16, [R1+0x7c4] ;  /* 0x0007c40001107983 */ /* 0x002ea60000300800 */
[----:B------:R-:W-:Y:S01]  /*20d40*/  LEA.HI.X.SX32 R7, R33, R44, 0x2, P6 ;  /* 0x0000002c21077211 */ /* 0x000fe200030f16ff */
[----:B------:R1:W-:Y:S04]  /*20d50*/  @P2 STG.E [R4.64], R21 ;  /* 0x0000001504002986 */ /* 0x0003e8000c101908 */
[----:B------:R3:W-:Y:S01]  /*20d60*/  @P1 STG.E [R6.64], R28 ;  /* 0x0000001c06001986 */ /* 0x0007e2000c101908 */
[----:B------:R-:W-:-:S03]  /*20d70*/  ISETP.LT.AND P1, PT, R32, c[0x0][0x17c], !P0 ;  /* 0x00005f0020007a0c */ /* 0x000fc60004721270 */
[----:B------:R-:W4:Y:S04]  /*20d80*/  LDL.LU R32, [R1+0x7c0] ;  /* 0x0007c00001207983 */ /* 0x000f280000300800 */
[----:B------:R-:W4:Y:S01]  /*20d90*/  LDL.LU R20, [R1+0x7bc] ;  /* 0x0007bc0001147983 */ /* 0x000f220000300800 */
[----:B------:R-:W-:Y:S02]  /*20da0*/  IADD3 R25, R33, c[0x0][0x198], RZ ;  /* 0x0000660021197a10 */ /* 0x000fe40007ffe0ff */
[----:B------:R-:W-:Y:S02]  /*20db0*/  ISETP.LT.AND P5, PT, R48, c[0x0][0x17c], !P0 ;  /* 0x00005f0030007a0c */ /* 0x000fe400047a1270 */
[----:B------:R-:W-:Y:S02]  /*20dc0*/  LEA R8, P6, R25, R0, 0x2 ;  /* 0x0000000019087211 */ /* 0x000fe400078c10ff */
[----:B------:R-:W-:-:S02]  /*20dd0*/  ISETP.LT.AND P4, PT, R47, c[0x0][0x17c], !P0 ;  /* 0x00005f002f007a0c */ /* 0x000fc40004781270 */
[C---:B------:R-:W-:Y:S02]  /*20de0*/  IADD3 R13, R25.reuse, c[0x0][0x198], RZ ;  /* 0x00006600190d7a10 */ /* 0x040fe40007ffe0ff */
[----:B------:R-:W-:Y:S02]  /*20df0*/  LEA.HI.X.SX32 R9, R25, R44, 0x2, P6 ;  /* 0x0000002c19097211 */ /* 0x000fe400030f16ff */
[C---:B------:R-:W-:Y:S02]  /*20e00*/  LEA R12, P6, R13.reuse, R0, 0x2 ;  /* 0x000000000d0c7211 */ /* 0x040fe400078c10ff */
[C---:B------:R-:W-:Y:S02]  /*20e10*/  IADD3 R17, R13.reuse, c[0x0][0x198], RZ ;  /* 0x000066000d117a10 */ /* 0x040fe40007ffe0ff */
[----:B------:R-:W-:Y:S01]  /*20e20*/  LEA.HI.X.SX32 R13, R13, R44, 0x2, P6 ;  /* 0x0000002c0d0d7211 */ /* 0x000fe200030f16ff */
[----:B------:R3:W-:Y:S01]  /*20e30*/  @P5 STG.E [R8.64], R29 ;  /* 0x0000001d08005986 */ /* 0x0007e2000c101908 */
[----:B-1----:R-:W-:-:S03]  /*20e40*/  LEA R4, P6, R17, R0, 0x2 ;  /* 0x0000000011047211 */ /* 0x002fc600078c10ff */
[----:B------:R1:W-:Y:S01]  /*20e50*/  @P4 STG.E [R12.64], R40 ;  /* 0x000000280c004986 */ /* 0x0003e2000c101908 */
[----:B------:R-:W-:Y:S02]  /*20e60*/  ISETP.LT.AND P4, PT, R24, c[0x0][0x17c], !P0 ;  /* 0x00005f0018007a0c */ /* 0x000fe40004781270 */
[C---:B------:R-:W-:Y:S01]  /*20e70*/  IADD3 R21, R17.reuse, c[0x0][0x198], RZ ;  /* 0x0000660011157a10 */ /* 0x040fe20007ffe0ff */
[----:B------:R-:W4:Y:S01]  /*20e80*/  LDL.LU R24, [R1+0x7b8] ;  /* 0x0007b80001187983 */ /* 0x000f220000300800 */
[----:B------:R-:W-:Y:S02]  /*20e90*/  ISETP.LT.AND P3, PT, R46, c[0x0][0x17c], !P0 ;  /* 0x00005f002e007a0c */ /* 0x000fe40004761270 */
[----:B------:R-:W-:Y:S01]  /*20ea0*/  LEA.HI.X.SX32 R5, R17, R44, 0x2, P6 ;  /* 0x0000002c11057211 */ /* 0x000fe200030f16ff */
[----:B---3--:R-:W3:Y:S01]  /*20eb0*/  LDL.LU R28, [R1+0x7b4] ;  /* 0x0007b400011c7983 */ /* 0x008ee20000300800 */
[----:B------:R-:W-:Y:S02]  /*20ec0*/  ISETP.LT.AND P2, PT, R45, c[0x0][0x17c], !P0 ;  /* 0x00005f002d007a0c */ /* 0x000fe40004741270 */
[C---:B------:R-:W-:Y:S01]  /*20ed0*/  LEA R6, P6, R21.reuse, R0, 0x2 ;  /* 0x0000000015067211 */ /* 0x040fe200078c10ff */
[----:B------:R-:W3:Y:S01]  /*20ee0*/  LDL.LU R25, [R1+0x7b0] ;  /* 0x0007b00001197983 */ /* 0x000ee20000300800 */
[----:B------:R-:W-:-:S02]  /*20ef0*/  IADD3 R17, R21, c[0x0][0x198], RZ ;  /* 0x0000660015117a10 */ /* 0x000fc40007ffe0ff */
[----:B------:R-:W-:Y:S02]  /*20f00*/  LEA.HI.X.SX32 R7, R21, R44, 0x2, P6 ;  /* 0x0000002c15077211 */ /* 0x000fe400030f16ff */
[C---:B------:R-:W-:Y:S01]  /*20f10*/  LEA R8, P6, R17.reuse, R0, 0x2 ;  /* 0x0000000011087211 */ /* 0x040fe200078c10ff */
[----:B------:R1:W-:Y:S03]  /*20f20*/  @P3 STG.E [R4.64], R41 ;  /* 0x0000002904003986 */ /* 0x0003e6000c101908 */
[C---:B------:R-:W-:Y:S01]  /*20f30*/  LEA.HI.X.SX32 R9, R17.reuse, R44, 0x2, P6 ;  /* 0x0000002c11097211 */ /* 0x040fe200030f16ff */
[----:B------:R-:W-:Y:S01]  /*20f40*/  @P2 STG.E [R6.64], R10 ;  /* 0x0000000a06002986 */ /* 0x000fe2000c101908 */
[----:B------:R-:W-:Y:S02]  /*20f50*/  IADD3 R21, R17, c[0x0][0x198], RZ ;  /* 0x0000660011157a10 */ /* 0x000fe40007ffe0ff */
[----:B------:R-:W-:Y:S01]  /*20f60*/  ISETP.LT.AND P5, PT, R38, c[0x0][0x17c], !P0 ;  /* 0x00005f0026007a0c */ /* 0x000fe200047a1270 */
[----:B------:R-:W-:Y:S01]  /*20f70*/  @P1 STG.E [R8.64], R11 ;  /* 0x0000000b08001986 */ /* 0x000fe2000c101908 */
[----:B-1----:R-:W-:-:S02]  /*20f80*/  LEA R12, P6, R21, R0, 0x2 ;  /* 0x00000000150c7211 */ /* 0x002fc400078c10ff */
[C---:B------:R-:W-:Y:S02]  /*20f90*/  IADD3 R17, R21.reuse, c[0x0][0x198], RZ ;  /* 0x0000660015117a10 */ /* 0x040fe40007ffe0ff */
[----:B------:R-:W-:Y:S02]  /*20fa0*/  LEA.HI.X.SX32 R13, R21, R44, 0x2, P6 ;  /* 0x0000002c150d7211 */ /* 0x000fe400030f16ff */
[----:B------:R-:W-:-:S04]  /*20fb0*/  LEA R4, P6, R17, R0, 0x2 ;  /* 0x0000000011047211 */ /* 0x000fc800078c10ff */
[----:B------:R-:W-:Y:S01]  /*20fc0*/  LEA.HI.X.SX32 R5, R17, R44, 0x2, P6 ;  /* 0x0000002c11057211 */ /* 0x000fe200030f16ff */
[----:B------:R1:W-:Y:S04]  /*20fd0*/  @P5 STG.E [R12.64], R18 ;  /* 0x000000120c005986 */ /* 0x0003e8000c101908 */
[----:B------:R1:W-:Y:S01]  /*20fe0*/  @P4 STG.E [R4.64], R19 ;  /* 0x0000001304004986 */ /* 0x0003e2000c101908 */
[----:B--2---:R-:W-:-:S03]  /*20ff0*/  ISETP.LT.AND P1, PT, R16, c[0x0][0x17c], !P0 ;  /* 0x00005f0010007a0c */ /* 0x004fc60004721270 */
[----:B------:R-:W2:Y:S04]  /*21000*/  LDL.LU R16, [R1+0x7ac] ;  /* 0x0007ac0001107983 */ /* 0x000ea80000300800 */
[----:B-1----:R-:W2:Y:S01]  /*21010*/  LDL.LU R18, [R1+0x7a8] ;  /* 0x0007a80001127983 */ /* 0x002ea20000300800 */
[----:B----4-:R-:W-:-:S03]  /*21020*/  ISETP.LT.AND P4, PT, R20, c[0x0][0x17c], !P0 ;  /* 0x00005f0014007a0c */ /* 0x010fc60004781270 */
[----:B------:R-:W4:Y:S01]  /*21030*/  LDL.LU R20, [R1+0x7a4] ;  /* 0x0007a40001147983 */ /* 0x000f220000300800 */
[----:B------:R-:W-:Y:S02]  /*21040*/  IADD3 R21, R17, c[0x0][0x198], RZ ;  /* 0x0000660011157a10 */ /* 0x000fe40007ffe0ff */
[----:B------:R-:W-:Y:S02]  /*21050*/  ISETP.LT.AND P3, PT, R37, c[0x0][0x17c], !P0 ;  /* 0x00005f0025007a0c */ /* 0x000fe40004761270 */
[C---:B------:R-:W-:Y:S02]  /*21060*/  LEA R6, P6, R21.reuse, R0, 0x2 ;  /* 0x0000000015067211 */ /* 0x040fe400078c10ff */
[C---:B------:R-:W-:Y:S02]  /*21070*/  IADD3 R17, R21.reuse, c[0x0][0x198], RZ ;  /* 0x0000660015117a10 */ /* 0x040fe40007ffe0ff */
[----:B------:R-:W-:Y:S02]  /*21080*/  LEA.HI.X.SX32 R7, R21, R44, 0x2, P6 ;  /* 0x0000002c15077211 */ /* 0x000fe400030f16ff */
[----:B------:R-:W-:-:S02]  /*21090*/  LEA R8, P6, R17, R0, 0x2 ;  /* 0x0000000011087211 */ /* 0x000fc400078c10ff */
[C---:B------:R-:W-:Y:S02]  /*210a0*/  IADD3 R11, R17.reuse, c[0x0][0x198], RZ ;  /* 0x00006600110b7a10 */ /* 0x040fe40007ffe0ff */
[----:B------:R-:W-:Y:S02]  /*210b0*/  LEA.HI.X.SX32 R9, R17, R44, 0x2, P6 ;  /* 0x0000002c11097211 */ /* 0x000fe400030f16ff */
[C---:B------:R-:W-:Y:S02]  /*210c0*/  LEA R10, P6, R11.reuse, R0, 0x2 ;  /* 0x000000000b0a7211 */ /* 0x040fe400078c10ff */
[C---:B------:R-:W-:Y:S01]  /*210d0*/  IADD3 R13, R11.reuse, c[0x0][0x198], RZ ;  /* 0x000066000b0d7a10 */ /* 0x040fe20007ffe0ff */
[----:B------:R1:W-:Y:S01]  /*210e0*/  @P3 STG.E [R6.64], R26 ;  /* 0x0000001a06003986 */ /* 0x0003e2000c101908 */
[----:B------:R-:W-:Y:S02]  /*210f0*/  ISETP.LT.AND P2, PT, R36, c[0x0][0x17c], !P0 ;  /* 0x00005f0024007a0c */ /* 0x000fe40004741270 */
[----:B------:R-:W-:-:S02]  /*21100*/  LEA.HI.X.SX32 R11, R11, R44, 0x2, P6 ;  /* 0x0000002c0b0b7211 */ /* 0x000fc400030f16ff */
[----:B------:R-:W-:Y:S02]  /*21110*/  ISETP.LT.AND P3, PT, R24, c[0x0][0x17c], !P0 ;  /* 0x00005f0018007a0c */ /* 0x000fe40004761270 */
[----:B------:R-:W-:Y:S01]  /*21120*/  ISETP.LT.AND P5, PT, R32, c[0x0][0x17c], !P0 ;  /* 0x00005f0020007a0c */ /* 0x000fe200047a1270 */
[----:B------:R-:W4:Y:S01]  /*21130*/  LDL.LU R24, [R1+0x7a0] ;  /* 0x0007a00001187983 */ /* 0x000f220000300800 */
[C---:B------:R-:W-:Y:S02]  /*21140*/  LEA R4, P6, R13.reuse, R0, 0x2 ;  /* 0x000000000d047211 */ /* 0x040fe400078c10ff */
[C---:B------:R-:W-:Y:S01]  /*21150*/  IADD3 R17, R13.reuse, c[0x0][0x198], RZ ;  /* 0x000066000d117a10 */ /* 0x040fe20007ffe0ff */
[----:B-1----:R-:W4:Y:S01]  /*21160*/  LDL.LU R26, [R1+0x79c] ;  /* 0x00079c00011a7983 */ /* 0x002f220000300800 */
[----:B------:R-:W-:Y:S02]  /*21170*/  LEA.HI.X.SX32 R5, R13, R44, 0x2, P6 ;  /* 0x0000002c0d057211 */ /* 0x000fe400030f16ff */
[C---:B------:R-:W-:Y:S01]  /*21180*/  LEA R12, P6, R17.reuse, R0, 0x2 ;  /* 0x00000000110c7211 */ /* 0x040fe200078c10ff */
[----:B------:R1:W-:Y:S01]  /*21190*/  @P2 STG.E [R8.64], R27 ;  /* 0x0000001b08002986 */ /* 0x0003e2000c101908 */
[----:B------:R-:W-:-:S02]  /*211a0*/  IADD3 R7, R17, c[0x0][0x198], RZ ;  /* 0x0000660011077a10 */ /* 0x000fc40007ffe0ff */
[----:B------:R-:W-:Y:S01]  /*211b0*/  LEA.HI.X.SX32 R13, R17, R44, 0x2, P6 ;  /* 0x0000002c110d7211 */ /* 0x000fe200030f16ff */
[----:B------:R-:W-:Y:S01]  /*211c0*/  @P1 STG.E [R10.64], R34 ;  /* 0x000000220a001986 */ /* 0x000fe2000c101908 */
[----:B---3--:R-:W-:-:S03]  /*211d0*/  ISETP.LT.AND P2, PT, R28, c[0x0][0x17c], !P0 ;  /* 0x00005f001c007a0c */ /* 0x008fc60004741270 */
[----:B------:R-:W-:Y:S01]  /*211e0*/  @P5 STG.E [R4.64], R35 ;  /* 0x0000002304005986 */ /* 0x000fe2000c101908 */
[----:B------:R-:W-:-:S03]  /*211f0*/  IADD3 R17, R7, c[0x0][0x198], RZ ;  /* 0x0000660007117a10 */ /* 0x000fc60007ffe0ff */
[----:B------:R-:W3:Y:S01]  /*21200*/  LDL.LU R28, [R1+0x798] ;  /* 0x00079800011c7983 */ /* 0x000ee20000300800 */
[----:B-1----:R-:W-:-:S03]  /*21210*/  LEA R8, P6, R7, R0, 0x2 ;  /* 0x0000000007087211 */ /* 0x002fc600078c10ff */
[----:B------:R1:W-:Y:S01]  /*21220*/  @P4 STG.E [R12.64], R14 ;  /* 0x0000000e0c004986 */ /* 0x0003e2000c101908 */
[----:B------:R-:W-:Y:S02]  /*21230*/  LEA.HI.X.SX32 R9, R7, R44, 0x2, P6 ;  /* 0x0000002c07097211 */ /* 0x000fe400030f16ff */
[----:B------:R-:W-:Y:S01]  /*21240*/  IADD3 R7, R17, c[0x0][0x198], RZ ;  /* 0x0000660011077a10 */ /* 0x000fe20007ffe0ff */
[----:B-1----:R-:W3:Y:S04]  /*21250*/  LDL.LU R12, [R1+0x794] ;  /* 0x00079400010c7983 */ /* 0x002ee80000300800 */
[----:B------:R-:W-:Y:S01]  /*21260*/  @P3 STG.E [R8.64], R15 ;  /* 0x0000000f08003986 */ /* 0x000fe2000c101908 */
[----:B------:R-:W-:-:S03]  /*21270*/  ISETP.LT.AND P1, PT, R25, c[0x0][0x17c], !P0 ;  /* 0x00005f0019007a0c */ /* 0x000fc60004721270 */
[----:B------:R-:W3:Y:S01]  /*21280*/  LDL.LU R33, [R1+0x790] ;  /* 0x0007900001217983 */ /* 0x000ee20000300800 */
[----:B------:R-:W-:Y:S02]  /*21290*/  IADD3 R11, R7, c[0x0][0x198], RZ ;  /* 0x00006600070b7a10 */ /* 0x000fe40007ffe0ff */
[----:B--2---:R-:W-:Y:S02]  /*212a0*/  ISETP.LT.AND P5, PT, R16, c[0x0][0x17c], !P0 ;  /* 0x00005f0010007a0c */ /* 0x004fe400047a1270 */
[----:B------:R-:W-:-:S04]  /*212b0*/  LEA R16, P6, R17, R0, 0x2 ;  /* 0x0000000011107211 */ /* 0x000fc800078c10ff */
[----:B------:R-:W-:Y:S02]  /*212c0*/  LEA.HI.X.SX32 R17, R17, R44, 0x2, P6 ;  /* 0x0000002c11117211 */ /* 0x000fe400030f16ff */
[----:B------:R-:W-:-:S03]  /*212d0*/  ISETP.LT.AND P4, PT, R18, c[0x0][0x17c], !P0 ;  /* 0x00005f0012007a0c */ /* 0x000fc60004781270 */
[----:B------:R1:W-:Y:S01]  /*212e0*/  @P2 STG.E [R16.64], R22 ;  /* 0x0000001610002986 */ /* 0x0003e2000c101908 */
[----:B------:R-:W-:-:S04]  /*212f0*/  LEA R18, P6, R7, R0, 0x2 ;  /* 0x0000000007127211 */ /* 0x000fc800078c10ff */
[----:B------:R-:W-:Y:S02]  /*21300*/  LEA.HI.X.SX32 R19, R7, R44, 0x2, P6 ;  /* 0x0000002c07137211 */ /* 0x000fe400030f16ff */
[----:B----4-:R-:W-:Y:S01]  /*21310*/  ISETP.LT.AND P3, PT, R20, c[0x0][0x17c], !P0 ;  /* 0x00005f0014007a0c */ /* 0x010fe20004761270 */
[----:B-1----:R-:W2:Y:S01]  /*21320*/  LDL.LU R16, [R1+0x78c] ;  /* 0x00078c0001107983 */ /* 0x002ea20000300800 */
[----:B------:R-:W-:-:S03]  /*21330*/  LEA R20, P6, R11, R0, 0x2 ;  /* 0x000000000b147211 */ /* 0x000fc600078c10ff */
[----:B------:R-:W4:Y:S01]  /*21340*/  LDL.LU R32, [R1+0x788] ;  /* 0x0007880001207983 */ /* 0x000f220000300800 */
[----:B------:R-:W-:-:S03]  /*21350*/  LEA.HI.X.SX32 R21, R11, R44, 0x2, P6 ;  /* 0x0000002c0b157211 */ /* 0x000fc600030f16ff */
[----:B------:R-:W-:Y:S04]  /*21360*/  @P1 STG.E [R18.64], R23 ;  /* 0x0000001712001986 */ /* 0x000fe8000c101908 */
[----:B------:R1:W-:Y:S01]  /*21370*/  @P5 STG.E [R20.64], R30 ;  /* 0x0000001e14005986 */ /* 0x0003e2000c101908 */
[----:B------:R-:W-:-:S03]  /*21380*/  IADD3 R13, R11, c[0x0][0x198], RZ ;  /* 0x000066000b0d7a10 */ /* 0x000fc60007ffe0ff */
[----:B------:R-:W3:Y:S04]  /*21390*/  LDS.128 R4, [R2] ;  /* 0x0000000002047984 */ /* 0x000ee80000000c00 */
[----:B-1----:R-:W4:Y:S04]  /*213a0*/  LDL.LU R20, [R1+0x784] ;  /* 0x0007840001147983 */ /* 0x002f280000300800 */
[----:B------:R-:W4:Y:S04]  /*213b0*/  LDL.LU R37, [R1+0x780] ;  /* 0x0007800001257983 */ /* 0x000f280000300800 */
[----:B------:R-:W4:Y:S04]  /*213c0*/  LDL.LU R40, [R1+0x77c] ;  /* 0x00077c0001287983 */ /* 0x000f280000300800 */
[----:B------:R-:W4:Y:S04]  /*213d0*/  LDL.LU R34, [R1+0x778] ;  /* 0x0007780001227983 */ /* 0x000f280000300800 */
[----:B------:R-:W4:Y:S04]  /*213e0*/  LDL.LU R39, [R1+0x774] ;  /* 0x0007740001277983 */ /* 0x000f280000300800 */
[----:B------:R-:W4:Y:S04]  /*213f0*/  LDL.LU R38, [R1+0x770] ;  /* 0x0007700001267983 */ /* 0x000f280000300800 */
[----:B------:R-:W4:Y:S01]  /*21400*/  LDL.LU R36, [R1+0x76c] ;  /* 0x00076c0001247983 */ /* 0x000f220000300800 */
[----:B------:R-:W-:-:S02]  /*21410*/  ISETP.LT.AND P2, PT, R24, c[0x0][0x17c], !P0 ;  /* 0x00005f0018007a0c */ /* 0x000fc40004741270 */
[C---:B------:R-:W-:Y:S01]  /*21420*/  LEA R24, P6, R13.reuse, R0, 0x2 ;  /* 0x000000000d187211 */ /* 0x040fe200078c10ff */
[----:B------:R-:W1:Y:S01]  /*21430*/  LDS.128 R8, [R61] ;  /* 0x000000003d087984 */ /* 0x000e620000000c00 */
[C---:B------:R-:W-:Y:S02]  /*21440*/  IADD3 R15, R13.reuse, c[0x0][0x198], RZ ;  /* 0x000066000d0f7a10 */ /* 0x040fe40007ffe0ff */
[----:B------:R-:W-:Y:S01]  /*21450*/  ISETP.LT.AND P1, PT, R26, c[0x0][0x17c], !P0 ;  /* 0x00005f001a007a0c */ /* 0x000fe20004721270 */
[----:B------:R-:W4:Y:S01]  /*21460*/  LDL.LU R41, [R1+0x768] ;  /* 0x0007680001297983 */ /* 0x000f220000300800 */
[----:B------:R-:W-:Y:S02]  /*21470*/  LEA.HI.X.SX32 R25, R13, R44, 0x2, P6 ;  /* 0x0000002c0d197211 */ /* 0x000fe400030f16ff */
[C---:B------:R-:W-:Y:S02]  /*21480*/  LEA R26, P6, R15.reuse, R0, 0x2 ;  /* 0x000000000f1a7211 */ /* 0x040fe400078c10ff */
[----:B------:R-:W-:-:S02]  /*21490*/  IADD3 R13, R15, c[0x0][0x198], RZ ;  /* 0x000066000f0d7a10 */ /* 0x000fc40007ffe0ff */
[----:B------:R-:W-:Y:S02]  /*214a0*/  LEA.HI.X.SX32 R27, R15, R44, 0x2, P6 ;  /* 0x0000002c0f1b7211 */ /* 0x000fe400030f16ff */
[C---:B------:R-:W-:Y:S01]  /*214b0*/  LEA R22, P6, R13.reuse, R0, 0x2 ;  /* 0x000000000d167211 */ /* 0x040fe200078c10ff */
[----:B------:R3:W-:Y:S02]  /*214c0*/  @P4 STG.E [R24.64], R31 ;  /* 0x0000001f18004986 */ /* 0x0007e4000c101908 */
[----:B---3--:R-:W-:Y:S02]  /*214d0*/  ISETP.LT.AND P4, PT, R12, c[0x0][0x17c], !P0 ;  /* 0x00005f000c007a0c */ /* 0x008fe40004781270 */
[C---:B------:R-:W-:Y:S02]  /*214e0*/  IADD3 R17, R13.reuse, c[0x0][0x198], RZ ;  /* 0x000066000d117a10 */ /* 0x040fe40007ffe0ff */
[----:B------:R-:W-:Y:S02]  /*214f0*/  LEA.HI.X.SX32 R23, R13, R44, 0x2, P6 ;  /* 0x0000002c0d177211 */ /* 0x000fe400030f16ff */
[----:B------:R-:W3:Y:S01]  /*21500*/  LDS.128 R12, [R60] ;  /* 0x000000003c0c7984 */ /* 0x000ee20000000c00 */
[----:B------:R-:W-:-:S02]  /*21510*/  ISETP.LT.AND P5, PT, R28, c[0x0][0x17c], !P0 ;  /* 0x00005f001c007a0c */ /* 0x000fc400047a1270 */
[C---:B------:R-:W-:Y:S02]  /*21520*/  LEA R28, P6, R17.reuse, R0, 0x2 ;  /* 0x00000000111c7211 */ /* 0x040fe400078c10ff */
[C---:B------:R-:W-:Y:S02]  /*21530*/  IADD3 R19, R17.reuse, c[0x0][0x198], RZ ;  /* 0x0000660011137a10 */ /* 0x040fe40007ffe0ff */
[----:B------:R-:W-:Y:S02]  /*21540*/  LEA.HI.X.SX32 R29, R17, R44, 0x2, P6 ;  /* 0x0000002c111d7211 */ /* 0x000fe400030f16ff */
[C---:B------:R-:W-:Y:S01]  /*21550*/  LEA R24, P6, R19.reuse, R0, 0x2 ;  /* 0x0000000013187211 */ /* 0x040fe200078c10ff */
[----:B------:R1:W-:Y:S01]  /*21560*/  @P3 STG.E [R26.64], R42 ;  /* 0x0000002a1a003986 */ /* 0x0003e2000c101908 */
[C---:B------:R-:W-:Y:S02]  /*21570*/  IADD3 R21, R19.reuse, c[0x0][0x198], RZ ;  /* 0x0000660013157a10 */ /* 0x040fe40007ffe0ff */
[----:B------:R-:W-:Y:S01]  /*21580*/  LEA.HI.X.SX32 R25, R19, R44, 0x2, P6 ;  /* 0x0000002c13197211 */ /* 0x000fe200030f16ff */
[----:B------:R-:W-:Y:S01]  /*21590*/  @P2 STG.E [R22.64], R43 ;  /* 0x0000002b16002986 */ /* 0x000fe2000c101908 */
[----:B------:R-:W-:-:S03]  /*215a0*/  LEA R30, P6, R21, R0, 0x2 ;  /* 0x00000000151e7211 */ /* 0x000fc600078c10ff */
[----:B------:R2:W-:Y:S01]  /*215b0*/  @P1 STG.E [R28.64], R4 ;  /* 0x000000041c001986 */ /* 0x0005e2000c101908 */
[C---:B------:R-:W-:Y:S02]  /*215c0*/  LEA.HI.X.SX32 R31, R21.reuse, R44, 0x2, P6 ;  /* 0x0000002c151f7211 */ /* 0x040fe400030f16ff */
[----:B-1----:R-:W-:Y:S02]  /*215d0*/  IADD3 R27, R21, c[0x0][0x198], RZ ;  /* 0x00006600151b7a10 */ /* 0x002fe40007ffe0ff */
[----:B------:R-:W-:Y:S02]  /*215e0*/  ISETP.LT.AND P3, PT, R33, c[0x0][0x17c], !P0 ;  /* 0x00005f0021007a0c */ /* 0x000fe40004761270 */
[----:B------:R-:W-:Y:S01]  /*215f0*/  IADD3 R35, R27, c[0x0][0x198], RZ ;  /* 0x000066001b237a10 */ /* 0x000fe20007ffe0ff */
[----:B------:R-:W-:Y:S04]  /*21600*/  @P5 STG.E [R24.64], R5 ;  /* 0x0000000518005986 */ /* 0x000fe8000c101908 */
[----:B------:R-:W-:Y:S01]  /*21610*/  @P4 STG.E [R30.64], R8 ;  /* 0x000000081e004986 */ /* 0x000fe2000c101908 */
[----:B--2---:R-:W-:-:S03]  /*21620*/  ISETP.LT.AND P2, PT, R16, c[0x0][0x17c], !P0 ;  /* 0x00005f0010007a0c */ /* 0x004fc60004741270 */
[----:B------:R-:W1:Y:S01]  /*21630*/  LDS.128 R16, [R3] ;  /* 0x0000000003107984 */ /* 0x000e620000000c00 */
[----:B----4-:R-:W-:Y:S02]  /*21640*/  ISETP.LT.AND P1, PT, R32, c[0x0][0x17c], !P0 ;  /* 0x00005f0020007a0c */ /* 0x010fe40004721270 */
[----:B------:R-:W-:-:S04]  /*21650*/  LEA R32, P6, R27, R0, 0x2 ;  /* 0x000000001b207211 */ /* 0x000fc800078c10ff */
[----:B------:R-:W-:Y:S02]  /*21660*/  LEA.HI.X.SX32 R33, R27, R44, 0x2, P6 ;  /* 0x0000002c1b217211 */ /* 0x000fe400030f16ff */
[C---:B------:R-:W-:Y:S01]  /*21670*/  LEA R28, P6, R35.reuse, R0, 0x2 ;  /* 0x00000000231c7211 */ /* 0x040fe200078c10ff */
[----:B------:R-:W-:Y:S03]  /*21680*/  LDS.128 R24, [R61+0x400] ;  /* 0x000400003d187984 */ /* 0x000fe60000000c00 */
[----:B------:R-:W-:Y:S01]  /*21690*/  LEA.HI.X.SX32 R29, R35, R44, 0x2, P6 ;  /* 0x0000002c231d7211 */ /* 0x000fe200030f16ff */
[----:B------:R-:W-:Y:S01]  /*216a0*/  @P3 STG.E [R32.64], R9 ;  /* 0x0000000920003986 */ /* 0x000fe2000c101908 */
[----:B------:R-:W-:-:S03]  /*216b0*/  ISETP.LT.AND P5, PT, R20, c[0x0][0x17c], !P0 ;  /* 0x00005f0014007a0c */ /* 0x000fc600047a1270 */
[----:B------:R-:W-:Y:S01]  /*216c0*/  LDS.128 R60, [R60+0x400] ;  /* 0x000400003c3c7984 */ /* 0x000fe20000000c00 */
[----:B------:R-:W-:-:S03]  /*216d0*/  ISETP.LT.AND P4, PT, R37, c[0x0][0x17c], !P0 ;  /* 0x00005f0025007a0c */ /* 0x000fc60004781270 */
[----:B------:R2:W4:Y:S01]  /*216e0*/  LDS.128 R20, [R2+0x400] ;  /* 0x0004000002147984 */ /* 0x0005220000000c00 */
[----:B------:R-:W-:-:S04]  /*216f0*/  IADD3 R37, R35, c[0x0][0x198], RZ ;  /* 0x0000660023257a10 */ /* 0x000fc80007ffe0ff */
[C---:B------:R-:W-:Y:S01]  /*21700*/  LEA R4, P6, R37.reuse, R0, 0x2 ;  /* 0x0000000025047211 */ /* 0x040fe200078c10ff */
[----:B--2---:R-:W2:Y:S01]  /*21710*/  LDL.LU R2, [R1+0x764] ;  /* 0x0007640001027983 */ /* 0x004ea20000300800 */
[C---:B------:R-:W-:Y:S02]  /*21720*/  IADD3 R35, R37.reuse, c[0x0][0x198], RZ ;  /* 0x0000660025237a10 */ /* 0x040fe40007ffe0ff */
[----:B------:R-:W-:Y:S01]  /*21730*/  LEA.HI.X.SX32 R5, R37, R44, 0x2, P6 ;  /* 0x0000002c25057211 */ /* 0x000fe200030f16ff */
[----:B---3--:R-:W-:Y:S01]  /*21740*/  @P2 STG.E [R28.64], R12 ;  /* 0x0000000c1c002986 */ /* 0x008fe2000c101908 */
[----:B------:R-:W-:Y:S02]  /*21750*/  ISETP.LT.AND P2, PT, R34, c[0x0][0x17c], !P0 ;  /* 0x00005f0022007a0c */ /* 0x000fe40004741270 */
[C---:B------:R-:W-:Y:S02]  /*21760*/  LEA R34, P6, R35.reuse, R0, 0x2 ;  /* 0x0000000023227211 */ /* 0x040fe400078c10ff */
[----:B------:R-:W-:-:S02]  /*21770*/  IADD3 R31, R35, c[0x0][0x198], RZ ;  /* 0x00006600231f7a10 */ /* 0x000fc40007ffe0ff */
[----:B------:R-:W-:Y:S02]  /*21780*/  ISETP.LT.AND P3, PT, R40, c[0x0][0x17c], !P0 ;  /* 0x00005f0028007a0c */ /* 0x000fe40004761270 */
[----:B------:R-:W-:Y:S01]  /*21790*/  LEA.HI.X.SX32 R35, R35, R44, 0x2, P6 ;  /* 0x0000002c23237211 */ /* 0x000fe200030f16ff */
[----:B------:R-:W3:Y:S01]  /*217a0*/  LDL.LU R40, [R1+0x760] ;  /* 0x0007600001287983 */ /* 0x000ee20000300800 */
[----:B------:R-:W-:-:S04]  /*217b0*/  LEA R8, P6, R31, R0, 0x2 ;  /* 0x000000001f087211 */ /* 0x000fc800078c10ff */
[----:B------:R-:W-:Y:S01]  /*217c0*/  LEA.HI.X.SX32 R9, R31, R44, 0x2, P6 ;  /* 0x0000002c1f097211 */ /* 0x000fe200030f16ff */
[----:B------:R-:W-:Y:S01]  /*217d0*/  @P1 STG.E [R4.64], R13 ;  /* 0x0000000d04001986 */ /* 0x000fe2000c101908 */
[----:B------:R-:W-:-:S03]  /*217e0*/  ISETP.LT.AND P1, PT, R39, c[0x0][0x17c], !P0 ;  /* 0x00005f0027007a0c */ /* 0x000fc60004721270 */
[----:B-1----:R1:W-:Y:S01]  /*217f0*/  @P5 STG.E [R34.64], R16 ;  /* 0x0000001022005986 */ /* 0x0023e2000c101908 */
[----:B------:R-:W-:-:S03]  /*21800*/  ISETP.LT.AND P5, PT, R38, c[0x0][0x17c], !P0 ;  /* 0x00005f0026007a0c */ /* 0x000fc600047a1270 */
[----:B------:R-:W3:Y:S04]  /*21810*/  LDL.LU R39, [R1+0x75c] ;  /* 0x00075c0001277983 */ /* 0x000ee80000300800 */
[----:B------:R1:W-:Y:S01]  /*21820*/  @P4 STG.E [R8.64], R17 ;  /* 0x0000001108004986 */ /* 0x0003e2000c101908 */
[----:B------:R-:W-:-:S03]  /*21830*/  ISETP.LT.AND P4, PT, R36, c[0x0][0x17c], !P0 ;  /* 0x00005f0024007a0c */ /* 0x000fc60004781270 */
[----:B------:R-:W3:Y:S04]  /*21840*/  LDL.LU R38, [R1+0x758] ;  /* 0x0007580001267983 */ /* 0x000ee80000300800 */
[----:B------:R-:W3:Y:S04]  /*21850*/  LDL.LU R36, [R1+0x754] ;  /* 0x0007540001247983 */ /* 0x000ee80000300800 */
[----:B-1----:R-:W3:Y:S04]  /*21860*/  LDL.LU R34, [R1+0x750] ;  /* 0x0007500001227983 */ /* 0x002ee80000300800 */
[----:B------:R-:W3:Y:S01]  /*21870*/  LDL.LU R16, [R1+0x74c] ;  /* 0x00074c0001107983 */ /* 0x000ee20000300800 */
[----:B------:R-:W-:-:S03]  /*21880*/  IADD3 R33, R31, c[0x0][0x198], RZ ;  /* 0x000066001f217a10 */ /* 0x000fc60007ffe0ff */
[----:B------:R1:W2:Y:S01]  /*21890*/  LDS.128 R28, [R3+0x400] ;  /* 0x00040000031c7984 */ /* 0x0002a20000000c00 */
[C---:B------:R-:W-:Y:S02]  /*218a0*/  LEA R32, P6, R33.reuse, R0, 0x2 ;  /* 0x0000000021207211 */ /* 0x040fe400078c10ff */
[C---:B------:R-:W-:Y:S02]  /*218b0*/  IADD3 R37, R33.reuse, c[0x0][0x198], RZ ;  /* 0x0000660021257a10 */ /* 0x040fe40007ffe0ff */
[----:B------:R-:W-:Y:S02]  /*218c0*/  LEA.HI.X.SX32 R33, R33, R44, 0x2, P6 ;  /* 0x0000002c21217211 */ /* 0x000fe400030f16ff */
[C---:B------:R-:W-:Y:S02]  /*218d0*/  LEA R4, P6, R37.reuse, R0, 0x2 ;  /* 0x0000000025047211 */ /* 0x040fe400078c10ff */
[C---:B------:R-:W-:Y:S02]  /*218e0*/  IADD3 R13, R37.reuse, c[0x0][0x198], RZ ;  /* 0x00006600250d7a10 */ /* 0x040fe40007ffe0ff */
[----:B------:R-:W-:-:S02]  /*218f0*/  LEA.HI.X.SX32 R5, R37, R44, 0x2, P6 ;  /* 0x0000002c25057211 */ /* 0x000fc400030f16ff */
[C---:B------:R-:W-:Y:S02]  /*21900*/  LEA R12, P6, R13.reuse, R0, 0x2 ;  /* 0x000000000d0c7211 */ /* 0x040fe400078c10ff */
[C---:B------:R-:W-:Y:S02]  /*21910*/  IADD3 R35, R13.reuse, c[0x0][0x198], RZ ;  /* 0x000066000d237a10 */ /* 0x040fe40007ffe0ff */
[----:B------:R-:W-:Y:S02]  /*21920*/  LEA.HI.X.SX32 R13, R13, R44, 0x2, P6 ;  /* 0x0000002c0d0d7211 */ /* 0x000fe400030f16ff */
[C---:B------:R-:W-:Y:S01]  /*21930*/  LEA R8, P6, R35.reuse, R0, 0x2 ;  /* 0x0000000023087211 */ /* 0x040fe200078c10ff */
[----:B----4-:R-:W-:Y:S01]  /*21940*/  @P3 STG.E [R32.64], R20 ;  /* 0x0000001420003986 */ /* 0x010fe2000c101908 */
[C---:B-1----:R-:W-:Y:S02]  /*21950*/  IADD3 R3, R35.reuse, c[0x0][0x198], RZ ;  /* 0x0000660023037a10 */ /* 0x042fe40007ffe0ff */
[----:B------:R-:W-:Y:S01]  /*21960*/  LEA.HI.X.SX32 R9, R35, R44, 0x2, P6 ;  /* 0x0000002c23097211 */ /* 0x000fe200030f16ff */
[----:B------:R1:W-:Y:S01]  /*21970*/  @P2 STG.E [R4.64], R21 ;  /* 0x0000001504002986 */ /* 0x0003e2000c101908 */
[----:B------:R-:W-:-:S02]  /*21980*/  IADD3 R17, R3, c[0x0][0x198], RZ ;  /* 0x0000660003117a10 */ /* 0x000fc40007ffe0ff */
[----:B------:R-:W-:Y:S01]  /*21990*/  ISETP.LT.AND P3, PT, R41, c[0x0][0x17c], !P0 ;  /* 0x00005f0029007a0c */ /* 0x000fe20004761270 */
[----:B------:R4:W-:Y:S01]  /*219a0*/  @P1 STG.E [R12.64], R24 ;  /* 0x000000180c001986 */ /* 0x0009e2000c101908 */
[----:B-1----:R-:W-:-:S03]  /*219b0*/  IADD3 R21, R17, c[0x0][0x198], RZ ;  /* 0x0000660011157a10 */ /* 0x002fc60007ffe0ff */
[----:B------:R1:W-:Y:S04]  /*219c0*/  @P5 STG.E [R8.64], R25 ;  /* 0x0000001908005986 */ /* 0x0003e8000c101908 */
[----:B----4-:R-:W3:Y:S04]  /*219d0*/  LDL.LU R24, [R1+0x748] ;  /* 0x0007480001187983 */ /* 0x010ee80000300800 */
[----:B------:R-:W3:Y:S04]  /*219e0*/  LDL.LU R20, [R1+0x744] ;  /* 0x0007440001147983 */ /* 0x000ee80000300800 */
[----:B------:R-:W3:Y:S04]  /*219f0*/  LDL.LU R33, [R1+0x740] ;  /* 0x0007400001217983 */ /* 0x000ee80000300800 */
[----:B------:R-:W3:Y:S04]  /*21a00*/  LDL.LU R32, [R1+0x73c] ;  /* 0x00073c0001207983 */ /* 0x000ee80000300800 */
[----:B-1----:R-:W3:Y:S01]  /*21a10*/  LDL.LU R25, [R1+0x738] ;  /* 0x0007380001197983 */ /* 0x002ee20000300800 */
[----:B--2---:R-:W-:-:S02]  /*21a20*/  ISETP.LT.AND P2, PT, R2, c[0x0][0x17c], !P0 ;  /* 0x00005f0002007a0c */ /* 0x004fc40004741270 */
[----:B------:R-:W-:-:S04]  /*21a30*/  LEA R2, P6, R3, R0, 0x2 ;  /* 0x0000000003027211 */ /* 0x000fc800078c10ff */
[----:B------:R-:W-:Y:S02]  /*21a40*/  LEA.HI.X.SX32 R3, R3, R44, 0x2, P6 ;  /* 0x0000002c03037211 */ /* 0x000fe400030f16ff */
[----:B------:R-:W-:-:S04]  /*21a50*/  LEA R4, P6, R17, R0, 0x2 ;  /* 0x0000000011047211 */ /* 0x000fc800078c10ff */
[----:B------:R-:W-:Y:S02]  /*21a60*/  LEA.HI.X.SX32 R5, R17, R44, 0x2, P6 ;  /* 0x0000002c11057211 */ /* 0x000fe400030f16ff */
[C---:B------:R-:W-:Y:S02]  /*21a70*/  LEA R12, P6, R21.reuse, R0, 0x2 ;  /* 0x00000000150c7211 */ /* 0x040fe400078c10ff */
[----:B---3--:R-:W-:Y:S02]  /*21a80*/  ISETP.LT.AND P1, PT, R40, c[0x0][0x17c], !P0 ;  /* 0x00005f0028007a0c */ /* 0x008fe40004721270 */
[C---:B------:R-:W-:Y:S02]  /*21a90*/  IADD3 R17, R21.reuse, c[0x0][0x198], RZ ;  /* 0x0000660015117a10 */ /* 0x040fe40007ffe0ff */
[----:B------:R-:W-:Y:S02]  /*21aa0*/  LEA.HI.X.SX32 R13, R21, R44, 0x2, P6 ;  /* 0x0000002c150d7211 */ /* 0x000fe400030f16ff */
[C---:B------:R-:W-:Y:S01]  /*21ab0*/  LEA R8, P6, R17.reuse, R0, 0x2 ;  /* 0x0000000011087211 */ /* 0x040fe200078c10ff */
[----:B------:R1:W-:Y:S03]  /*21ac0*/  @P4 STG.E [R2.64], R60 ;  /* 0x0000003c02004986 */ /* 0x0003e6000c101908 */
[----:B------:R-:W-:Y:S01]  /*21ad0*/  LEA.HI.X.SX32 R9, R17, R44, 0x2, P6 ;  /* 0x0000002c11097211 */ /* 0x000fe200030f16ff */
[----:B------:R2:W-:Y:S04]  /*21ae0*/  @P3 STG.E [R4.64], R61 ;  /* 0x0000003d04003986 */ /* 0x0005e8000c101908 */
[----:B------:R3:W-:Y:S04]  /*21af0*/  @P2 STG.E [R12.64], R28 ;  /* 0x0000001c0c002986 */ /* 0x0007e8000c101908 */
[----:B------:R1:W-:Y:S01]  /*21b00*/  @P1 STG.E [R8.64], R29 ;  /* 0x0000001d08001986 */ /* 0x0003e2000c101908 */
[----:B------:R-:W-:-:S03]  /*21b10*/  ISETP.LT.AND P1, PT, R16, c[0x0][0x17c], !P0 ;  /* 0x00005f0010007a0c */ /* 0x000fc60004721270 */
[----:B------:R-:W4:Y:S01]  /*21b20*/  LDL.LU R16, [R1+0x734] ;  /* 0x0007340001107983 */ /* 0x000f220000300800 */
[----:B------:R-:W-:-:S04]  /*21b30*/  IADD3 R21, R17, c[0x0][0x198], RZ ;  /* 0x0000660011157a10 */ /* 0x000fc80007ffe0ff */
[C---:B-1----:R-:W-:Y:S02]  /*21b40*/  LEA R2, P6, R21.reuse, R0, 0x2 ;  /* 0x0000000015027211 */ /* 0x042fe400078c10ff */
[C---:B------:R-:W-:Y:S02]  /*21b50*/  IADD3 R17, R21.reuse, c[0x0][0x198], RZ ;  /* 0x0000660015117a10 */ /* 0x040fe40007ffe0ff */
[----:B------:R-:W-:Y:S02]  /*21b60*/  LEA.HI.X.SX32 R3, R21, R44, 0x2, P6 ;  /* 0x0000002c15037211 */ /* 0x000fe400030f16ff */
[----:B--2---:R-:W-:Y:S02]  /*21b70*/  LEA R4, P6, R17, R0, 0x2 ;  /* 0x0000000011047211 */ /* 0x004fe400078c10ff */
[----:B------:R-:W-:Y:S02]  /*21b80*/  ISETP.LT.AND P5, PT, R39, c[0x0][0x17c], !P0 ;  /* 0x00005f0027007a0c */ /* 0x000fe400047a1270 */
[----:B------:R-:W-:-:S02]  /*21b90*/  IADD3 R21, R17, c[0x0][0x198], RZ ;  /* 0x0000660011157a10 */ /* 0x000fc40007ffe0ff */
[----:B------:R-:W-:Y:S02]  /*21ba0*/  LEA.HI.X.SX32 R5, R17, R44, 0x2, P6 ;  /* 0x0000002c11057211 */ /* 0x000fe400030f16ff */
[C---:B---3--:R-:W-:Y:S02]  /*21bb0*/  LEA R12, P6, R21.reuse, R0, 0x2 ;  /* 0x00000000150c7211 */ /* 0x048fe400078c10ff */
[----:B------:R-:W-:Y:S02]  /*21bc0*/  ISETP.LT.AND P4, PT, R38, c[0x0][0x17c], !P0 ;  /* 0x00005f0026007a0c */ /* 0x000fe40004781270 */
[C---:B------:R-:W-:Y:S02]  /*21bd0*/  IADD3 R17, R21.reuse, c[0x0][0x198], RZ ;  /* 0x0000660015117a10 */ /* 0x040fe40007ffe0ff */
[----:B------:R-:W-:Y:S02]  /*21be0*/  LEA.HI.X.SX32 R13, R21, R44, 0x2, P6 ;  /* 0x0000002c150d7211 */ /* 0x000fe400030f16ff */
[----:B------:R-:W-:-:S02]  /*21bf0*/  LEA R8, P6, R17, R0, 0x2 ;  /* 0x0000000011087211 */ /* 0x000fc400078c10ff */
[C---:B------:R-:W-:Y:S01]  /*21c00*/  IADD3 R21, R17.reuse, c[0x0][0x198], RZ ;  /* 0x0000660011157a10 */ /* 0x040fe20007ffe0ff */
[----:B------:R1:W-:Y:S01]  /*21c10*/  @P5 STG.E [R2.64], R6 ;  /* 0x0000000602005986 */ /* 0x0003e2000c101908 */
[----:B------:R-:W-:Y:S02]  /*21c20*/  ISETP.LT.AND P3, PT, R36, c[0x0][0x17c], !P0 ;  /* 0x00005f0024007a0c */ /* 0x000fe40004761270 */
[----:B------:R-:W-:Y:S02]  /*21c30*/  ISETP.LT.AND P2, PT, R34, c[0x0][0x17c], !P0 ;  /* 0x00005f0022007a0c */ /* 0x000fe40004741270 */
[----:B------:R-:W-:Y:S02]  /*21c40*/  LEA.HI.X.SX32 R9, R17, R44, 0x2, P6 ;  /* 0x0000002c11097211 */ /* 0x000fe400030f16ff */
[C---:B------:R-:W-:Y:S01]  /*21c50*/  IADD3 R17, R21.reuse, c[0x0][0x198], RZ ;  /* 0x0000660015117a10 */ /* 0x040fe20007ffe0ff */
[----:B------:R2:W-:Y:S01]  /*21c60*/  @P4 STG.E [R4.64], R7 ;  /* 0x0000000704004986 */ /* 0x0005e2000c101908 */
[----:B-1----:R-:W-:-:S02]  /*21c70*/  LEA R2, P6, R21, R0, 0x2 ;  /* 0x0000000015027211 */ /* 0x002fc400078c10ff */
[----:B------:R-:W-:Y:S02]  /*21c80*/  ISETP.LT.AND P5, PT, R24, c[0x0][0x17c], !P0 ;  /* 0x00005f0018007a0c */ /* 0x000fe400047a1270 */
[----:B------:R-:W-:Y:S01]  /*21c90*/  LEA.HI.X.SX32 R3, R21, R44, 0x2, P6 ;  /* 0x0000002c15037211 */ /* 0x000fe200030f16ff */
[----:B------:R1:W-:Y:S01]  /*21ca0*/  @P3 STG.E [R12.64], R10 ;  /* 0x0000000a0c003986 */ /* 0x0003e2000c101908 */
[----:B--2---:R-:W-:-:S03]  /*21cb0*/  LEA R4, P6, R17, R0, 0x2 ;  /* 0x0000000011047211 */ /* 0x004fc600078c10ff */
[----:B------:R-:W2:Y:S01]  /*21cc0*/  LDL.LU R24, [R1+0x730] ;  /* 0x0007300001187983 */ /* 0x000ea20000300800 */
[----:B------:R-:W-:-:S03]  /*21cd0*/  LEA.HI.X.SX32 R5, R17, R44, 0x2, P6 ;  /* 0x0000002c11057211 */ /* 0x000fc600030f16ff */
[----:B------:R-:W-:Y:S01]  /*21ce0*/  @P2 STG.E [R8.64], R11 ;  /* 0x0000000b08002986 */ /* 0x000fe2000c101908 */
[----:B------:R-:W-:-:S03]  /*21cf0*/  ISETP.LT.AND P4, PT, R20, c[0x0][0x17c], !P0 ;  /* 0x00005f0014007a0c */ /* 0x000fc60004781270 */
[----:B------:R-:W3:Y:S04]  /*21d00*/  LDL.LU R20, [R1+0x72c] ;  /* 0x00072c0001147983 */ /* 0x000ee80000300800 */
[----:B------:R4:W-:Y:S04]  /*21d10*/  @P1 STG.E [R2.64], R14 ;  /* 0x0000000e02001986 */ /* 0x0009e8000c101908 */
[----:B-1----:R-:W3:Y:S04]  /*21d20*/  LDL.LU R10, [R1+0x728] ;  /* 0x00072800010a7983 */ /* 0x002ee80000300800 */
[----:B------:R1:W-:Y:S01]  /*21d30*/  @P5 STG.E [R4.64], R15 ;  /* 0x0000000f04005986 */ /* 0x0003e2000c101908 */
[----:B----4-:R-:W-:-:S03]  /*21d40*/  ISETP.LT.AND P5, PT, R16, c[0x0][0x17c], !P0 ;  /* 0x00005f0010007a0c */ /* 0x010fc600047a1270 */
[----:B------:R-:W4:Y:S04]  /*21d50*/  LDL.LU R16, [R1+0x724] ;  /* 0x0007240001107983 */ /* 0x000f280000300800 */
[----:B------:R-:W4:Y:S01]  /*21d60*/  LDL.LU R14, [R1+0x720] ;  /* 0x00072000010e7983 */ /* 0x000f220000300800 */
[----:B------:R-:W-:-:S04]  /*21d70*/  IADD3 R7, R17, c[0x0][0x198], RZ ;  /* 0x0000660011077a10 */ /* 0x000fc80007ffe0ff */
[C---:B------:R-:W-:Y:S02]  /*21d80*/  LEA R6, P6, R7.reuse, R0, 0x2 ;  /* 0x0000000007067211 */ /* 0x040fe400078c10ff */
[C---:B------:R-:W-:Y:S02]  /*21d90*/  IADD3 R13, R7.reuse, c[0x0][0x198], RZ ;  /* 0x00006600070d7a10 */ /* 0x040fe40007ffe0ff */
[----:B------:R-:W-:Y:S02]  /*21da0*/  LEA.HI.X.SX32 R7, R7, R44, 0x2, P6 ;  /* 0x0000002c07077211 */ /* 0x000fe400030f16ff */
[C---:B------:R-:W-:Y:S02]  /*21db0*/  LEA R8, P6, R13.reuse, R0, 0x2 ;  /* 0x000000000d087211 */ /* 0x040fe400078c10ff */
[C---:B------:R-:W-:Y:S02]  /*21dc0*/  IADD3 R11, R13.reuse, c[0x0][0x198], RZ ;  /* 0x000066000d0b7a10 */ /* 0x040fe40007ffe0ff */
[----:B------:R-:W-:-:S02]  /*21dd0*/  LEA.HI.X.SX32 R9, R13, R44, 0x2, P6 ;  /* 0x0000002c0d097211 */ /* 0x000fc400030f16ff */
[----:B------:R-:W-:Y:S02]  /*21de0*/  ISETP.LT.AND P3, PT, R33, c[0x0][0x17c], !P0 ;  /* 0x00005f0021007a0c */ /* 0x000fe40004761270 */
[C---:B------:R-:W-:Y:S02]  /*21df0*/  LEA R2, P6, R11.reuse, R0, 0x2 ;  /* 0x000000000b027211 */ /* 0x040fe400078c10ff */
[----:B------:R-:W-:Y:S02]  /*21e00*/  ISETP.LT.AND P2, PT, R32, c[0x0][0x17c], !P0 ;  /* 0x00005f0020007a0c */ /* 0x000fe40004741270 */
[----:B------:R-:W-:Y:S02]  /*21e10*/  IADD3 R13, R11, c[0x0][0x198], RZ ;  /* 0x000066000b0d7a10 */ /* 0x000fe40007ffe0ff */
[----:B------:R-:W-:Y:S02]  /*21e20*/  ISETP.LT.AND P1, PT, R25, c[0x0][0x17c], !P0 ;  /* 0x00005f0019007a0c */ /* 0x000fe40004721270 */
[----:B------:R-:W-:-:S02]  /*21e30*/  LEA.HI.X.SX32 R3, R11, R44, 0x2, P6 ;  /* 0x0000002c0b037211 */ /* 0x000fc400030f16ff */
[C---:B------:R-:W-:Y:S02]  /*21e40*/  IADD3 R11, R13.reuse, c[0x0][0x198], RZ ;  /* 0x000066000d0b7a10 */ /* 0x040fe40007ffe0ff */
[----:B-1----:R-:W-:Y:S02]  /*21e50*/  LEA R4, P6, R13, R0, 0x2 ;  /* 0x000000000d047211 */ /* 0x002fe400078c10ff */
[----:B------:R-:W-:Y:S02]  /*21e60*/  IADD3 R15, R11, c[0x0][0x198], RZ ;  /* 0x000066000b0f7a10 */ /* 0x000fe40007ffe0ff */
[----:B------:R-:W-:Y:S01]  /*21e70*/  LEA.HI.X.SX32 R5, R13, R44, 0x2, P6 ;  /* 0x0000002c0d057211 */ /* 0x000fe200030f16ff */
[----:B------:R-:W-:Y:S01]  /*21e80*/  @P4 STG.E [R6.64], R18 ;  /* 0x0000001206004986 */ /* 0x000fe2000c101908 */
[----:B------:R-:W-:-:S03]  /*21e90*/  IADD3 R13, R15, c[0x0][0x198], RZ ;  /* 0x000066000f0d7a10 */ /* 0x000fc60007ffe0ff */
[----:B------:R1:W-:Y:S01]  /*21ea0*/  @P3 STG.E [R8.64], R19 ;  /* 0x0000001308003986 */ /* 0x0003e2000c101908 */
[----:B------:R-:W-:-:S03]  /*21eb0*/  IADD3 R17, R13, c[0x0][0x198], RZ ;  /* 0x000066000d117a10 */ /* 0x000fc60007ffe0ff */
[----:B------:R2:W-:Y:S04]  /*21ec0*/  @P2 STG.E [R2.64], R22 ;  /* 0x0000001602002986 */ /* 0x0005e8000c101908 */
[----:B------:R3:W-:Y:S01]  /*21ed0*/  @P1 STG.E [R4.64], R23 ;  /* 0x0000001704001986 */ /* 0x0007e2000c101908 */
[-C--:B-1----:R-:W-:Y:S02]  /*21ee0*/  LEA R8, P1, R15, R0.reuse, 0x2 ;  /* 0x000000000f087211 */ /* 0x082fe400078210ff */
[----:B------:R-:W-:Y:S02]  /*21ef0*/  LEA R6, P6, R11, R0, 0x2 ;  /* 0x000000000b067211 */ /* 0x000fe400078c10ff */
[----:B------:R-:W-:Y:S02]  /*21f00*/  LEA.HI.X.SX32 R9, R15, R44, 0x2, P1 ;  /* 0x0000002c0f097211 */ /* 0x000fe400008f16ff */
[----:B--2---:R-:W-:-:S02]  /*21f10*/  LEA R2, P1, R17, R0, 0x2 ;  /* 0x0000000011027211 */ /* 0x004fc400078210ff */
[----:B------:R-:W-:Y:S02]  /*21f20*/  ISETP.LT.AND P4, PT, R24, c[0x0][0x17c], !P0 ;  /* 0x00005f0018007a0c */ /* 0x000fe40004781270 */
[----:B---3--:R-:W-:Y:S02]  /*21f30*/  ISETP.LT.AND P3, PT, R20, c[0x0][0x17c], !P0 ;  /* 0x00005f0014007a0c */ /* 0x008fe40004761270 */
[----:B------:R-:W-:Y:S02]  /*21f40*/  ISETP.LT.AND P2, PT, R10, c[0x0][0x17c], !P0 ;  /* 0x00005f000a007a0c */ /* 0x000fe40004741270 */
[----:B------:R-:W-:Y:S02]  /*21f50*/  LEA.HI.X.SX32 R7, R11, R44, 0x2, P6 ;  /* 0x0000002c0b077211 */ /* 0x000fe400030f16ff */
[----:B------:R-:W-:Y:S02]  /*21f60*/  LEA R10, P6, R13, R0, 0x2 ;  /* 0x000000000d0a7211 */ /* 0x000fe400078c10ff */
[----:B------:R-:W-:-:S02]  /*21f70*/  LEA.HI.X.SX32 R3, R17, R44, 0x2, P1 ;  /* 0x0000002c11037211 */ /* 0x000fc400008f16ff */
[----:B------:R-:W-:Y:S02]  /*21f80*/  IADD3 R19, R17, c[0x0][0x198], RZ ;  /* 0x0000660011137a10 */ /* 0x000fe40007ffe0ff */
[----:B------:R-:W-:Y:S02]  /*21f90*/  LEA.HI.X.SX32 R11, R13, R44, 0x2, P6 ;  /* 0x0000002c0d0b7211 */ /* 0x000fe400030f16ff */
[C---:B------:R-:W-:Y:S01]  /*21fa0*/  LEA R12, P6, R19.reuse, R0, 0x2 ;  /* 0x00000000130c7211 */ /* 0x040fe200078c10ff */
[----:B------:R1:W-:Y:S01]  /*21fb0*/  @P5 STG.E [R6.64], R26 ;  /* 0x0000001a06005986 */ /* 0x0003e2000c101908 */
[C---:B------:R-:W-:Y:S02]  /*21fc0*/  IADD3 R15, R19.reuse, c[0x0][0x198], RZ ;  /* 0x00006600130f7a10 */ /* 0x040fe40007ffe0ff */
[----:B------:R-:W-:Y:S01]  /*21fd0*/  LEA.HI.X.SX32 R13, R19, R44, 0x2, P6 ;  /* 0x0000002c130d7211 */ /* 0x000fe200030f16ff */
[----:B------:R1:W-:Y:S01]  /*21fe0*/  @P4 STG.E [R8.64], R27 ;  /* 0x0000001b08004986 */ /* 0x0003e2000c101908 */
[----:B------:R-:W-:-:S03]  /*21ff0*/  LEA R4, P6, R15, R0, 0x2 ;  /* 0x000000000f047211 */ /* 0x000fc600078c10ff */
[----:B------:R1:W-:Y:S04]  /*22000*/  @P3 STG.E [R10.64], R62 ;  /* 0x0000003e0a003986 */ /* 0x0003e8000c101908 */
[----:B------:R1:W-:Y:S01]  /*22010*/  @P2 STG.E [R2.64], R63 ;  /* 0x0000003f02002986 */ /* 0x0003e2000c101908 */
[----:B------:R-:W-:Y:S02]  /*22020*/  LEA.HI.X.SX32 R5, R15, R44, 0x2, P6 ;  /* 0x0000002c0f057211 */ /* 0x000fe400030f16ff */
[----:B----4-:R-:W-:Y:S02]  /*22030*/  ISETP.LT.AND P1, PT, R16, c[0x0][0x17c], !P0 ;  /* 0x00005f0010007a0c */ /* 0x010fe40004721270 */
[----:B------:R-:W-:-:S11]  /*22040*/  ISETP.LT.AND P0, PT, R14, c[0x0][0x17c], !P0 ;  /* 0x00005f000e007a0c */ /* 0x000fd60004701270 */
[----:B------:R1:W-:Y:S02]  /*22050*/  @P1 STG.E [R12.64], R30 ;  /* 0x0000001e0c001986 */ /* 0x0003e4000c101908 */
[----:B------:R-:W-:Y:S05]  /*22060*/  @!P0 EXIT ;  /* 0x000000000000894d */ /* 0x000fea0003800000 */
[----:B------:R-:W-:Y:S01]  /*22070*/  STG.E [R4.64], R31 ;  /* 0x0000001f04007986 */ /* 0x000fe2000c101908 */
[----:B------:R-:W-:Y:S05]  /*22080*/  EXIT ;  /* 0x000000000000794d */ /* 0x000fea0003800000 */
.L_x_2:
[----:B------:R-:W-:-:S00]  /*22090*/  BRA `(.L_x_2) ;  /* 0xfffffff000007947 */ /* 0x000fc0000383ffff */
[----:B------:R-:W-:-:S00]  /*220a0*/  NOP ;  /* 0x0000000000007918 */ /* 0x000fc00000000000 */
        /* <DEDUP_REMOVED lines=13> */
.L_x_3:


//--------------------- .nv.shared.matmul_kernel  --------------------------
	.section	.nv.shared.matmul_kernel,"aw",@nobits
	.sectionflags	@""
	.align	16
